//
// Generated by NVIDIA NVVM Compiler
//
// Compiler Build ID: CL-36424714
// Cuda compilation tools, release 13.0, V13.0.88
// Based on NVVM 20.0.0
//

.version 9.0
.target sm_100
.address_size 64

	// .globl	_Z12calc_one_vixiPKtiiiiPh
// _ZZ17process_one_blockiPhfiiPiE4xmin has been demoted
// _ZZ17process_one_blockiPhfiiPiE4xmax has been demoted
// _ZZ17process_one_blockiPhfiiPiE4ymin has been demoted
// _ZZ17process_one_blockiPhfiiPiE4ymax has been demoted
// _ZZ13calc_one_shediPKtiiiiPKiPyE2ox has been demoted
// _ZZ13calc_one_shediPKtiiiiPKiPyE2oy has been demoted
// _ZZ13calc_one_shediPKtiiiiPKiPyE2oz has been demoted
// _ZZ10findtopobsiPKcPKiPiE3obs has been demoted
// _ZZ10findtopobsiPKcPKiPiE5areas has been demoted
// _ZZ10calc_unioniiiPKiPKyiiiiPcPyE8lastobsx has been demoted
// _ZZ10calc_unioniiiPKiPKyiiiiPcPyE8lastobsy has been demoted
// _ZZ10calc_unioniiiPKiPKyiiiiPcPyE4shed has been demoted
.extern .shared .align 16 .b8 results[];
.extern .shared .align 16 .b8 areas[];

.visible .entry _Z12calc_one_vixiPKtiiiiPh(
	.param .u32 _Z12calc_one_vixiPKtiiiiPh_param_0,
	.param .u64 .ptr .align 1 _Z12calc_one_vixiPKtiiiiPh_param_1,
	.param .u32 _Z12calc_one_vixiPKtiiiiPh_param_2,
	.param .u32 _Z12calc_one_vixiPKtiiiiPh_param_3,
	.param .u32 _Z12calc_one_vixiPKtiiiiPh_param_4,
	.param .u32 _Z12calc_one_vixiPKtiiiiPh_param_5,
	.param .u64 .ptr .align 1 _Z12calc_one_vixiPKtiiiiPh_param_6
)
{
	.reg .pred 	%p<21>;
	.reg .b16 	%rs<3>;
	.reg .b32 	%r<97>;
	.reg .b32 	%f<32>;
	.reg .b64 	%rd<13>;

	ld.param.u32 	%r32, [_Z12calc_one_vixiPKtiiiiPh_param_0];
	ld.param.u64 	%rd3, [_Z12calc_one_vixiPKtiiiiPh_param_1];
	ld.param.u32 	%r33, [_Z12calc_one_vixiPKtiiiiPh_param_2];
	ld.param.u32 	%r34, [_Z12calc_one_vixiPKtiiiiPh_param_3];
	ld.param.u32 	%r35, [_Z12calc_one_vixiPKtiiiiPh_param_4];
	ld.param.u32 	%r36, [_Z12calc_one_vixiPKtiiiiPh_param_5];
	ld.param.u64 	%rd2, [_Z12calc_one_vixiPKtiiiiPh_param_6];
	cvta.to.global.u64 	%rd1, %rd3;
	mov.u32 	%r37, %ctaid.y;
	mov.u32 	%r38, %nctaid.x;
	mov.u32 	%r39, %ctaid.x;
	mad.lo.s32 	%r40, %r37, %r38, %r39;
	mov.u32 	%r41, %ntid.x;
	mov.u32 	%r42, %tid.x;
	mad.lo.s32 	%r1, %r40, %r41, %r42;
	mul.lo.s32 	%r43, %r32, %r32;
	setp.ge.s32 	%p1, %r1, %r43;
	@%p1 bra 	$L__BB0_15;
	div.s32 	%r2, %r1, %r32;
	mul.lo.s32 	%r44, %r2, %r32;
	sub.s32 	%r3, %r1, %r44;
	setp.lt.s32 	%p2, %r36, 1;
	mov.f32 	%f30, 0f00000000;
	mov.f32 	%f31, %f30;
	@%p2 bra 	$L__BB0_14;
	mul.wide.s32 	%rd4, %r1, 2;
	add.s64 	%rd5, %rd1, %rd4;
	ld.global.u16 	%r46, [%rd5];
	add.s32 	%r47, %r34, %r46;
	shl.b32 	%r48, %r33, 1;
	cvt.rn.f32.s32 	%f10, %r48;
	add.f32 	%f1, %f10, 0f3F7FFF58;
	sub.s32 	%r5, %r2, %r33;
	sub.s32 	%r6, %r3, %r33;
	mul.lo.s32 	%r7, %r33, %r33;
	sub.s32 	%r8, %r35, %r47;
	cvt.rn.f32.s32 	%f2, %r47;
	mov.b32 	%r90, 0;
	mov.u32 	%r89, %r1;
	mov.u32 	%r91, %r90;
$L__BB0_3:
	mad.lo.s32 	%r49, %r89, 1103515245, 12345;
	and.b32  	%r50, %r49, 2147483647;
	cvt.rn.f32.u32 	%f11, %r50;
	mul.f32 	%f12, %f1, %f11;
	mul.f32 	%f13, %f12, 0f30000000;
	cvt.rzi.s32.f32 	%r51, %f13;
	add.s32 	%r92, %r51, %r5;
	mad.lo.s32 	%r52, %r89, -1029531031, -740551042;
	and.b32  	%r89, %r52, 2147483647;
	cvt.rn.f32.u32 	%f14, %r89;
	mul.f32 	%f15, %f1, %f14;
	mul.f32 	%f16, %f15, 0f30000000;
	cvt.rzi.s32.f32 	%r53, %f16;
	add.s32 	%r93, %r53, %r6;
	sub.s32 	%r15, %r92, %r2;
	mul.lo.s32 	%r54, %r15, %r15;
	sub.s32 	%r16, %r93, %r3;
	mad.lo.s32 	%r55, %r16, %r16, %r54;
	setp.le.u32 	%p3, %r55, %r7;
	@%p3 bra 	$L__BB0_5;
	mul.hi.s32 	%r56, %r15, 1431655766;
	shr.u32 	%r57, %r56, 31;
	add.s32 	%r58, %r56, %r57;
	add.s32 	%r92, %r58, %r2;
	mul.hi.s32 	%r59, %r16, 1431655766;
	shr.u32 	%r60, %r59, 31;
	add.s32 	%r61, %r59, %r60;
	add.s32 	%r93, %r61, %r3;
$L__BB0_5:
	setp.gt.s32 	%p4, %r92, -1;
	setp.lt.s32 	%p5, %r92, %r32;
	and.pred  	%p6, %p4, %p5;
	setp.gt.s32 	%p7, %r93, -1;
	setp.lt.s32 	%p8, %r93, %r32;
	and.pred  	%p9, %p7, %p8;
	and.pred  	%p10, %p6, %p9;
	mov.b32 	%r62, 0;
	not.pred 	%p11, %p10;
	mov.u32 	%r96, %r62;
	@%p11 bra 	$L__BB0_12;
	mad.lo.s32 	%r63, %r92, %r32, %r93;
	mul.wide.s32 	%rd6, %r63, 2;
	add.s64 	%rd7, %rd1, %rd6;
	ld.global.u16 	%rs1, [%rd7];
	sub.s32 	%r64, %r2, %r92;
	abs.s32 	%r65, %r64;
	setp.gt.s32 	%p12, %r65, 1;
	@%p12 bra 	$L__BB0_8;
	sub.s32 	%r67, %r3, %r93;
	abs.s32 	%r68, %r67;
	setp.lt.s32 	%p13, %r68, 2;
	mov.b32 	%r96, 1;
	@%p13 bra 	$L__BB0_12;
$L__BB0_8:
	sub.s32 	%r70, %r92, %r2;
	sub.s32 	%r71, %r93, %r3;
	abs.s32 	%r21, %r70;
	abs.s32 	%r22, %r71;
	setp.lt.u32 	%p14, %r21, %r22;
	selp.b32 	%r72, %r71, %r70, %p14;
	setp.lt.s32 	%p15, %r72, 1;
	selp.b32 	%r23, -1, 1, %p15;
	selp.b32 	%r73, %r70, %r71, %p14;
	cvt.rn.f32.s32 	%f17, %r73;
	cvt.rn.f32.s32 	%f18, %r72;
	div.rn.f32 	%f3, %f17, %f18;
	cvt.u32.u16 	%r74, %rs1;
	add.s32 	%r75, %r8, %r74;
	cvt.rn.f32.s32 	%f19, %r75;
	div.rn.f32 	%f4, %f19, %f18;
	abs.s32 	%r76, %r23;
	abs.s32 	%r24, %r72;
	setp.ge.u32 	%p16, %r76, %r24;
	mov.b32 	%r96, 1;
	@%p16 bra 	$L__BB0_12;
	mov.b32 	%r95, 1;
	mov.u32 	%r94, %r23;
$L__BB0_10:
	setp.lt.u32 	%p17, %r21, %r22;
	cvt.rn.f32.s32 	%f20, %r94;
	mul.f32 	%f21, %f3, %f20;
	mov.f32 	%f22, 0f3F000000;
	copysign.f32 	%f23, %f21, %f22;
	add.rz.f32 	%f24, %f21, %f23;
	cvt.rzi.f32.f32 	%f25, %f24;
	cvt.rzi.s32.f32 	%r79, %f25;
	selp.b32 	%r80, %r79, %r94, %p17;
	add.s32 	%r81, %r80, %r2;
	selp.b32 	%r82, %r94, %r79, %p17;
	add.s32 	%r83, %r82, %r3;
	mad.lo.s32 	%r84, %r81, %r32, %r83;
	mul.wide.s32 	%rd8, %r84, 2;
	add.s64 	%rd9, %rd1, %rd8;
	ld.global.u16 	%rs2, [%rd9];
	cvt.rn.f32.u16 	%f26, %rs2;
	fma.rn.f32 	%f27, %f4, %f20, %f2;
	setp.lt.f32 	%p18, %f27, %f26;
	mov.u32 	%r96, %r62;
	@%p18 bra 	$L__BB0_12;
	mad.lo.s32 	%r94, %r95, %r23, %r94;
	shl.b32 	%r95, %r95, 1;
	abs.s32 	%r86, %r94;
	setp.lt.s32 	%p19, %r86, %r24;
	mov.b32 	%r96, 1;
	@%p19 bra 	$L__BB0_10;
$L__BB0_12:
	add.s32 	%r91, %r91, 1;
	add.s32 	%r90, %r96, %r90;
	setp.ne.s32 	%p20, %r91, %r36;
	@%p20 bra 	$L__BB0_3;
	cvt.rn.f32.u32 	%f31, %r90;
	cvt.rn.f32.u32 	%f30, %r36;
$L__BB0_14:
	cvt.s64.s32 	%rd10, %r1;
	div.rn.f32 	%f28, %f31, %f30;
	mul.f32 	%f29, %f28, 0f437FFFBE;
	cvt.rzi.s32.f32 	%r87, %f29;
	min.s32 	%r88, %r87, 255;
	cvta.to.global.u64 	%rd11, %rd2;
	add.s64 	%rd12, %rd11, %rd10;
	st.global.u8 	[%rd12], %r88;
$L__BB0_15:
	ret;

}
	// .globl	_Z17process_one_blockiPhfiiPi
.visible .entry _Z17process_one_blockiPhfiiPi(
	.param .u32 _Z17process_one_blockiPhfiiPi_param_0,
	.param .u64 .ptr .align 1 _Z17process_one_blockiPhfiiPi_param_1,
	.param .f32 _Z17process_one_blockiPhfiiPi_param_2,
	.param .u32 _Z17process_one_blockiPhfiiPi_param_3,
	.param .u32 _Z17process_one_blockiPhfiiPi_param_4,
	.param .u64 .ptr .align 1 _Z17process_one_blockiPhfiiPi_param_5
)
{
	.reg .pred 	%p<119>;
	.reg .b16 	%rs<63>;
	.reg .b32 	%r<333>;
	.reg .b32 	%f<10>;
	.reg .b64 	%rd<27>;
	// demoted variable
	.shared .align 4 .u32 _ZZ17process_one_blockiPhfiiPiE4xmin;
	// demoted variable
	.shared .align 4 .u32 _ZZ17process_one_blockiPhfiiPiE4xmax;
	// demoted variable
	.shared .align 4 .u32 _ZZ17process_one_blockiPhfiiPiE4ymin;
	// demoted variable
	.shared .align 4 .u32 _ZZ17process_one_blockiPhfiiPiE4ymax;
	ld.param.u32 	%r165, [_Z17process_one_blockiPhfiiPi_param_0];
	ld.param.u64 	%rd3, [_Z17process_one_blockiPhfiiPi_param_1];
	ld.param.f32 	%f1, [_Z17process_one_blockiPhfiiPi_param_2];
	ld.param.u32 	%r166, [_Z17process_one_blockiPhfiiPi_param_3];
	ld.param.u32 	%r167, [_Z17process_one_blockiPhfiiPi_param_4];
	cvta.to.global.u64 	%rd1, %rd3;
	mov.u32 	%r1, %tid.x;
	setp.ne.s32 	%p30, %r1, 0;
	@%p30 bra 	$L__BB1_2;
	mov.u32 	%r168, %ctaid.x;
	div.u32 	%r169, %r168, %r166;
	mul.lo.s32 	%r170, %r169, %r166;
	sub.s32 	%r171, %r168, %r170;
	cvt.rn.f32.u32 	%f2, %r169;
	mul.f32 	%f3, %f1, %f2;
	cvt.rzi.s32.f32 	%r172, %f3;
	st.shared.u32 	[_ZZ17process_one_blockiPhfiiPiE4xmin], %r172;
	add.s32 	%r173, %r169, 1;
	cvt.rn.f32.u32 	%f4, %r173;
	mul.f32 	%f5, %f1, %f4;
	cvt.rzi.s32.f32 	%r174, %f5;
	min.s32 	%r175, %r174, %r165;
	st.shared.u32 	[_ZZ17process_one_blockiPhfiiPiE4xmax], %r175;
	cvt.rn.f32.u32 	%f6, %r171;
	mul.f32 	%f7, %f1, %f6;
	cvt.rzi.s32.f32 	%r176, %f7;
	st.shared.u32 	[_ZZ17process_one_blockiPhfiiPiE4ymin], %r176;
	add.s32 	%r177, %r171, 1;
	cvt.rn.f32.u32 	%f8, %r177;
	mul.f32 	%f9, %f1, %f8;
	cvt.rzi.s32.f32 	%r178, %f9;
	min.s32 	%r179, %r178, %r165;
	st.shared.u32 	[_ZZ17process_one_blockiPhfiiPiE4ymax], %r179;
$L__BB1_2:
	bar.sync 	0;
	ld.shared.u32 	%r180, [_ZZ17process_one_blockiPhfiiPiE4ymax];
	ld.shared.u32 	%r181, [_ZZ17process_one_blockiPhfiiPiE4ymin];
	sub.s32 	%r2, %r180, %r181;
	mov.u32 	%r3, %ntid.x;
	setp.lt.s32 	%p31, %r167, 1;
	@%p31 bra 	$L__BB1_54;
	ld.shared.u32 	%r183, [_ZZ17process_one_blockiPhfiiPiE4xmax];
	ld.shared.u32 	%r184, [_ZZ17process_one_blockiPhfiiPiE4xmin];
	sub.s32 	%r185, %r183, %r184;
	mul.lo.s32 	%r187, %r185, %r2;
	div.u32 	%r188, %r187, %r3;
	mul.lo.s32 	%r189, %r188, %r3;
	sub.s32 	%r190, %r187, %r189;
	setp.ne.s32 	%p32, %r190, 0;
	selp.u32 	%r191, 1, 0, %p32;
	add.s32 	%r192, %r188, %r191;
	mul.lo.s32 	%r193, %r192, %r1;
	div.s32 	%r4, %r193, %r2;
	mul.lo.s32 	%r195, %r4, %r2;
	sub.s32 	%r5, %r193, %r195;
	add.s32 	%r6, %r193, 1;
	add.s32 	%r196, %r193, %r192;
	setp.gt.s32 	%p33, %r192, 1;
	setp.lt.s32 	%p34, %r6, %r187;
	and.pred  	%p1, %p33, %p34;
	min.s32 	%r197, %r196, %r187;
	mov.u32 	%r198, %ctaid.x;
	mul.lo.s32 	%r199, %r198, %r167;
	shl.b32 	%r7, %r199, 1;
	add.s32 	%r8, %r193, 2;
	max.s32 	%r200, %r197, %r8;
	not.b32 	%r201, %r193;
	add.s32 	%r202, %r200, %r201;
	sub.s32 	%r203, %r200, %r193;
	add.s32 	%r9, %r203, -2;
	and.b32  	%r10, %r202, 3;
	and.b32  	%r11, %r202, 1;
	and.b32  	%r204, %r202, -4;
	neg.s32 	%r12, %r204;
	mov.b32 	%r292, 0;
	not.pred 	%p35, %p1;
$L__BB1_4:
	ld.shared.u32 	%r14, [_ZZ17process_one_blockiPhfiiPiE4xmin];
	add.s32 	%r331, %r4, %r14;
	ld.shared.u32 	%r16, [_ZZ17process_one_blockiPhfiiPiE4ymin];
	add.s32 	%r332, %r5, %r16;
	mad.lo.s32 	%r205, %r331, %r165, %r332;
	cvt.s64.s32 	%rd4, %r205;
	add.s64 	%rd5, %rd1, %rd4;
	ld.global.u8 	%rs59, [%rd5];
	add.s32 	%r206, %r332, %r331;
	mul.lo.s32 	%r207, %r331, %r206;
	mul.lo.s32 	%r314, %r207, 1090785345;
	@%p35 bra 	$L__BB1_28;
	setp.lt.u32 	%p36, %r9, 3;
	mov.u32 	%r308, %r6;
	@%p36 bra 	$L__BB1_17;
	mov.u32 	%r293, %r12;
	mov.u32 	%r294, %r8;
$L__BB1_7:
	.pragma "nounroll";
	add.s32 	%r209, %r294, -1;
	div.s32 	%r210, %r209, %r2;
	add.s32 	%r24, %r210, %r14;
	mul.lo.s32 	%r211, %r210, %r2;
	sub.s32 	%r212, %r209, %r211;
	add.s32 	%r25, %r212, %r16;
	mad.lo.s32 	%r213, %r24, %r165, %r25;
	cvt.s64.s32 	%rd6, %r213;
	add.s64 	%rd7, %rd1, %rd6;
	ld.global.u8 	%rs3, [%rd7];
	add.s32 	%r214, %r25, %r24;
	mul.lo.s32 	%r215, %r24, %r214;
	mul.lo.s32 	%r26, %r215, 1090785345;
	and.b16  	%rs32, %rs59, 255;
	setp.lt.u16 	%p38, %rs32, %rs3;
	mov.pred 	%p105, -1;
	@%p38 bra 	$L__BB1_9;
	setp.eq.s16 	%p39, %rs32, %rs3;
	setp.lt.s32 	%p40, %r314, %r26;
	and.pred  	%p105, %p39, %p40;
$L__BB1_9:
	selp.b32 	%r27, %r24, %r331, %p105;
	selp.b32 	%r28, %r25, %r332, %p105;
	selp.b16 	%rs4, %rs3, %rs59, %p105;
	and.b16  	%rs34, %rs4, 255;
	selp.b32 	%r29, %r26, %r314, %p105;
	div.s32 	%r216, %r294, %r2;
	add.s32 	%r30, %r216, %r14;
	mul.lo.s32 	%r217, %r216, %r2;
	sub.s32 	%r218, %r294, %r217;
	add.s32 	%r31, %r218, %r16;
	mad.lo.s32 	%r219, %r30, %r165, %r31;
	cvt.s64.s32 	%rd8, %r219;
	add.s64 	%rd9, %rd1, %rd8;
	ld.global.u8 	%rs5, [%rd9];
	add.s32 	%r220, %r31, %r30;
	mul.lo.s32 	%r221, %r30, %r220;
	mul.lo.s32 	%r32, %r221, 1090785345;
	setp.lt.u16 	%p42, %rs34, %rs5;
	mov.pred 	%p106, -1;
	@%p42 bra 	$L__BB1_11;
	setp.eq.s16 	%p43, %rs34, %rs5;
	setp.lt.s32 	%p44, %r29, %r32;
	and.pred  	%p106, %p43, %p44;
$L__BB1_11:
	selp.b32 	%r33, %r30, %r27, %p106;
	selp.b32 	%r34, %r31, %r28, %p106;
	selp.b16 	%rs6, %rs5, %rs4, %p106;
	and.b16  	%rs36, %rs6, 255;
	selp.b32 	%r35, %r32, %r29, %p106;
	add.s32 	%r222, %r294, 1;
	div.s32 	%r223, %r222, %r2;
	add.s32 	%r36, %r223, %r14;
	mul.lo.s32 	%r224, %r223, %r2;
	sub.s32 	%r225, %r222, %r224;
	add.s32 	%r37, %r225, %r16;
	mad.lo.s32 	%r226, %r36, %r165, %r37;
	cvt.s64.s32 	%rd10, %r226;
	add.s64 	%rd11, %rd1, %rd10;
	ld.global.u8 	%rs7, [%rd11];
	add.s32 	%r227, %r37, %r36;
	mul.lo.s32 	%r228, %r36, %r227;
	mul.lo.s32 	%r38, %r228, 1090785345;
	setp.lt.u16 	%p46, %rs36, %rs7;
	mov.pred 	%p107, -1;
	@%p46 bra 	$L__BB1_13;
	setp.eq.s16 	%p47, %rs36, %rs7;
	setp.lt.s32 	%p48, %r35, %r38;
	and.pred  	%p107, %p47, %p48;
$L__BB1_13:
	add.s32 	%r229, %r294, 2;
	selp.b32 	%r39, %r36, %r33, %p107;
	selp.b32 	%r40, %r37, %r34, %p107;
	selp.b16 	%rs8, %rs7, %rs6, %p107;
	and.b16  	%rs38, %rs8, 255;
	selp.b32 	%r41, %r38, %r35, %p107;
	div.s32 	%r230, %r229, %r2;
	add.s32 	%r42, %r230, %r14;
	mul.lo.s32 	%r231, %r230, %r2;
	sub.s32 	%r232, %r229, %r231;
	add.s32 	%r43, %r232, %r16;
	mad.lo.s32 	%r233, %r42, %r165, %r43;
	cvt.s64.s32 	%rd12, %r233;
	add.s64 	%rd13, %rd1, %rd12;
	ld.global.u8 	%rs9, [%rd13];
	add.s32 	%r234, %r43, %r42;
	mul.lo.s32 	%r235, %r42, %r234;
	mul.lo.s32 	%r44, %r235, 1090785345;
	setp.lt.u16 	%p50, %rs38, %rs9;
	mov.pred 	%p108, -1;
	@%p50 bra 	$L__BB1_15;
	setp.eq.s16 	%p51, %rs38, %rs9;
	setp.lt.s32 	%p52, %r41, %r44;
	and.pred  	%p108, %p51, %p52;
$L__BB1_15:
	selp.b32 	%r331, %r42, %r39, %p108;
	selp.b32 	%r332, %r43, %r40, %p108;
	selp.b16 	%rs59, %rs9, %rs8, %p108;
	selp.b32 	%r314, %r44, %r41, %p108;
	add.s32 	%r294, %r294, 4;
	add.s32 	%r293, %r293, 4;
	setp.ne.s32 	%p53, %r293, 0;
	@%p53 bra 	$L__BB1_7;
	add.s32 	%r308, %r294, -1;
$L__BB1_17:
	setp.eq.s32 	%p54, %r10, 0;
	@%p54 bra 	$L__BB1_28;
	setp.eq.s32 	%p55, %r10, 1;
	@%p55 bra 	$L__BB1_24;
	div.s32 	%r237, %r308, %r2;
	add.s32 	%r58, %r237, %r14;
	mul.lo.s32 	%r238, %r237, %r2;
	sub.s32 	%r239, %r308, %r238;
	add.s32 	%r59, %r239, %r16;
	mad.lo.s32 	%r240, %r58, %r165, %r59;
	cvt.s64.s32 	%rd14, %r240;
	add.s64 	%rd15, %rd1, %rd14;
	ld.global.u8 	%rs13, [%rd15];
	add.s32 	%r241, %r59, %r58;
	mul.lo.s32 	%r242, %r58, %r241;
	mul.lo.s32 	%r60, %r242, 1090785345;
	and.b16  	%rs41, %rs59, 255;
	setp.lt.u16 	%p57, %rs41, %rs13;
	mov.pred 	%p109, -1;
	@%p57 bra 	$L__BB1_21;
	setp.eq.s16 	%p58, %rs41, %rs13;
	setp.lt.s32 	%p59, %r314, %r60;
	and.pred  	%p109, %p58, %p59;
$L__BB1_21:
	selp.b32 	%r61, %r58, %r331, %p109;
	selp.b32 	%r62, %r59, %r332, %p109;
	selp.b16 	%rs14, %rs13, %rs59, %p109;
	and.b16  	%rs43, %rs14, 255;
	selp.b32 	%r63, %r60, %r314, %p109;
	add.s32 	%r243, %r308, 1;
	div.s32 	%r244, %r243, %r2;
	add.s32 	%r64, %r244, %r14;
	mul.lo.s32 	%r245, %r244, %r2;
	sub.s32 	%r246, %r243, %r245;
	add.s32 	%r65, %r246, %r16;
	mad.lo.s32 	%r247, %r64, %r165, %r65;
	cvt.s64.s32 	%rd16, %r247;
	add.s64 	%rd17, %rd1, %rd16;
	ld.global.u8 	%rs15, [%rd17];
	add.s32 	%r248, %r65, %r64;
	mul.lo.s32 	%r249, %r64, %r248;
	mul.lo.s32 	%r66, %r249, 1090785345;
	setp.lt.u16 	%p61, %rs43, %rs15;
	mov.pred 	%p110, -1;
	@%p61 bra 	$L__BB1_23;
	setp.eq.s16 	%p62, %rs43, %rs15;
	setp.lt.s32 	%p63, %r63, %r66;
	and.pred  	%p110, %p62, %p63;
$L__BB1_23:
	selp.b32 	%r331, %r64, %r61, %p110;
	selp.b32 	%r332, %r65, %r62, %p110;
	selp.b16 	%rs59, %rs15, %rs14, %p110;
	selp.b32 	%r314, %r66, %r63, %p110;
	add.s32 	%r308, %r308, 2;
$L__BB1_24:
	setp.eq.s32 	%p64, %r11, 0;
	@%p64 bra 	$L__BB1_28;
	div.s32 	%r250, %r308, %r2;
	add.s32 	%r78, %r250, %r14;
	mul.lo.s32 	%r251, %r250, %r2;
	sub.s32 	%r252, %r308, %r251;
	add.s32 	%r79, %r252, %r16;
	mad.lo.s32 	%r253, %r78, %r165, %r79;
	cvt.s64.s32 	%rd18, %r253;
	add.s64 	%rd19, %rd1, %rd18;
	ld.global.u8 	%rs19, [%rd19];
	add.s32 	%r254, %r79, %r78;
	mul.lo.s32 	%r255, %r78, %r254;
	mul.lo.s32 	%r80, %r255, 1090785345;
	and.b16  	%rs45, %rs59, 255;
	setp.lt.u16 	%p66, %rs45, %rs19;
	mov.pred 	%p111, -1;
	@%p66 bra 	$L__BB1_27;
	setp.eq.s16 	%p67, %rs45, %rs19;
	setp.lt.s32 	%p68, %r314, %r80;
	and.pred  	%p111, %p67, %p68;
$L__BB1_27:
	selp.b32 	%r331, %r78, %r331, %p111;
	selp.b32 	%r332, %r79, %r332, %p111;
	selp.b16 	%rs59, %rs19, %rs59, %p111;
	selp.b32 	%r314, %r80, %r314, %p111;
$L__BB1_28:
	setp.ne.s32 	%p69, %r1, 0;
	cvt.u32.u16 	%r256, %rs59;
	and.b32  	%r257, %r256, 255;
	shl.b32 	%r258, %r1, 4;
	mov.u32 	%r259, results;
	add.s32 	%r260, %r259, %r258;
	st.shared.v4.u32 	[%r260], {%r331, %r332, %r257, %r314};
	@%p69 bra 	$L__BB1_53;
	setp.lt.u32 	%p70, %r3, 2;
	@%p70 bra 	$L__BB1_52;
	add.s32 	%r263, %r3, -2;
	setp.lt.u32 	%p71, %r263, 3;
	mov.b32 	%r327, 1;
	@%p71 bra 	$L__BB1_41;
	mov.b32 	%r315, 1;
$L__BB1_32:
	.pragma "nounroll";
	shl.b32 	%r265, %r315, 4;
	add.s32 	%r91, %r259, %r265;
	ld.shared.v4.u32 	{%r92, %r93, %r94, %r95}, [%r91];
	cvt.u32.u16 	%r267, %rs59;
	and.b32  	%r96, %r267, 255;
	setp.gt.s32 	%p73, %r94, %r96;
	mov.pred 	%p112, -1;
	@%p73 bra 	$L__BB1_34;
	setp.eq.s32 	%p74, %r94, %r96;
	setp.lt.s32 	%p75, %r314, %r95;
	and.pred  	%p112, %p74, %p75;
$L__BB1_34:
	cvt.u16.u32 	%rs47, %r94;
	selp.b32 	%r97, %r92, %r331, %p112;
	selp.b32 	%r98, %r93, %r332, %p112;
	selp.b16 	%rs23, %rs47, %rs59, %p112;
	selp.b32 	%r99, %r95, %r314, %p112;
	ld.shared.v4.u32 	{%r100, %r101, %r102, %r103}, [%r91+16];
	cvt.u32.u16 	%r268, %rs23;
	and.b32  	%r104, %r268, 255;
	setp.gt.s32 	%p77, %r102, %r104;
	mov.pred 	%p113, -1;
	@%p77 bra 	$L__BB1_36;
	setp.eq.s32 	%p78, %r102, %r104;
	setp.lt.s32 	%p79, %r99, %r103;
	and.pred  	%p113, %p78, %p79;
$L__BB1_36:
	cvt.u16.u32 	%rs48, %r102;
	selp.b32 	%r105, %r100, %r97, %p113;
	selp.b32 	%r106, %r101, %r98, %p113;
	selp.b16 	%rs24, %rs48, %rs23, %p113;
	selp.b32 	%r107, %r103, %r99, %p113;
	ld.shared.v4.u32 	{%r108, %r109, %r110, %r111}, [%r91+32];
	cvt.u32.u16 	%r269, %rs24;
	and.b32  	%r112, %r269, 255;
	setp.gt.s32 	%p81, %r110, %r112;
	mov.pred 	%p114, -1;
	@%p81 bra 	$L__BB1_38;
	setp.eq.s32 	%p82, %r110, %r112;
	setp.lt.s32 	%p83, %r107, %r111;
	and.pred  	%p114, %p82, %p83;
$L__BB1_38:
	cvt.u16.u32 	%rs49, %r110;
	selp.b32 	%r113, %r108, %r105, %p114;
	selp.b32 	%r114, %r109, %r106, %p114;
	selp.b16 	%rs25, %rs49, %rs24, %p114;
	selp.b32 	%r115, %r111, %r107, %p114;
	ld.shared.v4.u32 	{%r116, %r117, %r118, %r119}, [%r91+48];
	cvt.u32.u16 	%r270, %rs25;
	and.b32  	%r120, %r270, 255;
	setp.gt.s32 	%p85, %r118, %r120;
	mov.pred 	%p115, -1;
	@%p85 bra 	$L__BB1_40;
	setp.eq.s32 	%p86, %r118, %r120;
	setp.lt.s32 	%p87, %r115, %r119;
	and.pred  	%p115, %p86, %p87;
$L__BB1_40:
	cvt.u16.u32 	%rs50, %r118;
	selp.b32 	%r331, %r116, %r113, %p115;
	selp.b32 	%r332, %r117, %r114, %p115;
	selp.b16 	%rs59, %rs50, %rs25, %p115;
	selp.b32 	%r314, %r119, %r115, %p115;
	add.s32 	%r327, %r315, 4;
	add.s32 	%r271, %r315, 3;
	add.s32 	%r272, %r3, -1;
	and.b32  	%r273, %r272, -4;
	setp.ne.s32 	%p88, %r271, %r273;
	mov.u32 	%r315, %r327;
	@%p88 bra 	$L__BB1_32;
$L__BB1_41:
	add.s32 	%r274, %r3, -1;
	and.b32  	%r275, %r274, 3;
	setp.eq.s32 	%p89, %r275, 0;
	@%p89 bra 	$L__BB1_52;
	setp.eq.s32 	%p90, %r275, 1;
	@%p90 bra 	$L__BB1_48;
	shl.b32 	%r279, %r327, 4;
	add.s32 	%r131, %r259, %r279;
	ld.shared.v4.u32 	{%r132, %r133, %r134, %r135}, [%r131];
	cvt.u32.u16 	%r281, %rs59;
	and.b32  	%r136, %r281, 255;
	setp.gt.s32 	%p92, %r134, %r136;
	mov.pred 	%p116, -1;
	@%p92 bra 	$L__BB1_45;
	setp.eq.s32 	%p93, %r134, %r136;
	setp.lt.s32 	%p94, %r314, %r135;
	and.pred  	%p116, %p93, %p94;
$L__BB1_45:
	cvt.u16.u32 	%rs51, %r134;
	selp.b32 	%r137, %r132, %r331, %p116;
	selp.b32 	%r138, %r133, %r332, %p116;
	selp.b16 	%rs28, %rs51, %rs59, %p116;
	selp.b32 	%r139, %r135, %r314, %p116;
	ld.shared.v4.u32 	{%r140, %r141, %r142, %r143}, [%r131+16];
	cvt.u32.u16 	%r282, %rs28;
	and.b32  	%r144, %r282, 255;
	setp.gt.s32 	%p96, %r142, %r144;
	mov.pred 	%p117, -1;
	@%p96 bra 	$L__BB1_47;
	setp.eq.s32 	%p97, %r142, %r144;
	setp.lt.s32 	%p98, %r139, %r143;
	and.pred  	%p117, %p97, %p98;
$L__BB1_47:
	cvt.u16.u32 	%rs52, %r142;
	selp.b32 	%r331, %r140, %r137, %p117;
	selp.b32 	%r332, %r141, %r138, %p117;
	selp.b16 	%rs59, %rs52, %rs28, %p117;
	selp.b32 	%r314, %r143, %r139, %p117;
	add.s32 	%r327, %r327, 2;
$L__BB1_48:
	and.b32  	%r283, %r3, 1;
	setp.eq.b32 	%p99, %r283, 1;
	@%p99 bra 	$L__BB1_52;
	shl.b32 	%r284, %r327, 4;
	add.s32 	%r286, %r259, %r284;
	ld.shared.v4.u32 	{%r155, %r156, %r157, %r287}, [%r286];
	mov.b64 	%rd20, {%r157, %r287};
	cvt.u32.u16 	%r288, %rs59;
	and.b32  	%r158, %r288, 255;
	setp.gt.s32 	%p101, %r157, %r158;
	{ .reg .b32 tmp; mov.b64 {tmp, %r159}, %rd20; }
	mov.pred 	%p118, -1;
	@%p101 bra 	$L__BB1_51;
	setp.eq.s32 	%p102, %r157, %r158;
	setp.lt.s32 	%p103, %r314, %r159;
	and.pred  	%p118, %p102, %p103;
$L__BB1_51:
	selp.b32 	%r331, %r155, %r331, %p118;
	selp.b32 	%r332, %r156, %r332, %p118;
$L__BB1_52:
	ld.param.u64 	%rd26, [_Z17process_one_blockiPhfiiPi_param_5];
	shl.b32 	%r289, %r292, 1;
	add.s32 	%r290, %r289, %r7;
	cvta.to.global.u64 	%rd21, %rd26;
	mul.wide.u32 	%rd22, %r290, 4;
	add.s64 	%rd23, %rd21, %rd22;
	st.global.u32 	[%rd23], %r331;
	st.global.u32 	[%rd23+4], %r332;
	mad.lo.s32 	%r291, %r331, %r165, %r332;
	cvt.s64.s32 	%rd24, %r291;
	add.s64 	%rd25, %rd1, %rd24;
	mov.b16 	%rs53, 0;
	st.global.u8 	[%rd25], %rs53;
$L__BB1_53:
	bar.sync 	0;
	add.s32 	%r292, %r292, 1;
	setp.ne.s32 	%p104, %r292, %r167;
	@%p104 bra 	$L__BB1_4;
$L__BB1_54:
	ret;

}
	// .globl	_Z13calc_one_shediPKtiiiiPKiPy
.visible .entry _Z13calc_one_shediPKtiiiiPKiPy(
	.param .u32 _Z13calc_one_shediPKtiiiiPKiPy_param_0,
	.param .u64 .ptr .align 1 _Z13calc_one_shediPKtiiiiPKiPy_param_1,
	.param .u32 _Z13calc_one_shediPKtiiiiPKiPy_param_2,
	.param .u32 _Z13calc_one_shediPKtiiiiPKiPy_param_3,
	.param .u32 _Z13calc_one_shediPKtiiiiPKiPy_param_4,
	.param .u32 _Z13calc_one_shediPKtiiiiPKiPy_param_5,
	.param .u64 .ptr .align 1 _Z13calc_one_shediPKtiiiiPKiPy_param_6,
	.param .u64 .ptr .align 1 _Z13calc_one_shediPKtiiiiPKiPy_param_7
)
{
	.reg .pred 	%p<28>;
	.reg .b32 	%r<104>;
	.reg .b32 	%f<20>;
	.reg .b64 	%rd<25>;
	// demoted variable
	.shared .align 4 .u32 _ZZ13calc_one_shediPKtiiiiPKiPyE2ox;
	// demoted variable
	.shared .align 4 .u32 _ZZ13calc_one_shediPKtiiiiPKiPyE2oy;
	// demoted variable
	.shared .align 4 .u32 _ZZ13calc_one_shediPKtiiiiPKiPyE2oz;
	ld.param.u32 	%r37, [_Z13calc_one_shediPKtiiiiPKiPy_param_0];
	ld.param.u64 	%rd5, [_Z13calc_one_shediPKtiiiiPKiPy_param_1];
	ld.param.u32 	%r38, [_Z13calc_one_shediPKtiiiiPKiPy_param_2];
	ld.param.u32 	%r39, [_Z13calc_one_shediPKtiiiiPKiPy_param_3];
	ld.param.u32 	%r41, [_Z13calc_one_shediPKtiiiiPKiPy_param_5];
	ld.param.u64 	%rd3, [_Z13calc_one_shediPKtiiiiPKiPy_param_6];
	ld.param.u64 	%rd4, [_Z13calc_one_shediPKtiiiiPKiPy_param_7];
	cvta.to.global.u64 	%rd1, %rd5;
	mov.u32 	%r1, %ctaid.x;
	setp.ge.u32 	%p1, %r1, %r41;
	@%p1 bra 	$L__BB2_20;
	cvta.to.global.u64 	%rd6, %rd4;
	shl.b32 	%r42, %r38, 1;
	add.s32 	%r43, %r42, 64;
	shr.s32 	%r44, %r43, 31;
	shr.u32 	%r45, %r44, 26;
	add.s32 	%r46, %r43, %r45;
	shr.s32 	%r2, %r46, 6;
	mad.lo.s32 	%r47, %r1, %r42, %r1;
	mul.lo.s32 	%r48, %r47, %r2;
	mul.wide.u32 	%rd7, %r48, 8;
	add.s64 	%rd2, %rd6, %rd7;
	mov.u32 	%r3, %tid.x;
	setp.ne.s32 	%p2, %r3, 0;
	@%p2 bra 	$L__BB2_3;
	shl.b32 	%r49, %r1, 1;
	cvta.to.global.u64 	%rd8, %rd3;
	mul.wide.u32 	%rd9, %r49, 4;
	add.s64 	%rd10, %rd8, %rd9;
	ld.global.u32 	%r50, [%rd10];
	st.shared.u32 	[_ZZ13calc_one_shediPKtiiiiPKiPyE2ox], %r50;
	ld.global.u32 	%r51, [%rd10+4];
	st.shared.u32 	[_ZZ13calc_one_shediPKtiiiiPKiPyE2oy], %r51;
	mad.lo.s32 	%r52, %r50, %r37, %r51;
	mul.wide.s32 	%rd11, %r52, 2;
	add.s64 	%rd12, %rd1, %rd11;
	ld.global.u16 	%r53, [%rd12];
	add.s32 	%r54, %r39, %r53;
	st.shared.u32 	[_ZZ13calc_one_shediPKtiiiiPKiPyE2oz], %r54;
	shr.s32 	%r55, %r38, 31;
	shr.u32 	%r56, %r55, 26;
	add.s32 	%r57, %r38, %r56;
	shr.s32 	%r58, %r57, 6;
	mad.lo.s32 	%r59, %r2, %r38, %r58;
	mul.wide.s32 	%rd13, %r59, 8;
	add.s64 	%rd14, %rd2, %rd13;
	and.b32  	%r60, %r57, -64;
	sub.s32 	%r61, %r60, %r38;
	add.s32 	%r62, %r61, 63;
	mov.b64 	%rd15, 1;
	shl.b64 	%rd16, %rd15, %r62;
	atom.global.or.b64 	%rd17, [%rd14], %rd16;
$L__BB2_3:
	bar.sync 	0;
	ld.shared.u32 	%r4, [_ZZ13calc_one_shediPKtiiiiPKiPyE2ox];
	sub.s32 	%r5, %r4, %r38;
	ld.shared.u32 	%r6, [_ZZ13calc_one_shediPKtiiiiPKiPyE2oy];
	sub.s32 	%r7, %r6, %r38;
	add.s32 	%r8, %r4, %r38;
	add.s32 	%r9, %r6, %r38;
	sub.s32 	%r10, %r8, %r5;
	sub.s32 	%r63, %r9, %r7;
	add.s32 	%r11, %r63, %r10;
	shl.b32 	%r12, %r11, 1;
	mov.u32 	%r64, %ntid.x;
	div.u32 	%r65, %r12, %r64;
	mul.lo.s32 	%r66, %r65, %r64;
	sub.s32 	%r67, %r12, %r66;
	setp.ne.s32 	%p3, %r67, 0;
	selp.u32 	%r68, 1, 0, %p3;
	add.s32 	%r13, %r65, %r68;
	mul.lo.s32 	%r100, %r13, %r3;
	setp.lt.s32 	%p4, %r13, 1;
	setp.ge.s32 	%p5, %r100, %r12;
	or.pred  	%p6, %p4, %p5;
	@%p6 bra 	$L__BB2_20;
	shl.b32 	%r15, %r10, 1;
	add.s32 	%r16, %r11, %r10;
	ld.shared.u32 	%r17, [_ZZ13calc_one_shediPKtiiiiPKiPyE2oz];
	add.s32 	%r69, %r100, %r13;
	min.s32 	%r18, %r69, %r12;
	cvt.rn.f32.s32 	%f16, %r17;
$L__BB2_5:
	setp.ge.s32 	%p7, %r100, %r10;
	@%p7 bra 	$L__BB2_7;
	add.s32 	%r101, %r100, %r5;
	mov.u32 	%r102, %r7;
	bra.uni 	$L__BB2_12;
$L__BB2_7:
	setp.ge.s32 	%p8, %r100, %r15;
	@%p8 bra 	$L__BB2_9;
	sub.s32 	%r73, %r5, %r10;
	add.s32 	%r74, %r73, %r100;
	add.s32 	%r101, %r74, 1;
	mov.u32 	%r102, %r9;
	bra.uni 	$L__BB2_12;
$L__BB2_9:
	setp.ge.s32 	%p9, %r100, %r16;
	@%p9 bra 	$L__BB2_11;
	sub.s32 	%r71, %r7, %r15;
	add.s32 	%r72, %r71, %r100;
	add.s32 	%r102, %r72, 1;
	mov.u32 	%r101, %r5;
	bra.uni 	$L__BB2_12;
$L__BB2_11:
	sub.s32 	%r70, %r7, %r16;
	add.s32 	%r102, %r70, %r100;
	mov.u32 	%r101, %r8;
$L__BB2_12:
	sub.s32 	%r75, %r101, %r4;
	sub.s32 	%r76, %r102, %r6;
	abs.s32 	%r26, %r75;
	abs.s32 	%r27, %r76;
	setp.lt.s32 	%p10, %r26, %r27;
	selp.b32 	%r28, %r76, %r75, %p10;
	setp.lt.s32 	%p11, %r28, 1;
	selp.b32 	%r103, -1, 1, %p11;
	selp.b32 	%r77, %r75, %r76, %p10;
	cvt.rn.f32.s32 	%f1, %r77;
	setp.eq.s32 	%p12, %r28, 0;
	@%p12 bra 	$L__BB2_19;
	cvt.rn.f32.s32 	%f6, %r28;
	div.rn.f32 	%f2, %f1, %f6;
	mov.f32 	%f19, 0fC7C34F80;
$L__BB2_14:
	cvt.rn.f32.s32 	%f7, %r103;
	mul.f32 	%f8, %f2, %f7;
	mov.f32 	%f9, 0f3F000000;
	copysign.f32 	%f10, %f8, %f9;
	add.rz.f32 	%f11, %f8, %f10;
	cvt.rzi.f32.f32 	%f12, %f11;
	cvt.rzi.s32.f32 	%r78, %f12;
	selp.b32 	%r31, %r78, %r103, %p10;
	add.s32 	%r32, %r4, %r31;
	selp.b32 	%r33, %r103, %r78, %p10;
	add.s32 	%r34, %r6, %r33;
	setp.lt.s32 	%p14, %r32, 0;
	setp.ge.s32 	%p15, %r32, %r37;
	or.pred  	%p16, %p14, %p15;
	setp.lt.s32 	%p17, %r34, 0;
	setp.ge.s32 	%p18, %r34, %r37;
	or.pred  	%p19, %p17, %p18;
	or.pred  	%p21, %p16, %p19;
	@%p21 bra 	$L__BB2_19;
	mul.lo.s32 	%r79, %r31, %r31;
	mad.lo.s32 	%r80, %r33, %r33, %r79;
	mul.lo.s32 	%r81, %r38, %r38;
	setp.gt.u32 	%p22, %r80, %r81;
	@%p22 bra 	$L__BB2_19;
	ld.param.u32 	%r99, [_Z13calc_one_shediPKtiiiiPKiPy_param_4];
	mad.lo.s32 	%r82, %r32, %r37, %r34;
	mul.wide.s32 	%rd18, %r82, 2;
	add.s64 	%rd19, %rd1, %rd18;
	ld.global.u16 	%r83, [%rd19];
	sub.s32 	%r84, %r83, %r17;
	cvt.rn.f32.s32 	%f13, %r84;
	abs.s32 	%r85, %r103;
	cvt.rn.f32.s32 	%f14, %r85;
	div.rn.f32 	%f15, %f13, %f14;
	setp.lt.f32 	%p23, %f19, %f15;
	selp.f32 	%f19, %f15, %f19, %p23;
	fma.rn.f32 	%f17, %f19, %f14, %f16;
	add.s32 	%r86, %r99, %r83;
	cvt.rn.f32.s32 	%f18, %r86;
	setp.gtu.f32 	%p24, %f17, %f18;
	@%p24 bra 	$L__BB2_18;
	add.s32 	%r87, %r8, %r31;
	sub.s32 	%r88, %r87, %r4;
	add.s32 	%r89, %r33, %r38;
	shr.s32 	%r90, %r89, 31;
	shr.u32 	%r91, %r90, 26;
	add.s32 	%r92, %r89, %r91;
	shr.s32 	%r93, %r92, 6;
	mad.lo.s32 	%r94, %r88, %r2, %r93;
	mul.wide.s32 	%rd20, %r94, 8;
	add.s64 	%rd21, %rd2, %rd20;
	and.b32  	%r95, %r92, -64;
	sub.s32 	%r96, %r95, %r89;
	add.s32 	%r97, %r96, 63;
	mov.b64 	%rd22, 1;
	shl.b64 	%rd23, %rd22, %r97;
	atom.global.or.b64 	%rd24, [%rd21], %rd23;
$L__BB2_18:
	setp.lt.s32 	%p25, %r28, 1;
	selp.b32 	%r98, -1, 1, %p25;
	add.s32 	%r35, %r103, %r98;
	setp.ne.s32 	%p26, %r103, %r28;
	mov.u32 	%r103, %r35;
	@%p26 bra 	$L__BB2_14;
$L__BB2_19:
	add.s32 	%r100, %r100, 1;
	setp.lt.s32 	%p27, %r100, %r18;
	@%p27 bra 	$L__BB2_5;
$L__BB2_20:
	ret;

}
	// .globl	_Z15calc_extra_areaiiPKiS0_PKyiiiS2_Pi
.visible .entry _Z15calc_extra_areaiiPKiS0_PKyiiiS2_Pi(
	.param .u32 _Z15calc_extra_areaiiPKiS0_PKyiiiS2_Pi_param_0,
	.param .u32 _Z15calc_extra_areaiiPKiS0_PKyiiiS2_Pi_param_1,
	.param .u64 .ptr .align 1 _Z15calc_extra_areaiiPKiS0_PKyiiiS2_Pi_param_2,
	.param .u64 .ptr .align 1 _Z15calc_extra_areaiiPKiS0_PKyiiiS2_Pi_param_3,
	.param .u64 .ptr .align 1 _Z15calc_extra_areaiiPKiS0_PKyiiiS2_Pi_param_4,
	.param .u32 _Z15calc_extra_areaiiPKiS0_PKyiiiS2_Pi_param_5,
	.param .u32 _Z15calc_extra_areaiiPKiS0_PKyiiiS2_Pi_param_6,
	.param .u32 _Z15calc_extra_areaiiPKiS0_PKyiiiS2_Pi_param_7,
	.param .u64 .ptr .align 1 _Z15calc_extra_areaiiPKiS0_PKyiiiS2_Pi_param_8,
	.param .u64 .ptr .align 1 _Z15calc_extra_areaiiPKiS0_PKyiiiS2_Pi_param_9
)
{
	.reg .pred 	%p<77>;
	.reg .b32 	%r<283>;
	.reg .b64 	%rd<180>;

	ld.param.u32 	%r96, [_Z15calc_extra_areaiiPKiS0_PKyiiiS2_Pi_param_1];
	ld.param.u64 	%rd48, [_Z15calc_extra_areaiiPKiS0_PKyiiiS2_Pi_param_2];
	ld.param.u64 	%rd49, [_Z15calc_extra_areaiiPKiS0_PKyiiiS2_Pi_param_3];
	ld.param.u64 	%rd50, [_Z15calc_extra_areaiiPKiS0_PKyiiiS2_Pi_param_4];
	ld.param.u32 	%r97, [_Z15calc_extra_areaiiPKiS0_PKyiiiS2_Pi_param_5];
	ld.param.u32 	%r98, [_Z15calc_extra_areaiiPKiS0_PKyiiiS2_Pi_param_6];
	ld.param.u32 	%r99, [_Z15calc_extra_areaiiPKiS0_PKyiiiS2_Pi_param_7];
	ld.param.u64 	%rd51, [_Z15calc_extra_areaiiPKiS0_PKyiiiS2_Pi_param_8];
	cvta.to.global.u64 	%rd1, %rd51;
	cvta.to.global.u64 	%rd52, %rd50;
	cvta.to.global.u64 	%rd53, %rd48;
	cvta.to.global.u64 	%rd54, %rd49;
	mov.u32 	%r101, %ctaid.x;
	mul.wide.u32 	%rd55, %r101, 4;
	add.s64 	%rd56, %rd54, %rd55;
	ld.global.u32 	%r1, [%rd56];
	shl.b32 	%r102, %r1, 1;
	mul.wide.s32 	%rd57, %r102, 4;
	add.s64 	%rd2, %rd53, %rd57;
	mul.lo.s32 	%r103, %r98, %r97;
	mul.lo.s32 	%r104, %r103, %r1;
	mul.wide.s32 	%rd58, %r104, 8;
	add.s64 	%rd3, %rd52, %rd58;
	mov.u32 	%r2, %tid.x;
	mov.u32 	%r3, %ntid.x;
	div.u32 	%r105, %r97, %r3;
	mul.lo.s32 	%r106, %r105, %r3;
	sub.s32 	%r107, %r97, %r106;
	setp.ne.s32 	%p1, %r107, 0;
	selp.u32 	%r108, 1, 0, %p1;
	add.s32 	%r109, %r105, %r108;
	mul.lo.s32 	%r246, %r109, %r2;
	add.s32 	%r5, %r246, %r109;
	setp.ge.u32 	%p2, %r246, %r5;
	setp.ge.s32 	%p3, %r246, %r97;
	mov.b32 	%r265, 0;
	or.pred  	%p4, %p2, %p3;
	@%p4 bra 	$L__BB3_53;
	ld.global.u32 	%r111, [%rd2+4];
	ld.global.u32 	%r112, [%rd2];
	sub.s32 	%r6, %r112, %r96;
	sub.s32 	%r113, %r111, %r96;
	shr.s32 	%r114, %r113, 31;
	shr.u32 	%r115, %r114, 26;
	add.s32 	%r116, %r113, %r115;
	shr.s32 	%r117, %r116, 6;
	and.b32  	%r118, %r116, -64;
	sub.s32 	%r119, %r113, %r118;
	shr.s32 	%r120, %r119, 31;
	add.s32 	%r7, %r120, %r117;
	and.b32  	%r121, %r119, 63;
	add.s32 	%r122, %r111, %r96;
	shr.s32 	%r123, %r122, 31;
	shr.u32 	%r124, %r123, 26;
	add.s32 	%r125, %r122, %r124;
	shr.s32 	%r8, %r125, 6;
	cvt.u64.u32 	%rd4, %r121;
	sub.s32 	%r126, 64, %r121;
	cvt.u64.u32 	%rd5, %r126;
	max.s32 	%r127, %r8, %r7;
	sub.s32 	%r9, %r127, %r7;
	add.s32 	%r128, %r9, 1;
	and.b32  	%r10, %r128, 3;
	not.b32 	%r11, %r7;
	and.b32  	%r129, %r128, -4;
	neg.s32 	%r12, %r129;
	mov.b32 	%r265, 0;
$L__BB3_2:
	ld.param.u32 	%r245, [_Z15calc_extra_areaiiPKiS0_PKyiiiS2_Pi_param_0];
	setp.gt.s32 	%p5, %r7, %r8;
	add.s32 	%r15, %r246, %r6;
	setp.lt.s32 	%p6, %r15, 0;
	setp.ge.s32 	%p7, %r15, %r245;
	or.pred  	%p8, %p6, %p7;
	or.pred  	%p9, %p8, %p5;
	@%p9 bra 	$L__BB3_52;
	setp.lt.u32 	%p10, %r9, 3;
	mul.lo.s32 	%r16, %r246, %r98;
	mul.lo.s32 	%r17, %r15, %r99;
	mov.b64 	%rd161, 0;
	mov.u32 	%r261, %r7;
	@%p10 bra 	$L__BB3_31;
	add.s32 	%r254, %r7, 1;
	add.s32 	%r250, %r7, %r17;
	mov.b64 	%rd161, 0;
	mov.b32 	%r253, 1;
	mov.b32 	%r249, -3;
	mov.u32 	%r248, %r12;
	mov.u32 	%r251, %r11;
	mov.u32 	%r252, %r16;
$L__BB3_5:
	add.s32 	%r28, %r254, -1;
	setp.lt.s32 	%p11, %r28, 0;
	setp.ge.s32 	%p12, %r28, %r99;
	or.pred  	%p13, %p11, %p12;
	@%p13 bra 	$L__BB3_11;
	setp.ne.s32 	%p14, %r254, 1;
	setp.eq.s32 	%p15, %r249, -3;
	add.s32 	%r135, %r252, -1;
	mul.wide.s32 	%rd61, %r135, 8;
	add.s64 	%rd7, %rd3, %rd61;
	or.pred  	%p16, %p14, %p15;
	@%p16 bra 	$L__BB3_8;
	ld.global.u64 	%rd161, [%rd7];
$L__BB3_8:
	add.s32 	%r136, %r253, -1;
	setp.ge.s32 	%p17, %r136, %r98;
	mov.b64 	%rd160, 0;
	@%p17 bra 	$L__BB3_10;
	ld.global.u64 	%rd160, [%rd7+8];
$L__BB3_10:
	cvt.u32.u64 	%r137, %rd4;
	setp.eq.s32 	%p18, %r137, 0;
	mul.wide.s32 	%rd63, %r250, 8;
	add.s64 	%rd64, %rd1, %rd63;
	ld.global.u64 	%rd65, [%rd64];
	shr.u64 	%rd66, %rd160, %r137;
	cvt.u32.u64 	%r138, %rd5;
	shl.b64 	%rd67, %rd161, %r138;
	selp.b64 	%rd68, 0, %rd67, %p18;
	or.b64  	%rd69, %rd66, %rd68;
	not.b64 	%rd70, %rd65;
	and.b64  	%rd71, %rd69, %rd70;
	popc.b64 	%r139, %rd71;
	add.s32 	%r265, %r265, %r139;
	mov.u64 	%rd161, %rd160;
$L__BB3_11:
	setp.lt.s32 	%p19, %r28, -1;
	setp.ge.s32 	%p20, %r254, %r99;
	cvt.s64.s32 	%rd72, %r7;
	cvt.s64.s32 	%rd73, %r28;
	cvt.s64.s32 	%rd74, %r16;
	sub.s64 	%rd75, %rd73, %rd72;
	add.s64 	%rd76, %rd75, %rd74;
	shl.b64 	%rd77, %rd76, 3;
	add.s64 	%rd13, %rd3, %rd77;
	cvt.s64.s32 	%rd78, %r17;
	add.s64 	%rd79, %rd73, %rd78;
	shl.b64 	%rd80, %rd79, 3;
	add.s64 	%rd14, %rd1, %rd80;
	or.pred  	%p21, %p19, %p20;
	@%p21 bra 	$L__BB3_17;
	setp.ne.s32 	%p22, %r251, 0;
	@%p22 bra 	$L__BB3_14;
	mul.wide.s32 	%rd81, %r252, 8;
	add.s64 	%rd82, %rd3, %rd81;
	ld.global.u64 	%rd161, [%rd82];
$L__BB3_14:
	setp.ge.s32 	%p23, %r253, %r98;
	mov.b64 	%rd163, 0;
	@%p23 bra 	$L__BB3_16;
	ld.global.u64 	%rd163, [%rd13+8];
$L__BB3_16:
	cvt.u32.u64 	%r140, %rd4;
	setp.eq.s32 	%p24, %r140, 0;
	ld.global.u64 	%rd84, [%rd14+8];
	shr.u64 	%rd85, %rd163, %r140;
	cvt.u32.u64 	%r141, %rd5;
	shl.b64 	%rd86, %rd161, %r141;
	selp.b64 	%rd87, 0, %rd86, %p24;
	or.b64  	%rd88, %rd85, %rd87;
	not.b64 	%rd89, %rd84;
	and.b64  	%rd90, %rd88, %rd89;
	popc.b64 	%r142, %rd90;
	add.s32 	%r265, %r265, %r142;
	mov.u64 	%rd161, %rd163;
$L__BB3_17:
	add.s32 	%r143, %r254, 1;
	setp.lt.s32 	%p25, %r28, -2;
	setp.ge.s32 	%p26, %r143, %r99;
	or.pred  	%p27, %p25, %p26;
	@%p27 bra 	$L__BB3_23;
	setp.ne.s32 	%p28, %r254, -1;
	@%p28 bra 	$L__BB3_20;
	add.s32 	%r144, %r252, 1;
	mul.wide.s32 	%rd91, %r144, 8;
	add.s64 	%rd92, %rd3, %rd91;
	ld.global.u64 	%rd161, [%rd92];
$L__BB3_20:
	add.s32 	%r145, %r253, 1;
	setp.ge.s32 	%p29, %r145, %r98;
	mov.b64 	%rd166, 0;
	@%p29 bra 	$L__BB3_22;
	ld.global.u64 	%rd166, [%rd13+16];
$L__BB3_22:
	cvt.u32.u64 	%r146, %rd4;
	setp.eq.s32 	%p30, %r146, 0;
	ld.global.u64 	%rd94, [%rd14+16];
	shr.u64 	%rd95, %rd166, %r146;
	cvt.u32.u64 	%r147, %rd5;
	shl.b64 	%rd96, %rd161, %r147;
	selp.b64 	%rd97, 0, %rd96, %p30;
	or.b64  	%rd98, %rd95, %rd97;
	not.b64 	%rd99, %rd94;
	and.b64  	%rd100, %rd98, %rd99;
	popc.b64 	%r148, %rd100;
	add.s32 	%r265, %r265, %r148;
	mov.u64 	%rd161, %rd166;
$L__BB3_23:
	setp.lt.s32 	%p31, %r28, -3;
	add.s32 	%r149, %r254, 2;
	setp.ge.s32 	%p32, %r149, %r99;
	or.pred  	%p33, %p31, %p32;
	@%p33 bra 	$L__BB3_29;
	setp.ne.s32 	%p34, %r251, 2;
	@%p34 bra 	$L__BB3_26;
	add.s32 	%r150, %r252, 2;
	mul.wide.s32 	%rd101, %r150, 8;
	add.s64 	%rd102, %rd3, %rd101;
	ld.global.u64 	%rd161, [%rd102];
$L__BB3_26:
	add.s32 	%r151, %r253, 2;
	setp.ge.s32 	%p35, %r151, %r98;
	mov.b64 	%rd169, 0;
	@%p35 bra 	$L__BB3_28;
	ld.global.u64 	%rd169, [%rd13+24];
$L__BB3_28:
	cvt.u32.u64 	%r152, %rd4;
	setp.eq.s32 	%p36, %r152, 0;
	ld.global.u64 	%rd104, [%rd14+24];
	shr.u64 	%rd105, %rd169, %r152;
	cvt.u32.u64 	%r153, %rd5;
	shl.b64 	%rd106, %rd161, %r153;
	selp.b64 	%rd107, 0, %rd106, %p36;
	or.b64  	%rd108, %rd105, %rd107;
	not.b64 	%rd109, %rd104;
	and.b64  	%rd110, %rd108, %rd109;
	popc.b64 	%r154, %rd110;
	add.s32 	%r265, %r265, %r154;
	mov.u64 	%rd161, %rd169;
$L__BB3_29:
	add.s32 	%r254, %r254, 4;
	add.s32 	%r253, %r253, 4;
	add.s32 	%r252, %r252, 4;
	add.s32 	%r251, %r251, -4;
	add.s32 	%r250, %r250, 4;
	add.s32 	%r249, %r249, -4;
	add.s32 	%r248, %r248, 4;
	setp.ne.s32 	%p37, %r248, 0;
	@%p37 bra 	$L__BB3_5;
	add.s32 	%r261, %r254, -1;
$L__BB3_31:
	setp.eq.s32 	%p38, %r10, 0;
	@%p38 bra 	$L__BB3_52;
	add.s32 	%r48, %r16, -1;
	setp.lt.s32 	%p39, %r261, 0;
	setp.ge.s32 	%p40, %r261, %r99;
	or.pred  	%p41, %p39, %p40;
	@%p41 bra 	$L__BB3_38;
	sub.s32 	%r49, %r261, %r7;
	setp.ne.s32 	%p42, %r261, 0;
	setp.eq.s32 	%p43, %r49, 0;
	or.pred  	%p44, %p42, %p43;
	@%p44 bra 	$L__BB3_35;
	add.s32 	%r156, %r48, %r49;
	mul.wide.s32 	%rd111, %r156, 8;
	add.s64 	%rd112, %rd3, %rd111;
	ld.global.u64 	%rd161, [%rd112];
$L__BB3_35:
	setp.ge.s32 	%p45, %r49, %r98;
	mov.b64 	%rd173, 0;
	@%p45 bra 	$L__BB3_37;
	add.s32 	%r157, %r49, %r16;
	mul.wide.s32 	%rd114, %r157, 8;
	add.s64 	%rd115, %rd3, %rd114;
	ld.global.u64 	%rd173, [%rd115];
$L__BB3_37:
	cvt.u32.u64 	%r158, %rd4;
	setp.eq.s32 	%p46, %r158, 0;
	add.s32 	%r159, %r261, %r17;
	mul.wide.s32 	%rd116, %r159, 8;
	add.s64 	%rd117, %rd1, %rd116;
	ld.global.u64 	%rd118, [%rd117];
	shr.u64 	%rd119, %rd173, %r158;
	cvt.u32.u64 	%r160, %rd5;
	shl.b64 	%rd120, %rd161, %r160;
	selp.b64 	%rd121, 0, %rd120, %p46;
	or.b64  	%rd122, %rd119, %rd121;
	not.b64 	%rd123, %rd118;
	and.b64  	%rd124, %rd122, %rd123;
	popc.b64 	%r161, %rd124;
	add.s32 	%r265, %r265, %r161;
	mov.u64 	%rd161, %rd173;
$L__BB3_38:
	setp.eq.s32 	%p47, %r10, 1;
	add.s32 	%r52, %r261, 1;
	@%p47 bra 	$L__BB3_52;
	setp.lt.s32 	%p48, %r261, -1;
	setp.ge.s32 	%p49, %r52, %r99;
	cvt.s64.s32 	%rd125, %r7;
	cvt.s64.s32 	%rd126, %r261;
	cvt.s64.s32 	%rd127, %r16;
	sub.s64 	%rd128, %rd126, %rd125;
	add.s64 	%rd129, %rd128, %rd127;
	shl.b64 	%rd130, %rd129, 3;
	add.s64 	%rd36, %rd3, %rd130;
	cvt.s64.s32 	%rd131, %r17;
	add.s64 	%rd132, %rd126, %rd131;
	shl.b64 	%rd133, %rd132, 3;
	add.s64 	%rd37, %rd1, %rd133;
	or.pred  	%p50, %p48, %p49;
	@%p50 bra 	$L__BB3_45;
	sub.s32 	%r53, %r52, %r7;
	setp.ne.s32 	%p51, %r52, 0;
	setp.eq.s32 	%p52, %r53, 0;
	or.pred  	%p53, %p51, %p52;
	@%p53 bra 	$L__BB3_42;
	add.s32 	%r163, %r48, %r53;
	mul.wide.s32 	%rd134, %r163, 8;
	add.s64 	%rd135, %rd3, %rd134;
	ld.global.u64 	%rd161, [%rd135];
$L__BB3_42:
	setp.ge.s32 	%p54, %r53, %r98;
	mov.b64 	%rd176, 0;
	@%p54 bra 	$L__BB3_44;
	ld.global.u64 	%rd176, [%rd36+8];
$L__BB3_44:
	cvt.u32.u64 	%r164, %rd4;
	setp.eq.s32 	%p55, %r164, 0;
	ld.global.u64 	%rd137, [%rd37+8];
	shr.u64 	%rd138, %rd176, %r164;
	cvt.u32.u64 	%r165, %rd5;
	shl.b64 	%rd139, %rd161, %r165;
	selp.b64 	%rd140, 0, %rd139, %p55;
	or.b64  	%rd141, %rd138, %rd140;
	not.b64 	%rd142, %rd137;
	and.b64  	%rd143, %rd141, %rd142;
	popc.b64 	%r166, %rd143;
	add.s32 	%r265, %r265, %r166;
	mov.u64 	%rd161, %rd176;
$L__BB3_45:
	setp.eq.s32 	%p56, %r10, 2;
	add.s32 	%r56, %r261, 2;
	@%p56 bra 	$L__BB3_52;
	setp.lt.s32 	%p57, %r261, -2;
	setp.ge.s32 	%p58, %r56, %r99;
	or.pred  	%p59, %p57, %p58;
	@%p59 bra 	$L__BB3_52;
	sub.s32 	%r57, %r56, %r7;
	setp.ne.s32 	%p60, %r56, 0;
	setp.eq.s32 	%p61, %r57, 0;
	or.pred  	%p62, %p60, %p61;
	@%p62 bra 	$L__BB3_49;
	add.s32 	%r168, %r48, %r57;
	mul.wide.s32 	%rd144, %r168, 8;
	add.s64 	%rd145, %rd3, %rd144;
	ld.global.u64 	%rd161, [%rd145];
$L__BB3_49:
	setp.ge.s32 	%p63, %r57, %r98;
	mov.b64 	%rd179, 0;
	@%p63 bra 	$L__BB3_51;
	ld.global.u64 	%rd179, [%rd36+16];
$L__BB3_51:
	cvt.u32.u64 	%r169, %rd4;
	setp.eq.s32 	%p64, %r169, 0;
	ld.global.u64 	%rd147, [%rd37+16];
	shr.u64 	%rd148, %rd179, %r169;
	cvt.u32.u64 	%r170, %rd5;
	shl.b64 	%rd149, %rd161, %r170;
	selp.b64 	%rd150, 0, %rd149, %p64;
	or.b64  	%rd151, %rd148, %rd150;
	not.b64 	%rd152, %rd147;
	and.b64  	%rd153, %rd151, %rd152;
	popc.b64 	%r171, %rd153;
	add.s32 	%r265, %r265, %r171;
$L__BB3_52:
	add.s32 	%r246, %r246, 1;
	setp.lt.u32 	%p65, %r246, %r5;
	setp.lt.s32 	%p66, %r246, %r97;
	and.pred  	%p67, %p65, %p66;
	@%p67 bra 	$L__BB3_2;
$L__BB3_53:
	shl.b32 	%r172, %r2, 2;
	mov.u32 	%r173, areas;
	add.s32 	%r174, %r173, %r172;
	st.shared.u32 	[%r174], %r265;
	bar.sync 	0;
	setp.ne.s32 	%p68, %r2, 0;
	@%p68 bra 	$L__BB3_67;
	and.b32  	%r62, %r3, 15;
	setp.lt.u32 	%p69, %r3, 16;
	mov.b32 	%r274, 0;
	mov.u32 	%r282, %r274;
	@%p69 bra 	$L__BB3_57;
	and.b32  	%r274, %r3, 2032;
	add.s32 	%r267, %r173, 32;
	and.b32  	%r180, %r3, -16;
	neg.s32 	%r268, %r180;
	mov.b32 	%r282, 0;
$L__BB3_56:
	.pragma "nounroll";
	ld.shared.v4.u32 	{%r181, %r182, %r183, %r184}, [%r267+-32];
	add.s32 	%r185, %r181, %r282;
	add.s32 	%r186, %r182, %r185;
	add.s32 	%r187, %r183, %r186;
	add.s32 	%r188, %r184, %r187;
	ld.shared.v4.u32 	{%r189, %r190, %r191, %r192}, [%r267+-16];
	add.s32 	%r193, %r189, %r188;
	add.s32 	%r194, %r190, %r193;
	add.s32 	%r195, %r191, %r194;
	add.s32 	%r196, %r192, %r195;
	ld.shared.v4.u32 	{%r197, %r198, %r199, %r200}, [%r267];
	add.s32 	%r201, %r197, %r196;
	add.s32 	%r202, %r198, %r201;
	add.s32 	%r203, %r199, %r202;
	add.s32 	%r204, %r200, %r203;
	ld.shared.v4.u32 	{%r205, %r206, %r207, %r208}, [%r267+16];
	add.s32 	%r209, %r205, %r204;
	add.s32 	%r210, %r206, %r209;
	add.s32 	%r211, %r207, %r210;
	add.s32 	%r282, %r208, %r211;
	add.s32 	%r268, %r268, 16;
	add.s32 	%r267, %r267, 64;
	setp.ne.s32 	%p70, %r268, 0;
	@%p70 bra 	$L__BB3_56;
$L__BB3_57:
	setp.eq.s32 	%p71, %r62, 0;
	@%p71 bra 	$L__BB3_66;
	and.b32  	%r74, %r3, 7;
	setp.lt.u32 	%p72, %r62, 8;
	@%p72 bra 	$L__BB3_60;
	shl.b32 	%r213, %r274, 2;
	add.s32 	%r215, %r173, %r213;
	ld.shared.u32 	%r216, [%r215];
	add.s32 	%r217, %r216, %r282;
	ld.shared.u32 	%r218, [%r215+4];
	add.s32 	%r219, %r218, %r217;
	ld.shared.u32 	%r220, [%r215+8];
	add.s32 	%r221, %r220, %r219;
	ld.shared.u32 	%r222, [%r215+12];
	add.s32 	%r223, %r222, %r221;
	ld.shared.u32 	%r224, [%r215+16];
	add.s32 	%r225, %r224, %r223;
	ld.shared.u32 	%r226, [%r215+20];
	add.s32 	%r227, %r226, %r225;
	ld.shared.u32 	%r228, [%r215+24];
	add.s32 	%r229, %r228, %r227;
	ld.shared.u32 	%r230, [%r215+28];
	add.s32 	%r282, %r230, %r229;
	add.s32 	%r274, %r274, 8;
$L__BB3_60:
	setp.eq.s32 	%p73, %r74, 0;
	@%p73 bra 	$L__BB3_66;
	and.b32  	%r80, %r3, 3;
	setp.lt.u32 	%p74, %r74, 4;
	@%p74 bra 	$L__BB3_63;
	shl.b32 	%r232, %r274, 2;
	add.s32 	%r234, %r173, %r232;
	ld.shared.u32 	%r235, [%r234];
	add.s32 	%r236, %r235, %r282;
	ld.shared.u32 	%r237, [%r234+4];
	add.s32 	%r238, %r237, %r236;
	ld.shared.u32 	%r239, [%r234+8];
	add.s32 	%r240, %r239, %r238;
	ld.shared.u32 	%r241, [%r234+12];
	add.s32 	%r282, %r241, %r240;
	add.s32 	%r274, %r274, 4;
$L__BB3_63:
	setp.eq.s32 	%p75, %r80, 0;
	@%p75 bra 	$L__BB3_66;
	shl.b32 	%r242, %r274, 2;
	add.s32 	%r280, %r173, %r242;
	neg.s32 	%r279, %r80;
$L__BB3_65:
	.pragma "nounroll";
	ld.shared.u32 	%r244, [%r280];
	add.s32 	%r282, %r244, %r282;
	add.s32 	%r280, %r280, 4;
	add.s32 	%r279, %r279, 1;
	setp.ne.s32 	%p76, %r279, 0;
	@%p76 bra 	$L__BB3_65;
$L__BB3_66:
	ld.param.u64 	%rd157, [_Z15calc_extra_areaiiPKiS0_PKyiiiS2_Pi_param_9];
	cvta.to.global.u64 	%rd154, %rd157;
	mul.wide.s32 	%rd155, %r1, 4;
	add.s64 	%rd156, %rd154, %rd155;
	st.global.u32 	[%rd156], %r282;
$L__BB3_67:
	ret;

}
	// .globl	_Z10union_areaiiiiPKiPKyiiiiPKciiiS2_PiS5_
.visible .entry _Z10union_areaiiiiPKiPKyiiiiPKciiiS2_PiS5_(
	.param .u32 _Z10union_areaiiiiPKiPKyiiiiPKciiiS2_PiS5__param_0,
	.param .u32 _Z10union_areaiiiiPKiPKyiiiiPKciiiS2_PiS5__param_1,
	.param .u32 _Z10union_areaiiiiPKiPKyiiiiPKciiiS2_PiS5__param_2,
	.param .u32 _Z10union_areaiiiiPKiPKyiiiiPKciiiS2_PiS5__param_3,
	.param .u64 .ptr .align 1 _Z10union_areaiiiiPKiPKyiiiiPKciiiS2_PiS5__param_4,
	.param .u64 .ptr .align 1 _Z10union_areaiiiiPKiPKyiiiiPKciiiS2_PiS5__param_5,
	.param .u32 _Z10union_areaiiiiPKiPKyiiiiPKciiiS2_PiS5__param_6,
	.param .u32 _Z10union_areaiiiiPKiPKyiiiiPKciiiS2_PiS5__param_7,
	.param .u32 _Z10union_areaiiiiPKiPKyiiiiPKciiiS2_PiS5__param_8,
	.param .u32 _Z10union_areaiiiiPKiPKyiiiiPKciiiS2_PiS5__param_9,
	.param .u64 .ptr .align 1 _Z10union_areaiiiiPKiPKyiiiiPKciiiS2_PiS5__param_10,
	.param .u32 _Z10union_areaiiiiPKiPKyiiiiPKciiiS2_PiS5__param_11,
	.param .u32 _Z10union_areaiiiiPKiPKyiiiiPKciiiS2_PiS5__param_12,
	.param .u32 _Z10union_areaiiiiPKiPKyiiiiPKciiiS2_PiS5__param_13,
	.param .u64 .ptr .align 1 _Z10union_areaiiiiPKiPKyiiiiPKciiiS2_PiS5__param_14,
	.param .u64 .ptr .align 1 _Z10union_areaiiiiPKiPKyiiiiPKciiiS2_PiS5__param_15,
	.param .u64 .ptr .align 1 _Z10union_areaiiiiPKiPKyiiiiPKciiiS2_PiS5__param_16
)
{
	.reg .pred 	%p<14>;
	.reg .b16 	%rs<4>;
	.reg .b32 	%r<51>;
	.reg .b64 	%rd<30>;

	ld.param.u32 	%r14, [_Z10union_areaiiiiPKiPKyiiiiPKciiiS2_PiS5__param_1];
	ld.param.u32 	%r15, [_Z10union_areaiiiiPKiPKyiiiiPKciiiS2_PiS5__param_2];
	ld.param.u32 	%r16, [_Z10union_areaiiiiPKiPKyiiiiPKciiiS2_PiS5__param_3];
	ld.param.u64 	%rd6, [_Z10union_areaiiiiPKiPKyiiiiPKciiiS2_PiS5__param_4];
	ld.param.u32 	%r17, [_Z10union_areaiiiiPKiPKyiiiiPKciiiS2_PiS5__param_8];
	ld.param.u32 	%r18, [_Z10union_areaiiiiPKiPKyiiiiPKciiiS2_PiS5__param_9];
	ld.param.u64 	%rd7, [_Z10union_areaiiiiPKiPKyiiiiPKciiiS2_PiS5__param_10];
	ld.param.u32 	%r19, [_Z10union_areaiiiiPKiPKyiiiiPKciiiS2_PiS5__param_12];
	ld.param.u32 	%r20, [_Z10union_areaiiiiPKiPKyiiiiPKciiiS2_PiS5__param_13];
	ld.param.u64 	%rd5, [_Z10union_areaiiiiPKiPKyiiiiPKciiiS2_PiS5__param_14];
	ld.param.u64 	%rd8, [_Z10union_areaiiiiPKiPKyiiiiPKciiiS2_PiS5__param_16];
	cvta.to.global.u64 	%rd1, %rd8;
	cvta.to.global.u64 	%rd2, %rd6;
	cvta.to.global.u64 	%rd3, %rd7;
	mov.u32 	%r21, %ctaid.x;
	mov.u32 	%r1, %ntid.x;
	mov.u32 	%r22, %tid.x;
	mad.lo.s32 	%r50, %r21, %r1, %r22;
	setp.ge.s32 	%p1, %r50, %r16;
	@%p1 bra 	$L__BB4_16;
	setp.gt.s32 	%p2, %r18, 0;
	shl.b32 	%r23, %r14, 1;
	mul.lo.s32 	%r3, %r23, %r23;
	mov.u32 	%r24, %nctaid.x;
	mul.lo.s32 	%r4, %r24, %r1;
	@%p2 bra 	$L__BB4_2;
	bra.uni 	$L__BB4_13;
$L__BB4_2:
	setp.eq.s32 	%p5, %r15, 0;
	@%p5 bra 	$L__BB4_9;
	cvta.to.global.u64 	%rd4, %rd5;
	shl.b32 	%r5, %r17, 6;
$L__BB4_4:
	cvt.s64.s32 	%rd13, %r50;
	add.s64 	%rd14, %rd3, %rd13;
	ld.global.u8 	%rs2, [%rd14];
	setp.ne.s16 	%p6, %rs2, 0;
	@%p6 bra 	$L__BB4_8;
	shl.b32 	%r26, %r50, 1;
	mul.wide.s32 	%rd15, %r26, 4;
	add.s64 	%rd16, %rd2, %rd15;
	ld.global.u32 	%r9, [%rd16];
	ld.global.u32 	%r10, [%rd16+4];
	sub.s32 	%r27, %r9, %r19;
	mul.lo.s32 	%r28, %r27, %r27;
	sub.s32 	%r29, %r10, %r20;
	mad.lo.s32 	%r30, %r29, %r29, %r28;
	setp.gt.u32 	%p7, %r30, %r3;
	@%p7 bra 	$L__BB4_8;
	mad.lo.s32 	%r31, %r5, %r9, %r10;
	shr.s32 	%r32, %r31, 31;
	shr.u32 	%r33, %r32, 26;
	add.s32 	%r34, %r31, %r33;
	shr.s32 	%r35, %r34, 6;
	mul.wide.s32 	%rd17, %r35, 8;
	add.s64 	%rd18, %rd4, %rd17;
	ld.global.u64 	%rd19, [%rd18];
	and.b32  	%r36, %r34, -64;
	sub.s32 	%r37, %r36, %r31;
	add.s32 	%r38, %r37, 63;
	shr.u64 	%rd20, %rd19, %r38;
	and.b64  	%rd21, %rd20, 1;
	setp.eq.b64 	%p8, %rd21, 1;
	not.pred 	%p9, %p8;
	@%p9 bra 	$L__BB4_8;
	atom.global.add.u32 	%r39, [%rd1+1999996], 1;
	mul.wide.s32 	%rd22, %r39, 4;
	add.s64 	%rd23, %rd1, %rd22;
	st.global.u32 	[%rd23], %r50;
$L__BB4_8:
	add.s32 	%r50, %r50, %r4;
	setp.lt.s32 	%p10, %r50, %r16;
	@%p10 bra 	$L__BB4_4;
	bra.uni 	$L__BB4_16;
$L__BB4_9:
	cvt.s64.s32 	%rd24, %r50;
	add.s64 	%rd25, %rd3, %rd24;
	ld.global.u8 	%rs3, [%rd25];
	setp.ne.s16 	%p11, %rs3, 0;
	@%p11 bra 	$L__BB4_12;
	shl.b32 	%r40, %r50, 1;
	mul.wide.s32 	%rd26, %r40, 4;
	add.s64 	%rd27, %rd2, %rd26;
	ld.global.u32 	%r41, [%rd27+4];
	ld.global.u32 	%r42, [%rd27];
	sub.s32 	%r43, %r42, %r19;
	mul.lo.s32 	%r44, %r43, %r43;
	sub.s32 	%r45, %r41, %r20;
	mad.lo.s32 	%r46, %r45, %r45, %r44;
	setp.gt.u32 	%p12, %r46, %r3;
	@%p12 bra 	$L__BB4_12;
	atom.global.add.u32 	%r47, [%rd1+1999996], 1;
	mul.wide.s32 	%rd28, %r47, 4;
	add.s64 	%rd29, %rd1, %rd28;
	st.global.u32 	[%rd29], %r50;
$L__BB4_12:
	add.s32 	%r50, %r50, %r4;
	setp.lt.s32 	%p13, %r50, %r16;
	@%p13 bra 	$L__BB4_9;
	bra.uni 	$L__BB4_16;
$L__BB4_13:
	cvt.s64.s32 	%rd9, %r50;
	add.s64 	%rd10, %rd3, %rd9;
	ld.global.u8 	%rs1, [%rd10];
	setp.ne.s16 	%p3, %rs1, 0;
	@%p3 bra 	$L__BB4_15;
	atom.global.add.u32 	%r25, [%rd1+1999996], 1;
	mul.wide.s32 	%rd11, %r25, 4;
	add.s64 	%rd12, %rd1, %rd11;
	st.global.u32 	[%rd12], %r50;
$L__BB4_15:
	add.s32 	%r50, %r50, %r4;
	setp.lt.s32 	%p4, %r50, %r16;
	@%p4 bra 	$L__BB4_13;
$L__BB4_16:
	ret;

}
	// .globl	_Z10findtopobsiPKcPKiPi
.visible .entry _Z10findtopobsiPKcPKiPi(
	.param .u32 _Z10findtopobsiPKcPKiPi_param_0,
	.param .u64 .ptr .align 1 _Z10findtopobsiPKcPKiPi_param_1,
	.param .u64 .ptr .align 1 _Z10findtopobsiPKcPKiPi_param_2,
	.param .u64 .ptr .align 1 _Z10findtopobsiPKcPKiPi_param_3
)
{
	.reg .pred 	%p<21>;
	.reg .b16 	%rs<2>;
	.reg .b32 	%r<65>;
	.reg .b64 	%rd<13>;
	// demoted variable
	.shared .align 4 .b8 _ZZ10findtopobsiPKcPKiPiE3obs[1024];
	// demoted variable
	.shared .align 4 .b8 _ZZ10findtopobsiPKcPKiPiE5areas[1024];
	ld.param.u32 	%r33, [_Z10findtopobsiPKcPKiPi_param_0];
	ld.param.u64 	%rd3, [_Z10findtopobsiPKcPKiPi_param_1];
	ld.param.u64 	%rd4, [_Z10findtopobsiPKcPKiPi_param_2];
	ld.param.u64 	%rd5, [_Z10findtopobsiPKcPKiPi_param_3];
	mov.u32 	%r1, %tid.x;
	shl.b32 	%r34, %r1, 2;
	mov.u32 	%r35, _ZZ10findtopobsiPKcPKiPiE3obs;
	add.s32 	%r2, %r35, %r34;
	mov.b32 	%r36, 0;
	st.shared.u32 	[%r2], %r36;
	mov.u32 	%r37, _ZZ10findtopobsiPKcPKiPiE5areas;
	add.s32 	%r3, %r37, %r34;
	st.shared.u32 	[%r3], %r36;
	mov.u32 	%r4, %ctaid.x;
	mov.u32 	%r5, %ntid.x;
	mad.lo.s32 	%r55, %r4, %r5, %r1;
	setp.ge.s32 	%p1, %r55, %r33;
	@%p1 bra 	$L__BB5_6;
	mov.u32 	%r39, %nctaid.x;
	mul.lo.s32 	%r7, %r39, %r5;
	cvta.to.global.u64 	%rd1, %rd3;
	cvta.to.global.u64 	%rd2, %rd4;
	mov.b32 	%r54, 0;
$L__BB5_2:
	cvt.s64.s32 	%rd6, %r55;
	add.s64 	%rd7, %rd1, %rd6;
	ld.global.u8 	%rs1, [%rd7];
	setp.ne.s16 	%p2, %rs1, 0;
	@%p2 bra 	$L__BB5_5;
	mul.wide.s32 	%rd8, %r55, 4;
	add.s64 	%rd9, %rd2, %rd8;
	ld.global.u32 	%r10, [%rd9];
	setp.le.s32 	%p3, %r10, %r54;
	@%p3 bra 	$L__BB5_5;
	st.shared.u32 	[%r2], %r55;
	st.shared.u32 	[%r3], %r10;
	mov.u32 	%r54, %r10;
$L__BB5_5:
	add.s32 	%r55, %r55, %r7;
	setp.lt.s32 	%p4, %r55, %r33;
	@%p4 bra 	$L__BB5_2;
$L__BB5_6:
	bar.sync 	0;
	setp.gt.u32 	%p5, %r1, 127;
	@%p5 bra 	$L__BB5_31;
	ld.shared.u32 	%r13, [%r3+512];
	ld.shared.u32 	%r58, [%r3];
	setp.le.s32 	%p6, %r13, %r58;
	@%p6 bra 	$L__BB5_9;
	ld.shared.u32 	%r40, [%r2];
	ld.shared.u32 	%r41, [%r2+512];
	st.shared.u32 	[%r2], %r41;
	st.shared.u32 	[%r2+512], %r40;
	st.shared.u32 	[%r3], %r13;
	st.shared.u32 	[%r3+512], %r58;
	mov.u32 	%r58, %r13;
$L__BB5_9:
	setp.gt.u32 	%p7, %r1, 63;
	@%p7 bra 	$L__BB5_31;
	ld.shared.u32 	%r16, [%r3+256];
	setp.le.s32 	%p8, %r16, %r58;
	@%p8 bra 	$L__BB5_12;
	ld.shared.u32 	%r42, [%r2];
	ld.shared.u32 	%r43, [%r2+256];
	st.shared.u32 	[%r2], %r43;
	st.shared.u32 	[%r2+256], %r42;
	st.shared.u32 	[%r3], %r16;
	st.shared.u32 	[%r3+256], %r58;
	mov.u32 	%r58, %r16;
$L__BB5_12:
	setp.gt.u32 	%p9, %r1, 31;
	@%p9 bra 	$L__BB5_31;
	ld.shared.u32 	%r18, [%r3+128];
	setp.le.s32 	%p10, %r18, %r58;
	@%p10 bra 	$L__BB5_15;
	ld.shared.u32 	%r44, [%r2];
	ld.shared.u32 	%r45, [%r2+128];
	st.shared.u32 	[%r2], %r45;
	st.shared.u32 	[%r2+128], %r44;
	st.shared.u32 	[%r3], %r18;
	st.shared.u32 	[%r3+128], %r58;
	mov.u32 	%r58, %r18;
$L__BB5_15:
	setp.gt.u32 	%p11, %r1, 15;
	@%p11 bra 	$L__BB5_31;
	ld.shared.u32 	%r20, [%r3+64];
	setp.le.s32 	%p12, %r20, %r58;
	@%p12 bra 	$L__BB5_18;
	ld.shared.u32 	%r46, [%r2];
	ld.shared.u32 	%r47, [%r2+64];
	st.shared.u32 	[%r2], %r47;
	st.shared.u32 	[%r2+64], %r46;
	st.shared.u32 	[%r3], %r20;
	st.shared.u32 	[%r3+64], %r58;
	mov.u32 	%r58, %r20;
$L__BB5_18:
	setp.gt.u32 	%p13, %r1, 7;
	@%p13 bra 	$L__BB5_31;
	ld.shared.u32 	%r22, [%r3+32];
	setp.le.s32 	%p14, %r22, %r58;
	@%p14 bra 	$L__BB5_21;
	ld.shared.u32 	%r48, [%r2];
	ld.shared.u32 	%r49, [%r2+32];
	st.shared.u32 	[%r2], %r49;
	st.shared.u32 	[%r2+32], %r48;
	st.shared.u32 	[%r3], %r22;
	st.shared.u32 	[%r3+32], %r58;
	mov.u32 	%r58, %r22;
$L__BB5_21:
	setp.gt.u32 	%p15, %r1, 3;
	@%p15 bra 	$L__BB5_31;
	ld.shared.u32 	%r24, [%r3+16];
	setp.le.s32 	%p16, %r24, %r58;
	@%p16 bra 	$L__BB5_24;
	ld.shared.u32 	%r50, [%r2];
	ld.shared.u32 	%r51, [%r2+16];
	st.shared.u32 	[%r2], %r51;
	st.shared.u32 	[%r2+16], %r50;
	st.shared.u32 	[%r3], %r24;
	st.shared.u32 	[%r3+16], %r58;
	mov.u32 	%r58, %r24;
$L__BB5_24:
	setp.gt.u32 	%p17, %r1, 1;
	@%p17 bra 	$L__BB5_31;
	ld.shared.u32 	%r26, [%r3+8];
	setp.le.s32 	%p18, %r26, %r58;
	@%p18 bra 	$L__BB5_27;
	ld.shared.u32 	%r52, [%r2];
	ld.shared.u32 	%r53, [%r2+8];
	st.shared.u32 	[%r2], %r53;
	st.shared.u32 	[%r2+8], %r52;
	st.shared.u32 	[%r3], %r26;
	st.shared.u32 	[%r3+8], %r58;
$L__BB5_27:
	setp.ne.s32 	%p19, %r1, 0;
	@%p19 bra 	$L__BB5_31;
	ld.shared.u32 	%r27, [_ZZ10findtopobsiPKcPKiPiE5areas+4];
	ld.shared.u32 	%r63, [_ZZ10findtopobsiPKcPKiPiE5areas];
	setp.le.s32 	%p20, %r27, %r63;
	ld.shared.u32 	%r64, [_ZZ10findtopobsiPKcPKiPiE3obs];
	@%p20 bra 	$L__BB5_30;
	ld.shared.u32 	%r30, [_ZZ10findtopobsiPKcPKiPiE3obs+4];
	st.shared.u32 	[_ZZ10findtopobsiPKcPKiPiE3obs], %r30;
	st.shared.u32 	[_ZZ10findtopobsiPKcPKiPiE3obs+4], %r64;
	st.shared.u32 	[_ZZ10findtopobsiPKcPKiPiE5areas], %r27;
	st.shared.u32 	[_ZZ10findtopobsiPKcPKiPiE5areas+4], %r63;
	mov.u32 	%r63, %r27;
	mov.u32 	%r64, %r30;
$L__BB5_30:
	cvta.to.global.u64 	%rd10, %rd5;
	mul.wide.u32 	%rd11, %r4, 4;
	add.s64 	%rd12, %rd10, %rd11;
	st.global.u32 	[%rd12], %r64;
	st.global.u32 	[%rd12+400], %r63;
$L__BB5_31:
	ret;

}
	// .globl	_Z10calc_unioniiiPKiPKyiiiiPcPy
.visible .entry _Z10calc_unioniiiPKiPKyiiiiPcPy(
	.param .u32 _Z10calc_unioniiiPKiPKyiiiiPcPy_param_0,
	.param .u32 _Z10calc_unioniiiPKiPKyiiiiPcPy_param_1,
	.param .u32 _Z10calc_unioniiiPKiPKyiiiiPcPy_param_2,
	.param .u64 .ptr .align 1 _Z10calc_unioniiiPKiPKyiiiiPcPy_param_3,
	.param .u64 .ptr .align 1 _Z10calc_unioniiiPKiPKyiiiiPcPy_param_4,
	.param .u32 _Z10calc_unioniiiPKiPKyiiiiPcPy_param_5,
	.param .u32 _Z10calc_unioniiiPKiPKyiiiiPcPy_param_6,
	.param .u32 _Z10calc_unioniiiPKiPKyiiiiPcPy_param_7,
	.param .u32 _Z10calc_unioniiiPKiPKyiiiiPcPy_param_8,
	.param .u64 .ptr .align 1 _Z10calc_unioniiiPKiPKyiiiiPcPy_param_9,
	.param .u64 .ptr .align 1 _Z10calc_unioniiiPKiPKyiiiiPcPy_param_10
)
{
	.reg .pred 	%p<110>;
	.reg .b16 	%rs<2>;
	.reg .b32 	%r<117>;
	.reg .b64 	%rd<196>;
	// demoted variable
	.shared .align 4 .u32 _ZZ10calc_unioniiiPKiPKyiiiiPcPyE8lastobsx;
	// demoted variable
	.shared .align 4 .u32 _ZZ10calc_unioniiiPKiPKyiiiiPcPyE8lastobsy;
	// demoted variable
	.shared .align 8 .u64 _ZZ10calc_unioniiiPKiPKyiiiiPcPyE4shed;
	ld.param.u32 	%r36, [_Z10calc_unioniiiPKiPKyiiiiPcPy_param_0];
	ld.param.u32 	%r37, [_Z10calc_unioniiiPKiPKyiiiiPcPy_param_1];
	ld.param.u64 	%rd18, [_Z10calc_unioniiiPKiPKyiiiiPcPy_param_3];
	ld.param.u64 	%rd19, [_Z10calc_unioniiiPKiPKyiiiiPcPy_param_4];
	ld.param.u32 	%r38, [_Z10calc_unioniiiPKiPKyiiiiPcPy_param_5];
	ld.param.u32 	%r39, [_Z10calc_unioniiiPKiPKyiiiiPcPy_param_6];
	ld.param.u32 	%r40, [_Z10calc_unioniiiPKiPKyiiiiPcPy_param_7];
	ld.param.u32 	%r41, [_Z10calc_unioniiiPKiPKyiiiiPcPy_param_8];
	ld.param.u64 	%rd20, [_Z10calc_unioniiiPKiPKyiiiiPcPy_param_9];
	ld.param.u64 	%rd21, [_Z10calc_unioniiiPKiPKyiiiiPcPy_param_10];
	cvta.to.global.u64 	%rd1, %rd21;
	mov.u32 	%r1, %tid.x;
	setp.ne.s32 	%p1, %r1, 0;
	@%p1 bra 	$L__BB6_2;
	cvta.to.global.u64 	%rd22, %rd20;
	cvta.to.global.u64 	%rd23, %rd18;
	cvt.s64.s32 	%rd24, %r41;
	add.s64 	%rd25, %rd22, %rd24;
	mov.b16 	%rs1, 1;
	st.global.u8 	[%rd25], %rs1;
	shl.b32 	%r42, %r41, 1;
	mul.wide.s32 	%rd26, %r42, 4;
	add.s64 	%rd27, %rd23, %rd26;
	ld.global.u32 	%r43, [%rd27];
	st.shared.u32 	[_ZZ10calc_unioniiiPKiPKyiiiiPcPyE8lastobsx], %r43;
	ld.global.u32 	%r44, [%rd27+4];
	st.shared.u32 	[_ZZ10calc_unioniiiPKiPKyiiiiPcPyE8lastobsy], %r44;
	mul.lo.s32 	%r45, %r39, %r38;
	mul.lo.s32 	%r46, %r45, %r41;
	mul.wide.s32 	%rd28, %r46, 8;
	add.s64 	%rd29, %rd19, %rd28;
	st.shared.u64 	[_ZZ10calc_unioniiiPKiPKyiiiiPcPyE4shed], %rd29;
$L__BB6_2:
	bar.sync 	0;
	ld.shared.u32 	%r47, [_ZZ10calc_unioniiiPKiPKyiiiiPcPyE8lastobsy];
	sub.s32 	%r49, %r47, %r37;
	shr.s32 	%r50, %r49, 31;
	shr.u32 	%r51, %r50, 26;
	add.s32 	%r52, %r49, %r51;
	shr.s32 	%r53, %r52, 6;
	and.b32  	%r54, %r52, -64;
	sub.s32 	%r2, %r49, %r54;
	shr.s32 	%r55, %r2, 31;
	add.s32 	%r3, %r55, %r53;
	mov.u32 	%r56, %ctaid.x;
	mov.u32 	%r57, %ntid.x;
	mad.lo.s32 	%r4, %r56, %r57, %r1;
	setp.ge.s32 	%p2, %r4, %r38;
	@%p2 bra 	$L__BB6_80;
	ld.shared.u32 	%r58, [_ZZ10calc_unioniiiPKiPKyiiiiPcPyE8lastobsx];
	sub.s32 	%r59, %r58, %r37;
	add.s32 	%r5, %r59, %r4;
	setp.lt.s32 	%p3, %r5, 0;
	setp.ge.s32 	%p4, %r5, %r36;
	setp.lt.s32 	%p5, %r39, 1;
	or.pred  	%p6, %p3, %p5;
	or.pred  	%p7, %p6, %p4;
	@%p7 bra 	$L__BB6_80;
	and.b32  	%r60, %r2, 63;
	ld.shared.u64 	%rd2, [_ZZ10calc_unioniiiPKiPKyiiiiPcPyE4shed];
	mul.lo.s32 	%r6, %r39, %r4;
	cvt.u64.u32 	%rd3, %r60;
	mul.lo.s32 	%r7, %r5, %r40;
	setp.ne.s32 	%p8, %r60, 0;
	sub.s32 	%r61, 64, %r60;
	cvt.u64.u32 	%rd4, %r61;
	@%p8 bra 	$L__BB6_45;
	and.b32  	%r8, %r39, 7;
	setp.lt.u32 	%p57, %r39, 8;
	mov.b32 	%r112, 0;
	@%p57 bra 	$L__BB6_24;
	and.b32  	%r112, %r39, 2147483640;
	mov.b32 	%r110, 0;
	cvt.s64.s32 	%rd116, %r6;
	cvt.s64.s32 	%rd120, %r7;
$L__BB6_7:
	.pragma "nounroll";
	add.s32 	%r11, %r3, %r110;
	setp.lt.s32 	%p58, %r11, 0;
	setp.ge.s32 	%p59, %r11, %r40;
	or.pred  	%p60, %p58, %p59;
	@%p60 bra 	$L__BB6_9;
	add.s32 	%r90, %r110, %r6;
	mul.wide.s32 	%rd109, %r90, 8;
	add.s64 	%rd110, %rd2, %rd109;
	ld.u64 	%rd111, [%rd110];
	add.s32 	%r91, %r11, %r7;
	mul.wide.s32 	%rd112, %r91, 8;
	add.s64 	%rd113, %rd1, %rd112;
	ld.global.u64 	%rd114, [%rd113];
	or.b64  	%rd115, %rd114, %rd111;
	st.global.u64 	[%rd113], %rd115;
$L__BB6_9:
	add.s32 	%r92, %r11, 1;
	setp.lt.s32 	%p61, %r92, 0;
	setp.ge.s32 	%p62, %r92, %r40;
	cvt.s64.s32 	%rd117, %r110;
	add.s64 	%rd118, %rd117, %rd116;
	shl.b64 	%rd119, %rd118, 3;
	add.s64 	%rd5, %rd2, %rd119;
	cvt.s64.s32 	%rd121, %r11;
	add.s64 	%rd122, %rd121, %rd120;
	shl.b64 	%rd123, %rd122, 3;
	add.s64 	%rd6, %rd1, %rd123;
	or.pred  	%p63, %p61, %p62;
	@%p63 bra 	$L__BB6_11;
	ld.u64 	%rd124, [%rd5+8];
	ld.global.u64 	%rd125, [%rd6+8];
	or.b64  	%rd126, %rd125, %rd124;
	st.global.u64 	[%rd6+8], %rd126;
$L__BB6_11:
	add.s32 	%r93, %r11, 2;
	setp.lt.s32 	%p64, %r93, 0;
	setp.ge.s32 	%p65, %r93, %r40;
	or.pred  	%p66, %p64, %p65;
	@%p66 bra 	$L__BB6_13;
	ld.u64 	%rd127, [%rd5+16];
	ld.global.u64 	%rd128, [%rd6+16];
	or.b64  	%rd129, %rd128, %rd127;
	st.global.u64 	[%rd6+16], %rd129;
$L__BB6_13:
	add.s32 	%r94, %r11, 3;
	setp.lt.s32 	%p67, %r94, 0;
	setp.ge.s32 	%p68, %r94, %r40;
	or.pred  	%p69, %p67, %p68;
	@%p69 bra 	$L__BB6_15;
	ld.u64 	%rd130, [%rd5+24];
	ld.global.u64 	%rd131, [%rd6+24];
	or.b64  	%rd132, %rd131, %rd130;
	st.global.u64 	[%rd6+24], %rd132;
$L__BB6_15:
	add.s32 	%r95, %r11, 4;
	setp.lt.s32 	%p70, %r95, 0;
	setp.ge.s32 	%p71, %r95, %r40;
	or.pred  	%p72, %p70, %p71;
	@%p72 bra 	$L__BB6_17;
	ld.u64 	%rd133, [%rd5+32];
	ld.global.u64 	%rd134, [%rd6+32];
	or.b64  	%rd135, %rd134, %rd133;
	st.global.u64 	[%rd6+32], %rd135;
$L__BB6_17:
	add.s32 	%r96, %r11, 5;
	setp.lt.s32 	%p73, %r96, 0;
	setp.ge.s32 	%p74, %r96, %r40;
	or.pred  	%p75, %p73, %p74;
	@%p75 bra 	$L__BB6_19;
	ld.u64 	%rd136, [%rd5+40];
	ld.global.u64 	%rd137, [%rd6+40];
	or.b64  	%rd138, %rd137, %rd136;
	st.global.u64 	[%rd6+40], %rd138;
$L__BB6_19:
	add.s32 	%r97, %r11, 6;
	setp.lt.s32 	%p76, %r97, 0;
	setp.ge.s32 	%p77, %r97, %r40;
	or.pred  	%p78, %p76, %p77;
	@%p78 bra 	$L__BB6_21;
	ld.u64 	%rd139, [%rd5+48];
	ld.global.u64 	%rd140, [%rd6+48];
	or.b64  	%rd141, %rd140, %rd139;
	st.global.u64 	[%rd6+48], %rd141;
$L__BB6_21:
	add.s32 	%r98, %r11, 7;
	setp.lt.s32 	%p79, %r98, 0;
	setp.ge.s32 	%p80, %r98, %r40;
	or.pred  	%p81, %p79, %p80;
	@%p81 bra 	$L__BB6_23;
	ld.u64 	%rd142, [%rd5+56];
	ld.global.u64 	%rd143, [%rd6+56];
	or.b64  	%rd144, %rd143, %rd142;
	st.global.u64 	[%rd6+56], %rd144;
$L__BB6_23:
	add.s32 	%r110, %r110, 8;
	setp.ne.s32 	%p82, %r110, %r112;
	@%p82 bra 	$L__BB6_7;
$L__BB6_24:
	setp.eq.s32 	%p83, %r8, 0;
	@%p83 bra 	$L__BB6_80;
	and.b32  	%r14, %r39, 3;
	setp.lt.u32 	%p84, %r8, 4;
	@%p84 bra 	$L__BB6_35;
	add.s32 	%r15, %r3, %r112;
	setp.lt.s32 	%p85, %r15, 0;
	setp.ge.s32 	%p86, %r15, %r40;
	or.pred  	%p87, %p85, %p86;
	@%p87 bra 	$L__BB6_28;
	add.s32 	%r99, %r112, %r6;
	mul.wide.s32 	%rd145, %r99, 8;
	add.s64 	%rd146, %rd2, %rd145;
	ld.u64 	%rd147, [%rd146];
	add.s32 	%r100, %r15, %r7;
	mul.wide.s32 	%rd148, %r100, 8;
	add.s64 	%rd149, %rd1, %rd148;
	ld.global.u64 	%rd150, [%rd149];
	or.b64  	%rd151, %rd150, %rd147;
	st.global.u64 	[%rd149], %rd151;
$L__BB6_28:
	add.s32 	%r101, %r15, 1;
	setp.lt.s32 	%p88, %r101, 0;
	setp.ge.s32 	%p89, %r101, %r40;
	cvt.s64.s32 	%rd152, %r6;
	cvt.u64.u32 	%rd153, %r112;
	add.s64 	%rd154, %rd153, %rd152;
	shl.b64 	%rd155, %rd154, 3;
	add.s64 	%rd7, %rd2, %rd155;
	cvt.s64.s32 	%rd156, %r7;
	cvt.s64.s32 	%rd157, %r15;
	add.s64 	%rd158, %rd157, %rd156;
	shl.b64 	%rd159, %rd158, 3;
	add.s64 	%rd8, %rd1, %rd159;
	or.pred  	%p90, %p88, %p89;
	@%p90 bra 	$L__BB6_30;
	ld.u64 	%rd160, [%rd7+8];
	ld.global.u64 	%rd161, [%rd8+8];
	or.b64  	%rd162, %rd161, %rd160;
	st.global.u64 	[%rd8+8], %rd162;
$L__BB6_30:
	add.s32 	%r102, %r15, 2;
	setp.lt.s32 	%p91, %r102, 0;
	setp.ge.s32 	%p92, %r102, %r40;
	or.pred  	%p93, %p91, %p92;
	@%p93 bra 	$L__BB6_32;
	ld.u64 	%rd163, [%rd7+16];
	ld.global.u64 	%rd164, [%rd8+16];
	or.b64  	%rd165, %rd164, %rd163;
	st.global.u64 	[%rd8+16], %rd165;
$L__BB6_32:
	add.s32 	%r103, %r15, 3;
	setp.lt.s32 	%p94, %r103, 0;
	setp.ge.s32 	%p95, %r103, %r40;
	or.pred  	%p96, %p94, %p95;
	@%p96 bra 	$L__BB6_34;
	ld.u64 	%rd166, [%rd7+24];
	ld.global.u64 	%rd167, [%rd8+24];
	or.b64  	%rd168, %rd167, %rd166;
	st.global.u64 	[%rd8+24], %rd168;
$L__BB6_34:
	add.s32 	%r112, %r112, 4;
$L__BB6_35:
	setp.eq.s32 	%p97, %r14, 0;
	@%p97 bra 	$L__BB6_80;
	setp.eq.s32 	%p98, %r14, 1;
	@%p98 bra 	$L__BB6_42;
	add.s32 	%r18, %r3, %r112;
	setp.lt.s32 	%p99, %r18, 0;
	setp.ge.s32 	%p100, %r18, %r40;
	or.pred  	%p101, %p99, %p100;
	@%p101 bra 	$L__BB6_39;
	add.s32 	%r104, %r112, %r6;
	mul.wide.s32 	%rd169, %r104, 8;
	add.s64 	%rd170, %rd2, %rd169;
	ld.u64 	%rd171, [%rd170];
	add.s32 	%r105, %r18, %r7;
	mul.wide.s32 	%rd172, %r105, 8;
	add.s64 	%rd173, %rd1, %rd172;
	ld.global.u64 	%rd174, [%rd173];
	or.b64  	%rd175, %rd174, %rd171;
	st.global.u64 	[%rd173], %rd175;
$L__BB6_39:
	add.s32 	%r106, %r18, 1;
	setp.lt.s32 	%p102, %r106, 0;
	setp.ge.s32 	%p103, %r106, %r40;
	or.pred  	%p104, %p102, %p103;
	@%p104 bra 	$L__BB6_41;
	cvt.s64.s32 	%rd176, %r6;
	cvt.s64.s32 	%rd177, %r112;
	add.s64 	%rd178, %rd177, %rd176;
	shl.b64 	%rd179, %rd178, 3;
	add.s64 	%rd180, %rd2, %rd179;
	ld.u64 	%rd181, [%rd180+8];
	cvt.s64.s32 	%rd182, %r7;
	cvt.s64.s32 	%rd183, %r18;
	add.s64 	%rd184, %rd183, %rd182;
	shl.b64 	%rd185, %rd184, 3;
	add.s64 	%rd186, %rd1, %rd185;
	ld.global.u64 	%rd187, [%rd186+8];
	or.b64  	%rd188, %rd187, %rd181;
	st.global.u64 	[%rd186+8], %rd188;
$L__BB6_41:
	add.s32 	%r112, %r112, 2;
$L__BB6_42:
	and.b32  	%r107, %r39, 1;
	setp.eq.b32 	%p105, %r107, 1;
	not.pred 	%p106, %p105;
	@%p106 bra 	$L__BB6_80;
	add.s32 	%r21, %r3, %r112;
	setp.lt.s32 	%p107, %r21, 0;
	setp.ge.s32 	%p108, %r21, %r40;
	or.pred  	%p109, %p107, %p108;
	@%p109 bra 	$L__BB6_80;
	add.s32 	%r108, %r112, %r6;
	mul.wide.s32 	%rd189, %r108, 8;
	add.s64 	%rd190, %rd2, %rd189;
	ld.u64 	%rd191, [%rd190];
	add.s32 	%r109, %r21, %r7;
	mul.wide.s32 	%rd192, %r109, 8;
	add.s64 	%rd193, %rd1, %rd192;
	ld.global.u64 	%rd194, [%rd193];
	or.b64  	%rd195, %rd194, %rd191;
	st.global.u64 	[%rd193], %rd195;
	bra.uni 	$L__BB6_80;
$L__BB6_45:
	and.b32  	%r22, %r39, 3;
	setp.lt.u32 	%p9, %r39, 4;
	mov.b32 	%r116, 0;
	@%p9 bra 	$L__BB6_64;
	and.b32  	%r116, %r39, 2147483644;
	mov.b32 	%r114, 0;
	cvt.s64.s32 	%rd40, %r6;
	cvt.s64.s32 	%rd44, %r7;
$L__BB6_47:
	.pragma "nounroll";
	add.s32 	%r25, %r3, %r114;
	setp.lt.s32 	%p10, %r25, 0;
	setp.ge.s32 	%p11, %r25, %r40;
	add.s32 	%r64, %r114, %r6;
	mul.wide.s32 	%rd30, %r64, 8;
	add.s64 	%rd9, %rd2, %rd30;
	add.s32 	%r65, %r25, %r7;
	mul.wide.s32 	%rd31, %r65, 8;
	add.s64 	%rd10, %rd1, %rd31;
	or.pred  	%p12, %p10, %p11;
	@%p12 bra 	$L__BB6_49;
	ld.u64 	%rd32, [%rd9];
	cvt.u32.u64 	%r66, %rd3;
	shr.u64 	%rd33, %rd32, %r66;
	ld.global.u64 	%rd34, [%rd10];
	or.b64  	%rd35, %rd34, %rd33;
	st.global.u64 	[%rd10], %rd35;
$L__BB6_49:
	setp.lt.s32 	%p13, %r25, -1;
	add.s32 	%r26, %r25, 1;
	setp.ge.s32 	%p14, %r26, %r40;
	or.pred  	%p15, %p13, %p14;
	@%p15 bra 	$L__BB6_51;
	ld.u64 	%rd36, [%rd9];
	cvt.u32.u64 	%r67, %rd4;
	shl.b64 	%rd37, %rd36, %r67;
	ld.global.u64 	%rd38, [%rd10+8];
	or.b64  	%rd39, %rd38, %rd37;
	st.global.u64 	[%rd10+8], %rd39;
$L__BB6_51:
	setp.lt.s32 	%p17, %r26, 0;
	cvt.s64.s32 	%rd41, %r114;
	add.s64 	%rd42, %rd41, %rd40;
	shl.b64 	%rd43, %rd42, 3;
	add.s64 	%rd11, %rd2, %rd43;
	cvt.s64.s32 	%rd45, %r25;
	add.s64 	%rd46, %rd45, %rd44;
	shl.b64 	%rd47, %rd46, 3;
	add.s64 	%rd12, %rd1, %rd47;
	or.pred  	%p18, %p17, %p14;
	@%p18 bra 	$L__BB6_53;
	ld.u64 	%rd48, [%rd11+8];
	cvt.u32.u64 	%r68, %rd3;
	shr.u64 	%rd49, %rd48, %r68;
	ld.global.u64 	%rd50, [%rd12+8];
	or.b64  	%rd51, %rd50, %rd49;
	st.global.u64 	[%rd12+8], %rd51;
$L__BB6_53:
	setp.lt.s32 	%p19, %r26, -1;
	add.s32 	%r27, %r25, 2;
	setp.ge.s32 	%p20, %r27, %r40;
	or.pred  	%p21, %p19, %p20;
	@%p21 bra 	$L__BB6_55;
	ld.u64 	%rd52, [%rd11+8];
	cvt.u32.u64 	%r69, %rd4;
	shl.b64 	%rd53, %rd52, %r69;
	ld.global.u64 	%rd54, [%rd10+16];
	or.b64  	%rd55, %rd54, %rd53;
	st.global.u64 	[%rd10+16], %rd55;
$L__BB6_55:
	setp.lt.s32 	%p23, %r27, 0;
	or.pred  	%p24, %p23, %p20;
	@%p24 bra 	$L__BB6_57;
	ld.u64 	%rd56, [%rd11+16];
	cvt.u32.u64 	%r70, %rd3;
	shr.u64 	%rd57, %rd56, %r70;
	ld.global.u64 	%rd58, [%rd12+16];
	or.b64  	%rd59, %rd58, %rd57;
	st.global.u64 	[%rd12+16], %rd59;
$L__BB6_57:
	setp.lt.s32 	%p25, %r27, -1;
	add.s32 	%r28, %r25, 3;
	setp.ge.s32 	%p26, %r28, %r40;
	or.pred  	%p27, %p25, %p26;
	@%p27 bra 	$L__BB6_59;
	ld.u64 	%rd60, [%rd11+16];
	cvt.u32.u64 	%r71, %rd4;
	shl.b64 	%rd61, %rd60, %r71;
	ld.global.u64 	%rd62, [%rd10+24];
	or.b64  	%rd63, %rd62, %rd61;
	st.global.u64 	[%rd10+24], %rd63;
$L__BB6_59:
	setp.lt.s32 	%p29, %r28, 0;
	or.pred  	%p30, %p29, %p26;
	@%p30 bra 	$L__BB6_61;
	ld.u64 	%rd64, [%rd11+24];
	cvt.u32.u64 	%r72, %rd3;
	shr.u64 	%rd65, %rd64, %r72;
	ld.global.u64 	%rd66, [%rd12+24];
	or.b64  	%rd67, %rd66, %rd65;
	st.global.u64 	[%rd12+24], %rd67;
$L__BB6_61:
	setp.lt.s32 	%p31, %r28, -1;
	add.s32 	%r73, %r25, 4;
	setp.ge.s32 	%p32, %r73, %r40;
	or.pred  	%p33, %p31, %p32;
	@%p33 bra 	$L__BB6_63;
	ld.u64 	%rd68, [%rd11+24];
	cvt.u32.u64 	%r74, %rd4;
	shl.b64 	%rd69, %rd68, %r74;
	ld.global.u64 	%rd70, [%rd10+32];
	or.b64  	%rd71, %rd70, %rd69;
	st.global.u64 	[%rd10+32], %rd71;
$L__BB6_63:
	add.s32 	%r114, %r114, 4;
	setp.ne.s32 	%p34, %r114, %r116;
	@%p34 bra 	$L__BB6_47;
$L__BB6_64:
	setp.eq.s32 	%p35, %r22, 0;
	@%p35 bra 	$L__BB6_80;
	setp.eq.s32 	%p36, %r22, 1;
	@%p36 bra 	$L__BB6_75;
	add.s32 	%r31, %r3, %r116;
	setp.lt.s32 	%p37, %r31, 0;
	setp.ge.s32 	%p38, %r31, %r40;
	add.s32 	%r75, %r116, %r6;
	mul.wide.s32 	%rd72, %r75, 8;
	add.s64 	%rd13, %rd2, %rd72;
	add.s32 	%r76, %r31, %r7;
	mul.wide.s32 	%rd73, %r76, 8;
	add.s64 	%rd14, %rd1, %rd73;
	or.pred  	%p39, %p37, %p38;
	@%p39 bra 	$L__BB6_68;
	ld.u64 	%rd74, [%rd13];
	cvt.u32.u64 	%r77, %rd3;
	shr.u64 	%rd75, %rd74, %r77;
	ld.global.u64 	%rd76, [%rd14];
	or.b64  	%rd77, %rd76, %rd75;
	st.global.u64 	[%rd14], %rd77;
$L__BB6_68:
	setp.lt.s32 	%p40, %r31, -1;
	add.s32 	%r32, %r31, 1;
	setp.ge.s32 	%p41, %r32, %r40;
	or.pred  	%p42, %p40, %p41;
	@%p42 bra 	$L__BB6_70;
	ld.u64 	%rd78, [%rd13];
	cvt.u32.u64 	%r78, %rd4;
	shl.b64 	%rd79, %rd78, %r78;
	ld.global.u64 	%rd80, [%rd14+8];
	or.b64  	%rd81, %rd80, %rd79;
	st.global.u64 	[%rd14+8], %rd81;
$L__BB6_70:
	setp.ge.s32 	%p43, %r32, %r40;
	setp.lt.s32 	%p44, %r32, 0;
	cvt.s64.s32 	%rd82, %r6;
	cvt.u64.u32 	%rd83, %r116;
	add.s64 	%rd84, %rd83, %rd82;
	shl.b64 	%rd85, %rd84, 3;
	add.s64 	%rd15, %rd2, %rd85;
	or.pred  	%p45, %p44, %p43;
	@%p45 bra 	$L__BB6_72;
	ld.u64 	%rd86, [%rd15+8];
	cvt.u32.u64 	%r79, %rd3;
	shr.u64 	%rd87, %rd86, %r79;
	cvt.s64.s32 	%rd88, %r7;
	cvt.s64.s32 	%rd89, %r31;
	add.s64 	%rd90, %rd89, %rd88;
	shl.b64 	%rd91, %rd90, 3;
	add.s64 	%rd92, %rd1, %rd91;
	ld.global.u64 	%rd93, [%rd92+8];
	or.b64  	%rd94, %rd93, %rd87;
	st.global.u64 	[%rd92+8], %rd94;
$L__BB6_72:
	setp.lt.s32 	%p46, %r32, -1;
	add.s32 	%r80, %r31, 2;
	setp.ge.s32 	%p47, %r80, %r40;
	or.pred  	%p48, %p46, %p47;
	@%p48 bra 	$L__BB6_74;
	ld.u64 	%rd95, [%rd15+8];
	cvt.u32.u64 	%r81, %rd4;
	shl.b64 	%rd96, %rd95, %r81;
	ld.global.u64 	%rd97, [%rd14+16];
	or.b64  	%rd98, %rd97, %rd96;
	st.global.u64 	[%rd14+16], %rd98;
$L__BB6_74:
	add.s32 	%r116, %r116, 2;
$L__BB6_75:
	and.b32  	%r82, %r39, 1;
	setp.eq.b32 	%p49, %r82, 1;
	not.pred 	%p50, %p49;
	@%p50 bra 	$L__BB6_80;
	add.s32 	%r35, %r3, %r116;
	setp.lt.s32 	%p51, %r35, 0;
	setp.ge.s32 	%p52, %r35, %r40;
	add.s32 	%r83, %r116, %r6;
	mul.wide.s32 	%rd99, %r83, 8;
	add.s64 	%rd16, %rd2, %rd99;
	add.s32 	%r84, %r35, %r7;
	mul.wide.s32 	%rd100, %r84, 8;
	add.s64 	%rd17, %rd1, %rd100;
	or.pred  	%p53, %p51, %p52;
	@%p53 bra 	$L__BB6_78;
	ld.u64 	%rd101, [%rd16];
	cvt.u32.u64 	%r85, %rd3;
	shr.u64 	%rd102, %rd101, %r85;
	ld.global.u64 	%rd103, [%rd17];
	or.b64  	%rd104, %rd103, %rd102;
	st.global.u64 	[%rd17], %rd104;
$L__BB6_78:
	setp.lt.s32 	%p54, %r35, -1;
	add.s32 	%r86, %r35, 1;
	setp.ge.s32 	%p55, %r86, %r40;
	or.pred  	%p56, %p54, %p55;
	@%p56 bra 	$L__BB6_80;
	ld.u64 	%rd105, [%rd16];
	cvt.u32.u64 	%r87, %rd4;
	shl.b64 	%rd106, %rd105, %r87;
	ld.global.u64 	%rd107, [%rd17+8];
	or.b64  	%rd108, %rd107, %rd106;
	st.global.u64 	[%rd17+8], %rd108;
$L__BB6_80:
	ret;

}


// ===== COMPILED SASS (sm_100) =====

	.target	sm_100

	.elftype	@"ET_EXEC"


//--------------------- .note.nv.tkinfo           --------------------------
	.section	.note.nv.tkinfo,"",@"SHT_NOTE"
	.sectionflags	@"SHF_NOTE_NV_TKINFO"
	.tkinfo
        /*0018*/ 	.word	0x00000002
        /*0030*/ 	.string	""
        /*0030*/ 	.string	"ptxas"
        /*0030*/ 	.string	"Cuda compilation tools, release 13.0, V13.0.88"
        /*0030*/ 	.string	"Build cuda_13.0.r13.0/compiler.36424714_0"
        /*0030*/ 	.string	"-arch sm_100 -m 64 "



//--------------------- .note.nv.cuinfo           --------------------------
	.section	.note.nv.cuinfo,"",@"SHT_NOTE"
	.sectionflags	@"SHF_NOTE_NV_CUINFO"
        /*0018*/ 	.short	0x0002
        /*001a*/ 	.short	0x0064
        /*001c*/ 	.short	0x0082
	.zero		2


//--------------------- .nv.info                  --------------------------
	.section	.nv.info,"",@"SHT_CUDA_INFO"
	.align	4


	//----- nvinfo : EIATTR_REGCOUNT
	.align		4
        /*0000*/ 	.byte	0x04, 0x2f
        /*0002*/ 	.short	(.L_1 - .L_0)
	.align		4
.L_0:
        /*0004*/ 	.word	index@(_Z12calc_one_vixiPKtiiiiPh)
        /*0008*/ 	.word	0x0000001e


	//----- nvinfo : EIATTR_FRAME_SIZE
	.align		4
.L_1:
        /*000c*/ 	.byte	0x04, 0x11
        /*000e*/ 	.short	(.L_3 - .L_2)
	.align		4
.L_2:
        /*0010*/ 	.word	index@($__internal_1_$__cuda_sm3x_div_rn_noftz_f32_slowpath)
        /*0014*/ 	.word	0x00000000


	//----- nvinfo : EIATTR_FRAME_SIZE
	.align		4
.L_3:
        /*0018*/ 	.byte	0x04, 0x11
        /*001a*/ 	.short	(.L_5 - .L_4)
	.align		4
.L_4:
        /*001c*/ 	.word	index@(_Z12calc_one_vixiPKtiiiiPh)
        /*0020*/ 	.word	0x00000000


	//----- nvinfo : EIATTR_REGCOUNT
	.align		4
.L_5:
        /*0024*/ 	.byte	0x04, 0x2f
        /*0026*/ 	.short	(.L_7 - .L_6)
	.align		4
.L_6:
        /*0028*/ 	.word	index@(_Z17process_one_blockiPhfiiPi)
        /*002c*/ 	.word	0x00000028


	//----- nvinfo : EIATTR_FRAME_SIZE
	.align		4
.L_7:
        /*0030*/ 	.byte	0x04, 0x11
        /*0032*/ 	.short	(.L_9 - .L_8)
	.align		4
.L_8:
        /*0034*/ 	.word	index@(_Z17process_one_blockiPhfiiPi)
        /*0038*/ 	.word	0x00000000


	//----- nvinfo : EIATTR_REGCOUNT
	.align		4
.L_9:
        /*003c*/ 	.byte	0x04, 0x2f
        /*003e*/ 	.short	(.L_11 - .L_10)
	.align		4
.L_10:
        /*0040*/ 	.word	index@(_Z13calc_one_shediPKtiiiiPKiPy)
        /*0044*/ 	.word	0x0000001f


	//----- nvinfo : EIATTR_FRAME_SIZE
	.align		4
.L_11:
        /*0048*/ 	.byte	0x04, 0x11
        /*004a*/ 	.short	(.L_13 - .L_12)
	.align		4
.L_12:
        /*004c*/ 	.word	index@($__internal_0_$__cuda_sm3x_div_rn_noftz_f32_slowpath)
        /*0050*/ 	.word	0x00000000


	//----- nvinfo : EIATTR_FRAME_SIZE
	.align		4
.L_13:
        /*0054*/ 	.byte	0x04, 0x11
        /*0056*/ 	.short	(.L_15 - .L_14)
	.align		4
.L_14:
        /*0058*/ 	.word	index@(_Z13calc_one_shediPKtiiiiPKiPy)
        /*005c*/ 	.word	0x00000000


	//----- nvinfo : EIATTR_REGCOUNT
	.align		4
.L_15:
        /*0060*/ 	.byte	0x04, 0x2f
        /*0062*/ 	.short	(.L_17 - .L_16)
	.align		4
.L_16:
        /*0064*/ 	.word	index@(_Z15calc_extra_areaiiPKiS0_PKyiiiS2_Pi)
        /*0068*/ 	.word	0x00000025


	//----- nvinfo : EIATTR_FRAME_SIZE
	.align		4
.L_17:
        /*006c*/ 	.byte	0x04, 0x11
        /*006e*/ 	.short	(.L_19 - .L_18)
	.align		4
.L_18:
        /*0070*/ 	.word	index@(_Z15calc_extra_areaiiPKiS0_PKyiiiS2_Pi)
        /*0074*/ 	.word	0x00000000


	//----- nvinfo : EIATTR_REGCOUNT
	.align		4
.L_19:
        /*0078*/ 	.byte	0x04, 0x2f
        /*007a*/ 	.short	(.L_21 - .L_20)
	.align		4
.L_20:
        /*007c*/ 	.word	index@(_Z10union_areaiiiiPKiPKyiiiiPKciiiS2_PiS5_)
        /*0080*/ 	.word	0x00000012


	//----- nvinfo : EIATTR_FRAME_SIZE
	.align		4
.L_21:
        /*0084*/ 	.byte	0x04, 0x11
        /*0086*/ 	.short	(.L_23 - .L_22)
	.align		4
.L_22:
        /*0088*/ 	.word	index@(_Z10union_areaiiiiPKiPKyiiiiPKciiiS2_PiS5_)
        /*008c*/ 	.word	0x00000000


	//----- nvinfo : EIATTR_REGCOUNT
	.align		4
.L_23:
        /*0090*/ 	.byte	0x04, 0x2f
        /*0092*/ 	.short	(.L_25 - .L_24)
	.align		4
.L_24:
        /*0094*/ 	.word	index@(_Z10findtopobsiPKcPKiPi)
        /*0098*/ 	.word	0x0000000e


	//----- nvinfo : EIATTR_FRAME_SIZE
	.align		4
.L_25:
        /*009c*/ 	.byte	0x04, 0x11
        /*009e*/ 	.short	(.L_27 - .L_26)
	.align		4
.L_26:
        /*00a0*/ 	.word	index@(_Z10findtopobsiPKcPKiPi)
        /*00a4*/ 	.word	0x00000000


	//----- nvinfo : EIATTR_REGCOUNT
	.align		4
.L_27:
        /*00a8*/ 	.byte	0x04, 0x2f
        /*00aa*/ 	.short	(.L_29 - .L_28)
	.align		4
.L_28:
        /*00ac*/ 	.word	index@(_Z10calc_unioniiiPKiPKyiiiiPcPy)
        /*00b0*/ 	.word	0x00000020


	//----- nvinfo : EIATTR_FRAME_SIZE
	.align		4
.L_29:
        /*00b4*/ 	.byte	0x04, 0x11
        /*00b6*/ 	.short	(.L_31 - .L_30)
	.align		4
.L_30:
        /*00b8*/ 	.word	index@(_Z10calc_unioniiiPKiPKyiiiiPcPy)
        /*00bc*/ 	.word	0x00000000


	//----- nvinfo : EIATTR_MIN_STACK_SIZE
	.align		4
.L_31:
        /*00c0*/ 	.byte	0x04, 0x12
        /*00c2*/ 	.short	(.L_33 - .L_32)
	.align		4
.L_32:
        /*00c4*/ 	.word	index@(_Z10calc_unioniiiPKiPKyiiiiPcPy)
        /*00c8*/ 	.word	0x00000000


	//----- nvinfo : EIATTR_MIN_STACK_SIZE
	.align		4
.L_33:
        /*00cc*/ 	.byte	0x04, 0x12
        /*00ce*/ 	.short	(.L_35 - .L_34)
	.align		4
.L_34:
        /*00d0*/ 	.word	index@(_Z10findtopobsiPKcPKiPi)
        /*00d4*/ 	.word	0x00000000


	//----- nvinfo : EIATTR_MIN_STACK_SIZE
	.align		4
.L_35:
        /*00d8*/ 	.byte	0x04, 0x12
        /*00da*/ 	.short	(.L_37 - .L_36)
	.align		4
.L_36:
        /*00dc*/ 	.word	index@(_Z10union_areaiiiiPKiPKyiiiiPKciiiS2_PiS5_)
        /*00e0*/ 	.word	0x00000000


	//----- nvinfo : EIATTR_MIN_STACK_SIZE
	.align		4
.L_37:
        /*00e4*/ 	.byte	0x04, 0x12
        /*00e6*/ 	.short	(.L_39 - .L_38)
	.align		4
.L_38:
        /*00e8*/ 	.word	index@(_Z15calc_extra_areaiiPKiS0_PKyiiiS2_Pi)
        /*00ec*/ 	.word	0x00000000


	//----- nvinfo : EIATTR_MIN_STACK_SIZE
	.align		4
.L_39:
        /*00f0*/ 	.byte	0x04, 0x12
        /*00f2*/ 	.short	(.L_41 - .L_40)
	.align		4
.L_40:
        /*00f4*/ 	.word	index@(_Z13calc_one_shediPKtiiiiPKiPy)
        /*00f8*/ 	.word	0x00000000


	//----- nvinfo : EIATTR_MIN_STACK_SIZE
	.align		4
.L_41:
        /*00fc*/ 	.byte	0x04, 0x12
        /*00fe*/ 	.short	(.L_43 - .L_42)
	.align		4
.L_42:
        /*0100*/ 	.word	index@(_Z17process_one_blockiPhfiiPi)
        /*0104*/ 	.word	0x00000000


	//----- nvinfo : EIATTR_MIN_STACK_SIZE
	.align		4
.L_43:
        /*0108*/ 	.byte	0x04, 0x12
        /*010a*/ 	.short	(.L_45 - .L_44)
	.align		4
.L_44:
        /*010c*/ 	.word	index@(_Z12calc_one_vixiPKtiiiiPh)
        /*0110*/ 	.word	0x00000000
.L_45:


//--------------------- .nv.compat                --------------------------
	.section	.nv.compat,"",@"SHT_CUDA_COMPAT_INFO"
	.align	4
        /*0000*/ 	.byte	0x02, 0x09, 0x00, 0x00, 0x02, 0x02, 0x01, 0x00, 0x02, 0x05, 0x05, 0x00, 0x03, 0x07, 0x01, 0x01
        /*0010*/ 	.byte	0x02, 0x03, 0x00, 0x00, 0x02, 0x06, 0x01, 0x00, 0x04, 0x0b, 0x08, 0x00, 0x01, 0x00, 0x00, 0x00
        /*0020*/ 	.byte	0x00, 0x00, 0x00, 0x00


//--------------------- .nv.info._Z10calc_unioniiiPKiPKyiiiiPcPy --------------------------
	.section	.nv.info._Z10calc_unioniiiPKiPKyiiiiPcPy,"",@"SHT_CUDA_INFO"
	.sectionflags	@""
	.align	4


	//----- nvinfo : EIATTR_CUDA_API_VERSION
	.align		4
        /*0000*/ 	.byte	0x04, 0x37
        /*0002*/ 	.short	(.L_47 - .L_46)
.L_46:
        /*0004*/ 	.word	0x00000082


	//----- nvinfo : EIATTR_KPARAM_INFO
	.align		4
.L_47:
        /*0008*/ 	.byte	0x04, 0x17
        /*000a*/ 	.short	(.L_49 - .L_48)
.L_48:
        /*000c*/ 	.word	0x00000000
        /*0010*/ 	.short	0x000a
        /*0012*/ 	.short	0x0038
        /*0014*/ 	.byte	0x00, 0xf5, 0x21, 0x00


	//----- nvinfo : EIATTR_KPARAM_INFO
	.align		4
.L_49:
        /*0018*/ 	.byte	0x04, 0x17
        /*001a*/ 	.short	(.L_51 - .L_50)
.L_50:
        /*001c*/ 	.word	0x00000000
        /*0020*/ 	.short	0x0009
        /*0022*/ 	.short	0x0030
        /*0024*/ 	.byte	0x00, 0xf5, 0x21, 0x00


	//----- nvinfo : EIATTR_KPARAM_INFO
	.align		4
.L_51:
        /*0028*/ 	.byte	0x04, 0x17
        /*002a*/ 	.short	(.L_53 - .L_52)
.L_52:
        /*002c*/ 	.word	0x00000000
        /*0030*/ 	.short	0x0008
        /*0032*/ 	.short	0x002c
        /*0034*/ 	.byte	0x00, 0xf0, 0x11, 0x00


	//----- nvinfo : EIATTR_KPARAM_INFO
	.align		4
.L_53:
        /*0038*/ 	.byte	0x04, 0x17
        /*003a*/ 	.short	(.L_55 - .L_54)
.L_54:
        /*003c*/ 	.word	0x00000000
        /*0040*/ 	.short	0x0007
        /*0042*/ 	.short	0x0028
        /*0044*/ 	.byte	0x00, 0xf0, 0x11, 0x00


	//----- nvinfo : EIATTR_KPARAM_INFO
	.align		4
.L_55:
        /*0048*/ 	.byte	0x04, 0x17
        /*004a*/ 	.short	(.L_57 - .L_56)
.L_56:
        /*004c*/ 	.word	0x00000000
        /*0050*/ 	.short	0x0006
        /*0052*/ 	.short	0x0024
        /*0054*/ 	.byte	0x00, 0xf0, 0x11, 0x00


	//----- nvinfo : EIATTR_KPARAM_INFO
	.align		4
.L_57:
        /*0058*/ 	.byte	0x04, 0x17
        /*005a*/ 	.short	(.L_59 - .L_58)
.L_58:
        /*005c*/ 	.word	0x00000000
        /*0060*/ 	.short	0x0005
        /*0062*/ 	.short	0x0020
        /*0064*/ 	.byte	0x00, 0xf0, 0x11, 0x00


	//----- nvinfo : EIATTR_KPARAM_INFO
	.align		4
.L_59:
        /*0068*/ 	.byte	0x04, 0x17
        /*006a*/ 	.short	(.L_61 - .L_60)
.L_60:
        /*006c*/ 	.word	0x00000000
        /*0070*/ 	.short	0x0004
        /*0072*/ 	.short	0x0018
        /*0074*/ 	.byte	0x00, 0xf5, 0x21, 0x00


	//----- nvinfo : EIATTR_KPARAM_INFO
	.align		4
.L_61:
        /*0078*/ 	.byte	0x04, 0x17
        /*007a*/ 	.short	(.L_63 - .L_62)
.L_62:
        /*007c*/ 	.word	0x00000000
        /*0080*/ 	.short	0x0003
        /*0082*/ 	.short	0x0010
        /*0084*/ 	.byte	0x00, 0xf5, 0x21, 0x00


	//----- nvinfo : EIATTR_KPARAM_INFO
	.align		4
.L_63:
        /*0088*/ 	.byte	0x04, 0x17
        /*008a*/ 	.short	(.L_65 - .L_64)
.L_64:
        /*008c*/ 	.word	0x00000000
        /*0090*/ 	.short	0x0002
        /*0092*/ 	.short	0x0008
        /*0094*/ 	.byte	0x00, 0xf0, 0x11, 0x00


	//----- nvinfo : EIATTR_KPARAM_INFO
	.align		4
.L_65:
        /*0098*/ 	.byte	0x04, 0x17
        /*009a*/ 	.short	(.L_67 - .L_66)
.L_66:
        /*009c*/ 	.word	0x00000000
        /*00a0*/ 	.short	0x0001
        /*00a2*/ 	.short	0x0004
        /*00a4*/ 	.byte	0x00, 0xf0, 0x11, 0x00


	//----- nvinfo : EIATTR_KPARAM_INFO
	.align		4
.L_67:
        /*00a8*/ 	.byte	0x04, 0x17
        /*00aa*/ 	.short	(.L_69 - .L_68)
.L_68:
        /*00ac*/ 	.word	0x00000000
        /*00b0*/ 	.short	0x0000
        /*00b2*/ 	.short	0x0000
        /*00b4*/ 	.byte	0x00, 0xf0, 0x11, 0x00


	//----- nvinfo : EIATTR_SPARSE_MMA_MASK
	.align		4
.L_69:
        /*00b8*/ 	.byte	0x03, 0x50
        /*00ba*/ 	.short	0x0000


	//----- nvinfo : EIATTR_MAXREG_COUNT
	.align		4
        /*00bc*/ 	.byte	0x03, 0x1b
        /*00be*/ 	.short	0x00ff


	//----- nvinfo : EIATTR_NUM_BARRIERS
	.align		4
        /*00c0*/ 	.byte	0x02, 0x4c
        /*00c2*/ 	.byte	0x01
	.zero		1


	//----- nvinfo : EIATTR_MERCURY_ISA_VERSION
	.align		4
        /*00c4*/ 	.byte	0x03, 0x5f
        /*00c6*/ 	.short	0x0101


	//----- nvinfo : EIATTR_VRC_CTA_INIT_COUNT
	.align		4
        /*00c8*/ 	.byte	0x02, 0x4a
	.zero		1
	.zero		1


	//----- nvinfo : EIATTR_EXIT_INSTR_OFFSETS
	.align		4
        /*00cc*/ 	.byte	0x04, 0x1c
        /*00ce*/ 	.short	(.L_71 - .L_70)


	//   ....[0]....
.L_70:
        /*00d0*/ 	.word	0x00000280


	//   ....[1]....
        /*00d4*/ 	.word	0x000002f0


	//   ....[2]....
        /*00d8*/ 	.word	0x000009e0


	//   ....[3]....
        /*00dc*/ 	.word	0x00000d60


	//   ....[4]....
        /*00e0*/ 	.word	0x00000fc0


	//   ....[5]....
        /*00e4*/ 	.word	0x00001000


	//   ....[6]....
        /*00e8*/ 	.word	0x000010b0


	//   ....[7]....
        /*00ec*/ 	.word	0x00001760


	//   ....[8]....
        /*00f0*/ 	.word	0x00001b40


	//   ....[9]....
        /*00f4*/ 	.word	0x00001c70


	//   ....[10]....
        /*00f8*/ 	.word	0x00001cf0


	//----- nvinfo : EIATTR_CRS_STACK_SIZE
	.align		4
.L_71:
        /*00fc*/ 	.byte	0x04, 0x1e
        /*00fe*/ 	.short	(.L_73 - .L_72)
.L_72:
        /*0100*/ 	.word	0x00000000


	//----- nvinfo : EIATTR_CBANK_PARAM_SIZE
	.align		4
.L_73:
        /*0104*/ 	.byte	0x03, 0x19
        /*0106*/ 	.short	0x0040


	//----- nvinfo : EIATTR_PARAM_CBANK
	.align		4
        /*0108*/ 	.byte	0x04, 0x0a
        /*010a*/ 	.short	(.L_75 - .L_74)
	.align		4
.L_74:
        /*010c*/ 	.word	index@(.nv.constant0._Z10calc_unioniiiPKiPKyiiiiPcPy)
        /*0110*/ 	.short	0x0380
        /*0112*/ 	.short	0x0040


	//----- nvinfo : EIATTR_SW_WAR
	.align		4
.L_75:
        /*0114*/ 	.byte	0x04, 0x36
        /*0116*/ 	.short	(.L_77 - .L_76)
.L_76:
        /*0118*/ 	.word	0x00000008
.L_77:


//--------------------- .nv.info._Z10findtopobsiPKcPKiPi --------------------------
	.section	.nv.info._Z10findtopobsiPKcPKiPi,"",@"SHT_CUDA_INFO"
	.sectionflags	@""
	.align	4


	//----- nvinfo : EIATTR_CUDA_API_VERSION
	.align		4
        /*0000*/ 	.byte	0x04, 0x37
        /*0002*/ 	.short	(.L_79 - .L_78)
.L_78:
        /*0004*/ 	.word	0x00000082


	//----- nvinfo : EIATTR_KPARAM_INFO
	.align		4
.L_79:
        /*0008*/ 	.byte	0x04, 0x17
        /*000a*/ 	.short	(.L_81 - .L_80)
.L_80:
        /*000c*/ 	.word	0x00000000
        /*0010*/ 	.short	0x0003
        /*0012*/ 	.short	0x0018
        /*0014*/ 	.byte	0x00, 0xf5, 0x21, 0x00


	//----- nvinfo : EIATTR_KPARAM_INFO
	.align		4
.L_81:
        /*0018*/ 	.byte	0x04, 0x17
        /*001a*/ 	.short	(.L_83 - .L_82)
.L_82:
        /*001c*/ 	.word	0x00000000
        /*0020*/ 	.short	0x0002
        /*0022*/ 	.short	0x0010
        /*0024*/ 	.byte	0x00, 0xf5, 0x21, 0x00


	//----- nvinfo : EIATTR_KPARAM_INFO
	.align		4
.L_83:
        /*0028*/ 	.byte	0x04, 0x17
        /*002a*/ 	.short	(.L_85 - .L_84)
.L_84:
        /*002c*/ 	.word	0x00000000
        /*0030*/ 	.short	0x0001
        /*0032*/ 	.short	0x0008
        /*0034*/ 	.byte	0x00, 0xf5, 0x21, 0x00


	//----- nvinfo : EIATTR_KPARAM_INFO
	.align		4
.L_85:
        /*0038*/ 	.byte	0x04, 0x17
        /*003a*/ 	.short	(.L_87 - .L_86)
.L_86:
        /*003c*/ 	.word	0x00000000
        /*0040*/ 	.short	0x0000
        /*0042*/ 	.short	0x0000
        /*0044*/ 	.byte	0x00, 0xf0, 0x11, 0x00


	//----- nvinfo : EIATTR_SPARSE_MMA_MASK
	.align		4
.L_87:
        /*0048*/ 	.byte	0x03, 0x50
        /*004a*/ 	.short	0x0000


	//----- nvinfo : EIATTR_MAXREG_COUNT
	.align		4
        /*004c*/ 	.byte	0x03, 0x1b
        /*004e*/ 	.short	0x00ff


	//----- nvinfo : EIATTR_NUM_BARRIERS
	.align		4
        /*0050*/ 	.byte	0x02, 0x4c
        /*0052*/ 	.byte	0x01
	.zero		1


	//----- nvinfo : EIATTR_MERCURY_ISA_VERSION
	.align		4
        /*0054*/ 	.byte	0x03, 0x5f
        /*0056*/ 	.short	0x0101


	//----- nvinfo : EIATTR_VRC_CTA_INIT_COUNT
	.align		4
        /*0058*/ 	.byte	0x02, 0x4a
	.zero		1
	.zero		1


	//----- nvinfo : EIATTR_EXIT_INSTR_OFFSETS
	.align		4
        /*005c*/ 	.byte	0x04, 0x1c
        /*005e*/ 	.short	(.L_89 - .L_88)


	//   ....[0]....
.L_88:
        /*0060*/ 	.word	0x000002c0


	//   ....[1]....
        /*0064*/ 	.word	0x00000370


	//   ....[2]....
        /*0068*/ 	.word	0x00000420


	//   ....[3]....
        /*006c*/ 	.word	0x000004d0


	//   ....[4]....
        /*0070*/ 	.word	0x00000580


	//   ....[5]....
        /*0074*/ 	.word	0x00000630


	//   ....[6]....
        /*0078*/ 	.word	0x000006e0


	//   ....[7]....
        /*007c*/ 	.word	0x00000790


	//   ....[8]....
        /*0080*/ 	.word	0x000008c0


	//----- nvinfo : EIATTR_CRS_STACK_SIZE
	.align		4
.L_89:
        /*0084*/ 	.byte	0x04, 0x1e
        /*0086*/ 	.short	(.L_91 - .L_90)
.L_90:
        /*0088*/ 	.word	0x00000000


	//----- nvinfo : EIATTR_CBANK_PARAM_SIZE
	.align		4
.L_91:
        /*008c*/ 	.byte	0x03, 0x19
        /*008e*/ 	.short	0x0020


	//----- nvinfo : EIATTR_PARAM_CBANK
	.align		4
        /*0090*/ 	.byte	0x04, 0x0a
        /*0092*/ 	.short	(.L_93 - .L_92)
	.align		4
.L_92:
        /*0094*/ 	.word	index@(.nv.constant0._Z10findtopobsiPKcPKiPi)
        /*0098*/ 	.short	0x0380
        /*009a*/ 	.short	0x0020


	//----- nvinfo : EIATTR_SW_WAR
	.align		4
.L_93:
        /*009c*/ 	.byte	0x04, 0x36
        /*009e*/ 	.short	(.L_95 - .L_94)
.L_94:
        /*00a0*/ 	.word	0x00000008
.L_95:


//--------------------- .nv.info._Z10union_areaiiiiPKiPKyiiiiPKciiiS2_PiS5_ --------------------------
	.section	.nv.info._Z10union_areaiiiiPKiPKyiiiiPKciiiS2_PiS5_,"",@"SHT_CUDA_INFO"
	.sectionflags	@""
	.align	4


	//----- nvinfo : EIATTR_CUDA_API_VERSION
	.align		4
        /*0000*/ 	.byte	0x04, 0x37
        /*0002*/ 	.short	(.L_97 - .L_96)
.L_96:
        /*0004*/ 	.word	0x00000082


	//----- nvinfo : EIATTR_KPARAM_INFO
	.align		4
.L_97:
        /*0008*/ 	.byte	0x04, 0x17
        /*000a*/ 	.short	(.L_99 - .L_98)
.L_98:
        /*000c*/ 	.word	0x00000000
        /*0010*/ 	.short	0x0010
        /*0012*/ 	.short	0x0058
        /*0014*/ 	.byte	0x00, 0xf5, 0x21, 0x00


	//----- nvinfo : EIATTR_KPARAM_INFO
	.align		4
.L_99:
        /*0018*/ 	.byte	0x04, 0x17
        /*001a*/ 	.short	(.L_101 - .L_100)
.L_100:
        /*001c*/ 	.word	0x00000000
        /*0020*/ 	.short	0x000f
        /*0022*/ 	.short	0x0050
        /*0024*/ 	.byte	0x00, 0xf5, 0x21, 0x00


	//----- nvinfo : EIATTR_KPARAM_INFO
	.align		4
.L_101:
        /*0028*/ 	.byte	0x04, 0x17
        /*002a*/ 	.short	(.L_103 - .L_102)
.L_102:
        /*002c*/ 	.word	0x00000000
        /*0030*/ 	.short	0x000e
        /*0032*/ 	.short	0x0048
        /*0034*/ 	.byte	0x00, 0xf5, 0x21, 0x00


	//----- nvinfo : EIATTR_KPARAM_INFO
	.align		4
.L_103:
        /*0038*/ 	.byte	0x04, 0x17
        /*003a*/ 	.short	(.L_105 - .L_104)
.L_104:
        /*003c*/ 	.word	0x00000000
        /*0040*/ 	.short	0x000d
        /*0042*/ 	.short	0x0040
        /*0044*/ 	.byte	0x00, 0xf0, 0x11, 0x00


	//----- nvinfo : EIATTR_KPARAM_INFO
	.align		4
.L_105:
        /*0048*/ 	.byte	0x04, 0x17
        /*004a*/ 	.short	(.L_107 - .L_106)
.L_106:
        /*004c*/ 	.word	0x00000000
        /*0050*/ 	.short	0x000c
        /*0052*/ 	.short	0x003c
        /*0054*/ 	.byte	0x00, 0xf0, 0x11, 0x00


	//----- nvinfo : EIATTR_KPARAM_INFO
	.align		4
.L_107:
        /*0058*/ 	.byte	0x04, 0x17
        /*005a*/ 	.short	(.L_109 - .L_108)
.L_108:
        /*005c*/ 	.word	0x00000000
        /*0060*/ 	.short	0x000b
        /*0062*/ 	.short	0x0038
        /*0064*/ 	.byte	0x00, 0xf0, 0x11, 0x00


	//----- nvinfo : EIATTR_KPARAM_INFO
	.align		4
.L_109:
        /*0068*/ 	.byte	0x04, 0x17
        /*006a*/ 	.short	(.L_111 - .L_110)
.L_110:
        /*006c*/ 	.word	0x00000000
        /*0070*/ 	.short	0x000a
        /*0072*/ 	.short	0x0030
        /*0074*/ 	.byte	0x00, 0xf5, 0x21, 0x00


	//----- nvinfo : EIATTR_KPARAM_INFO
	.align		4
.L_111:
        /*0078*/ 	.byte	0x04, 0x17
        /*007a*/ 	.short	(.L_113 - .L_112)
.L_112:
        /*007c*/ 	.word	0x00000000
        /*0080*/ 	.short	0x0009
        /*0082*/ 	.short	0x002c
        /*0084*/ 	.byte	0x00, 0xf0, 0x11, 0x00


	//----- nvinfo : EIATTR_KPARAM_INFO
	.align		4
.L_113:
        /*0088*/ 	.byte	0x04, 0x17
        /*008a*/ 	.short	(.L_115 - .L_114)
.L_114:
        /*008c*/ 	.word	0x00000000
        /*0090*/ 	.short	0x0008
        /*0092*/ 	.short	0x0028
        /*0094*/ 	.byte	0x00, 0xf0, 0x11, 0x00


	//----- nvinfo : EIATTR_KPARAM_INFO
	.align		4
.L_115:
        /*0098*/ 	.byte	0x04, 0x17
        /*009a*/ 	.short	(.L_117 - .L_116)
.L_116:
        /*009c*/ 	.word	0x00000000
        /*00a0*/ 	.short	0x0007
        /*00a2*/ 	.short	0x0024
        /*00a4*/ 	.byte	0x00, 0xf0, 0x11, 0x00


	//----- nvinfo : EIATTR_KPARAM_INFO
	.align		4
.L_117:
        /*00a8*/ 	.byte	0x04, 0x17
        /*00aa*/ 	.short	(.L_119 - .L_118)
.L_118:
        /*00ac*/ 	.word	0x00000000
        /*00b0*/ 	.short	0x0006
        /*00b2*/ 	.short	0x0020
        /*00b4*/ 	.byte	0x00, 0xf0, 0x11, 0x00


	//----- nvinfo : EIATTR_KPARAM_INFO
	.align		4
.L_119:
        /*00b8*/ 	.byte	0x04, 0x17
        /*00ba*/ 	.short	(.L_121 - .L_120)
.L_120:
        /*00bc*/ 	.word	0x00000000
        /*00c0*/ 	.short	0x0005
        /*00c2*/ 	.short	0x0018
        /*00c4*/ 	.byte	0x00, 0xf5, 0x21, 0x00


	//----- nvinfo : EIATTR_KPARAM_INFO
	.align		4
.L_121:
        /*00c8*/ 	.byte	0x04, 0x17
        /*00ca*/ 	.short	(.L_123 - .L_122)
.L_122:
        /*00cc*/ 	.word	0x00000000
        /*00d0*/ 	.short	0x0004
        /*00d2*/ 	.short	0x0010
        /*00d4*/ 	.byte	0x00, 0xf5, 0x21, 0x00


	//----- nvinfo : EIATTR_KPARAM_INFO
	.align		4
.L_123:
        /*00d8*/ 	.byte	0x04, 0x17
        /*00da*/ 	.short	(.L_125 - .L_124)
.L_124:
        /*00dc*/ 	.word	0x00000000
        /*00e0*/ 	.short	0x0003
        /*00e2*/ 	.short	0x000c
        /*00e4*/ 	.byte	0x00, 0xf0, 0x11, 0x00


	//----- nvinfo : EIATTR_KPARAM_INFO
	.align		4
.L_125:
        /*00e8*/ 	.byte	0x04, 0x17
        /*00ea*/ 	.short	(.L_127 - .L_126)
.L_126:
        /*00ec*/ 	.word	0x00000000
        /*00f0*/ 	.short	0x0002
        /*00f2*/ 	.short	0x0008
        /*00f4*/ 	.byte	0x00, 0xf0, 0x11, 0x00


	//----- nvinfo : EIATTR_KPARAM_INFO
	.align		4
.L_127:
        /*00f8*/ 	.byte	0x04, 0x17
        /*00fa*/ 	.short	(.L_129 - .L_128)
.L_128:
        /*00fc*/ 	.word	0x00000000
        /*0100*/ 	.short	0x0001
        /*0102*/ 	.short	0x0004
        /*0104*/ 	.byte	0x00, 0xf0, 0x11, 0x00


	//----- nvinfo : EIATTR_KPARAM_INFO
	.align		4
.L_129:
        /*0108*/ 	.byte	0x04, 0x17
        /*010a*/ 	.short	(.L_131 - .L_130)
.L_130:
        /*010c*/ 	.word	0x00000000
        /*0110*/ 	.short	0x0000
        /*0112*/ 	.short	0x0000
        /*0114*/ 	.byte	0x00, 0xf0, 0x11, 0x00


	//----- nvinfo : EIATTR_SPARSE_MMA_MASK
	.align		4
.L_131:
        /*0118*/ 	.byte	0x03, 0x50
        /*011a*/ 	.short	0x0000


	//----- nvinfo : EIATTR_MAXREG_COUNT
	.align		4
        /*011c*/ 	.byte	0x03, 0x1b
        /*011e*/ 	.short	0x00ff


	//----- nvinfo : EIATTR_MERCURY_ISA_VERSION
	.align		4
        /*0120*/ 	.byte	0x03, 0x5f
        /*0122*/ 	.short	0x0101


	//----- nvinfo : EIATTR_INT_WARP_WIDE_INSTR_OFFSETS
	.align		4
        /*0124*/ 	.byte	0x04, 0x31
        /*0126*/ 	.short	(.L_133 - .L_132)


	//   ....[0]....
.L_132:
        /*0128*/ 	.word	0x00000190


	//   ....[1]....
        /*012c*/ 	.word	0x00000250


	//   ....[2]....
        /*0130*/ 	.word	0x00000630


	//   ....[3]....
        /*0134*/ 	.word	0x000006f0


	//   ....[4]....
        /*0138*/ 	.word	0x00000890


	//   ....[5]....
        /*013c*/ 	.word	0x00000950


	//----- nvinfo : EIATTR_VRC_CTA_INIT_COUNT
	.align		4
.L_133:
        /*0140*/ 	.byte	0x02, 0x4a
	.zero		1
	.zero		1


	//----- nvinfo : EIATTR_EXIT_INSTR_OFFSETS
	.align		4
        /*0144*/ 	.byte	0x04, 0x1c
        /*0146*/ 	.short	(.L_135 - .L_134)


	//   ....[0]....
.L_134:
        /*0148*/ 	.word	0x00000070


	//   ....[1]....
        /*014c*/ 	.word	0x000002d0


	//   ....[2]....
        /*0150*/ 	.word	0x00000770


	//   ....[3]....
        /*0154*/ 	.word	0x000009d0


	//----- nvinfo : EIATTR_CRS_STACK_SIZE
	.align		4
.L_135:
        /*0158*/ 	.byte	0x04, 0x1e
        /*015a*/ 	.short	(.L_137 - .L_136)
.L_136:
        /*015c*/ 	.word	0x00000000


	//----- nvinfo : EIATTR_CBANK_PARAM_SIZE
	.align		4
.L_137:
        /*0160*/ 	.byte	0x03, 0x19
        /*0162*/ 	.short	0x0060


	//----- nvinfo : EIATTR_PARAM_CBANK
	.align		4
        /*0164*/ 	.byte	0x04, 0x0a
        /*0166*/ 	.short	(.L_139 - .L_138)
	.align		4
.L_138:
        /*0168*/ 	.word	index@(.nv.constant0._Z10union_areaiiiiPKiPKyiiiiPKciiiS2_PiS5_)
        /*016c*/ 	.short	0x0380
        /*016e*/ 	.short	0x0060


	//----- nvinfo : EIATTR_SW_WAR
	.align		4
.L_139:
        /*0170*/ 	.byte	0x04, 0x36
        /*0172*/ 	.short	(.L_141 - .L_140)
.L_140:
        /*0174*/ 	.word	0x00000008
.L_141:


//--------------------- .nv.info._Z15calc_extra_areaiiPKiS0_PKyiiiS2_Pi --------------------------
	.section	.nv.info._Z15calc_extra_areaiiPKiS0_PKyiiiS2_Pi,"",@"SHT_CUDA_INFO"
	.sectionflags	@""
	.align	4


	//----- nvinfo : EIATTR_CUDA_API_VERSION
	.align		4
        /*0000*/ 	.byte	0x04, 0x37
        /*0002*/ 	.short	(.L_143 - .L_142)
.L_142:
        /*0004*/ 	.word	0x00000082


	//----- nvinfo : EIATTR_KPARAM_INFO
	.align		4
.L_143:
        /*0008*/ 	.byte	0x04, 0x17
        /*000a*/ 	.short	(.L_145 - .L_144)
.L_144:
        /*000c*/ 	.word	0x00000000
        /*0010*/ 	.short	0x0009
        /*0012*/ 	.short	0x0038
        /*0014*/ 	.byte	0x00, 0xf5, 0x21, 0x00


	//----- nvinfo : EIATTR_KPARAM_INFO
	.align		4
.L_145:
        /*0018*/ 	.byte	0x04, 0x17
        /*001a*/ 	.short	(.L_147 - .L_146)
.L_146:
        /*001c*/ 	.word	0x00000000
        /*0020*/ 	.short	0x0008
        /*0022*/ 	.short	0x0030
        /*0024*/ 	.byte	0x00, 0xf5, 0x21, 0x00


	//----- nvinfo : EIATTR_KPARAM_INFO
	.align		4
.L_147:
        /*0028*/ 	.byte	0x04, 0x17
        /*002a*/ 	.short	(.L_149 - .L_148)
.L_148:
        /*002c*/ 	.word	0x00000000
        /*0030*/ 	.short	0x0007
        /*0032*/ 	.short	0x0028
        /*0034*/ 	.byte	0x00, 0xf0, 0x11, 0x00


	//----- nvinfo : EIATTR_KPARAM_INFO
	.align		4
.L_149:
        /*0038*/ 	.byte	0x04, 0x17
        /*003a*/ 	.short	(.L_151 - .L_150)
.L_150:
        /*003c*/ 	.word	0x00000000
        /*0040*/ 	.short	0x0006
        /*0042*/ 	.short	0x0024
        /*0044*/ 	.byte	0x00, 0xf0, 0x11, 0x00


	//----- nvinfo : EIATTR_KPARAM_INFO
	.align		4
.L_151:
        /*0048*/ 	.byte	0x04, 0x17
        /*004a*/ 	.short	(.L_153 - .L_152)
.L_152:
        /*004c*/ 	.word	0x00000000
        /*0050*/ 	.short	0x0005
        /*0052*/ 	.short	0x0020
        /*0054*/ 	.byte	0x00, 0xf0, 0x11, 0x00


	//----- nvinfo : EIATTR_KPARAM_INFO
	.align		4
.L_153:
        /*0058*/ 	.byte	0x04, 0x17
        /*005a*/ 	.short	(.L_155 - .L_154)
.L_154:
        /*005c*/ 	.word	0x00000000
        /*0060*/ 	.short	0x0004
        /*0062*/ 	.short	0x0018
        /*0064*/ 	.byte	0x00, 0xf5, 0x21, 0x00


	//----- nvinfo : EIATTR_KPARAM_INFO
	.align		4
.L_155:
        /*0068*/ 	.byte	0x04, 0x17
        /*006a*/ 	.short	(.L_157 - .L_156)
.L_156:
        /*006c*/ 	.word	0x00000000
        /*0070*/ 	.short	0x0003
        /*0072*/ 	.short	0x0010
        /*0074*/ 	.byte	0x00, 0xf5, 0x21, 0x00


	//----- nvinfo : EIATTR_KPARAM_INFO
	.align		4
.L_157:
        /*0078*/ 	.byte	0x04, 0x17
        /*007a*/ 	.short	(.L_159 - .L_158)
.L_158:
        /*007c*/ 	.word	0x00000000
        /*0080*/ 	.short	0x0002
        /*0082*/ 	.short	0x0008
        /*0084*/ 	.byte	0x00, 0xf5, 0x21, 0x00


	//----- nvinfo : EIATTR_KPARAM_INFO
	.align		4
.L_159:
        /*0088*/ 	.byte	0x04, 0x17
        /*008a*/ 	.short	(.L_161 - .L_160)
.L_160:
        /*008c*/ 	.word	0x00000000
        /*0090*/ 	.short	0x0001
        /*0092*/ 	.short	0x0004
        /*0094*/ 	.byte	0x00, 0xf0, 0x11, 0x00


	//----- nvinfo : EIATTR_KPARAM_INFO
	.align		4
.L_161:
        /*0098*/ 	.byte	0x04, 0x17
        /*009a*/ 	.short	(.L_163 - .L_162)
.L_162:
        /*009c*/ 	.word	0x00000000
        /*00a0*/ 	.short	0x0000
        /*00a2*/ 	.short	0x0000
        /*00a4*/ 	.byte	0x00, 0xf0, 0x11, 0x00


	//----- nvinfo : EIATTR_SPARSE_MMA_MASK
	.align		4
.L_163:
        /*00a8*/ 	.byte	0x03, 0x50
        /*00aa*/ 	.short	0x0000


	//----- nvinfo : EIATTR_MAXREG_COUNT
	.align		4
        /*00ac*/ 	.byte	0x03, 0x1b
        /*00ae*/ 	.short	0x00ff


	//----- nvinfo : EIATTR_NUM_BARRIERS
	.align		4
        /*00b0*/ 	.byte	0x02, 0x4c
        /*00b2*/ 	.byte	0x01
	.zero		1


	//----- nvinfo : EIATTR_MERCURY_ISA_VERSION
	.align		4
        /*00b4*/ 	.byte	0x03, 0x5f
        /*00b6*/ 	.short	0x0101


	//----- nvinfo : EIATTR_VRC_CTA_INIT_COUNT
	.align		4
        /*00b8*/ 	.byte	0x02, 0x4a
	.zero		1
	.zero		1


	//----- nvinfo : EIATTR_EXIT_INSTR_OFFSETS
	.align		4
        /*00bc*/ 	.byte	0x04, 0x1c
        /*00be*/ 	.short	(.L_165 - .L_164)


	//   ....[0]....
.L_164:
        /*00c0*/ 	.word	0x00001640


	//   ....[1]....
        /*00c4*/ 	.word	0x00001a10


	//----- nvinfo : EIATTR_CRS_STACK_SIZE
	.align		4
.L_165:
        /*00c8*/ 	.byte	0x04, 0x1e
        /*00ca*/ 	.short	(.L_167 - .L_166)
.L_166:
        /*00cc*/ 	.word	0x00000000


	//----- nvinfo : EIATTR_CBANK_PARAM_SIZE
	.align		4
.L_167:
        /*00d0*/ 	.byte	0x03, 0x19
        /*00d2*/ 	.short	0x0040


	//----- nvinfo : EIATTR_PARAM_CBANK
	.align		4
        /*00d4*/ 	.byte	0x04, 0x0a
        /*00d6*/ 	.short	(.L_169 - .L_168)
	.align		4
.L_168:
        /*00d8*/ 	.word	index@(.nv.constant0._Z15calc_extra_areaiiPKiS0_PKyiiiS2_Pi)
        /*00dc*/ 	.short	0x0380
        /*00de*/ 	.short	0x0040


	//----- nvinfo : EIATTR_SW_WAR
	.align		4
.L_169:
        /*00e0*/ 	.byte	0x04, 0x36
        /*00e2*/ 	.short	(.L_171 - .L_170)
.L_170:
        /*00e4*/ 	.word	0x00000008
.L_171:


//--------------------- .nv.info._Z13calc_one_shediPKtiiiiPKiPy --------------------------
	.section	.nv.info._Z13calc_one_shediPKtiiiiPKiPy,"",@"SHT_CUDA_INFO"
	.sectionflags	@""
	.align	4


	//----- nvinfo : EIATTR_CUDA_API_VERSION
	.align		4
        /*0000*/ 	.byte	0x04, 0x37
        /*0002*/ 	.short	(.L_173 - .L_172)
.L_172:
        /*0004*/ 	.word	0x00000082


	//----- nvinfo : EIATTR_KPARAM_INFO
	.align		4
.L_173:
        /*0008*/ 	.byte	0x04, 0x17
        /*000a*/ 	.short	(.L_175 - .L_174)
.L_174:
        /*000c*/ 	.word	0x00000000
        /*0010*/ 	.short	0x0007
        /*0012*/ 	.short	0x0028
        /*0014*/ 	.byte	0x00, 0xf5, 0x21, 0x00


	//----- nvinfo : EIATTR_KPARAM_INFO
	.align		4
.L_175:
        /*0018*/ 	.byte	0x04, 0x17
        /*001a*/ 	.short	(.L_177 - .L_176)
.L_176:
        /*001c*/ 	.word	0x00000000
        /*0020*/ 	.short	0x0006
        /*0022*/ 	.short	0x0020
        /*0024*/ 	.byte	0x00, 0xf5, 0x21, 0x00


	//----- nvinfo : EIATTR_KPARAM_INFO
	.align		4
.L_177:
        /*0028*/ 	.byte	0x04, 0x17
        /*002a*/ 	.short	(.L_179 - .L_178)
.L_178:
        /*002c*/ 	.word	0x00000000
        /*0030*/ 	.short	0x0005
        /*0032*/ 	.short	0x001c
        /*0034*/ 	.byte	0x00, 0xf0, 0x11, 0x00


	//----- nvinfo : EIATTR_KPARAM_INFO
	.align		4
.L_179:
        /*0038*/ 	.byte	0x04, 0x17
        /*003a*/ 	.short	(.L_181 - .L_180)
.L_180:
        /*003c*/ 	.word	0x00000000
        /*0040*/ 	.short	0x0004
        /*0042*/ 	.short	0x0018
        /*0044*/ 	.byte	0x00, 0xf0, 0x11, 0x00


	//----- nvinfo : EIATTR_KPARAM_INFO
	.align		4
.L_181:
        /*0048*/ 	.byte	0x04, 0x17
        /*004a*/ 	.short	(.L_183 - .L_182)
.L_182:
        /*004c*/ 	.word	0x00000000
        /*0050*/ 	.short	0x0003
        /*0052*/ 	.short	0x0014
        /*0054*/ 	.byte	0x00, 0xf0, 0x11, 0x00


	//----- nvinfo : EIATTR_KPARAM_INFO
	.align		4
.L_183:
        /*0058*/ 	.byte	0x04, 0x17
        /*005a*/ 	.short	(.L_185 - .L_184)
.L_184:
        /*005c*/ 	.word	0x00000000
        /*0060*/ 	.short	0x0002
        /*0062*/ 	.short	0x0010
        /*0064*/ 	.byte	0x00, 0xf0, 0x11, 0x00


	//----- nvinfo : EIATTR_KPARAM_INFO
	.align		4
.L_185:
        /*0068*/ 	.byte	0x04, 0x17
        /*006a*/ 	.short	(.L_187 - .L_186)
.L_186:
        /*006c*/ 	.word	0x00000000
        /*0070*/ 	.short	0x0001
        /*0072*/ 	.short	0x0008
        /*0074*/ 	.byte	0x00, 0xf5, 0x21, 0x00


	//----- nvinfo : EIATTR_KPARAM_INFO
	.align		4
.L_187:
        /*0078*/ 	.byte	0x04, 0x17
        /*007a*/ 	.short	(.L_189 - .L_188)
.L_188:
        /*007c*/ 	.word	0x00000000
        /*0080*/ 	.short	0x0000
        /*0082*/ 	.short	0x0000
        /*0084*/ 	.byte	0x00, 0xf0, 0x11, 0x00


	//----- nvinfo : EIATTR_SPARSE_MMA_MASK
	.align		4
.L_189:
        /*0088*/ 	.byte	0x03, 0x50
        /*008a*/ 	.short	0x0000


	//----- nvinfo : EIATTR_MAXREG_COUNT
	.align		4
        /*008c*/ 	.byte	0x03, 0x1b
        /*008e*/ 	.short	0x00ff


	//----- nvinfo : EIATTR_NUM_BARRIERS
	.align		4
        /*0090*/ 	.byte	0x02, 0x4c
        /*0092*/ 	.byte	0x01
	.zero		1


	//----- nvinfo : EIATTR_MERCURY_ISA_VERSION
	.align		4
        /*0094*/ 	.byte	0x03, 0x5f
        /*0096*/ 	.short	0x0101


	//----- nvinfo : EIATTR_UNUSED_LOAD_BYTE_OFFSET
	.align		4
        /*0098*/ 	.byte	0x04, 0x44
        /*009a*/ 	.short	(.L_191 - .L_190)


	//   ....[0]....
.L_190:
        /*009c*/ 	.word	0x000003d0
        /*00a0*/ 	.word	0x00000fff


	//----- nvinfo : EIATTR_VRC_CTA_INIT_COUNT
	.align		4
.L_191:
        /*00a4*/ 	.byte	0x02, 0x4a
	.zero		1
	.zero		1


	//----- nvinfo : EIATTR_EXIT_INSTR_OFFSETS
	.align		4
        /*00a8*/ 	.byte	0x04, 0x1c
        /*00aa*/ 	.short	(.L_193 - .L_192)


	//   ....[0]....
.L_192:
        /*00ac*/ 	.word	0x00000050


	//   ....[1]....
        /*00b0*/ 	.word	0x000005e0


	//   ....[2]....
        /*00b4*/ 	.word	0x00000e30


	//----- nvinfo : EIATTR_CRS_STACK_SIZE
	.align		4
.L_193:
        /*00b8*/ 	.byte	0x04, 0x1e
        /*00ba*/ 	.short	(.L_195 - .L_194)
.L_194:
        /*00bc*/ 	.word	0x00000000


	//----- nvinfo : EIATTR_CBANK_PARAM_SIZE
	.align		4
.L_195:
        /*00c0*/ 	.byte	0x03, 0x19
        /*00c2*/ 	.short	0x0030


	//----- nvinfo : EIATTR_PARAM_CBANK
	.align		4
        /*00c4*/ 	.byte	0x04, 0x0a
        /*00c6*/ 	.short	(.L_197 - .L_196)
	.align		4
.L_196:
        /*00c8*/ 	.word	index@(.nv.constant0._Z13calc_one_shediPKtiiiiPKiPy)
        /*00cc*/ 	.short	0x0380
        /*00ce*/ 	.short	0x0030


	//----- nvinfo : EIATTR_SW_WAR
	.align		4
.L_197:
        /*00d0*/ 	.byte	0x04, 0x36
        /*00d2*/ 	.short	(.L_199 - .L_198)
.L_198:
        /*00d4*/ 	.word	0x00000008
.L_199:


//--------------------- .nv.info._Z17process_one_blockiPhfiiPi --------------------------
	.section	.nv.info._Z17process_one_blockiPhfiiPi,"",@"SHT_CUDA_INFO"
	.sectionflags	@""
	.align	4


	//----- nvinfo : EIATTR_CUDA_API_VERSION
	.align		4
        /*0000*/ 	.byte	0x04, 0x37
        /*0002*/ 	.short	(.L_201 - .L_200)
.L_200:
        /*0004*/ 	.word	0x00000082


	//----- nvinfo : EIATTR_KPARAM_INFO
	.align		4
.L_201:
        /*0008*/ 	.byte	0x04, 0x17
        /*000a*/ 	.short	(.L_203 - .L_202)
.L_202:
        /*000c*/ 	.word	0x00000000
        /*0010*/ 	.short	0x0005
        /*0012*/ 	.short	0x0020
        /*0014*/ 	.byte	0x00, 0xf5, 0x21, 0x00


	//----- nvinfo : EIATTR_KPARAM_INFO
	.align		4
.L_203:
        /*0018*/ 	.byte	0x04, 0x17
        /*001a*/ 	.short	(.L_205 - .L_204)
.L_204:
        /*001c*/ 	.word	0x00000000
        /*0020*/ 	.short	0x0004
        /*0022*/ 	.short	0x0018
        /*0024*/ 	.byte	0x00, 0xf0, 0x11, 0x00


	//----- nvinfo : EIATTR_KPARAM_INFO
	.align		4
.L_205:
        /*0028*/ 	.byte	0x04, 0x17
        /*002a*/ 	.short	(.L_207 - .L_206)
.L_206:
        /*002c*/ 	.word	0x00000000
        /*0030*/ 	.short	0x0003
        /*0032*/ 	.short	0x0014
        /*0034*/ 	.byte	0x00, 0xf0, 0x11, 0x00


	//----- nvinfo : EIATTR_KPARAM_INFO
	.align		4
.L_207:
        /*0038*/ 	.byte	0x04, 0x17
        /*003a*/ 	.short	(.L_209 - .L_208)
.L_208:
        /*003c*/ 	.word	0x00000000
        /*0040*/ 	.short	0x0002
        /*0042*/ 	.short	0x0010
        /*0044*/ 	.byte	0x00, 0xf0, 0x11, 0x00


	//----- nvinfo : EIATTR_KPARAM_INFO
	.align		4
.L_209:
        /*0048*/ 	.byte	0x04, 0x17
        /*004a*/ 	.short	(.L_211 - .L_210)
.L_210:
        /*004c*/ 	.word	0x00000000
        /*0050*/ 	.short	0x0001
        /*0052*/ 	.short	0x0008
        /*0054*/ 	.byte	0x00, 0xf5, 0x21, 0x00


	//----- nvinfo : EIATTR_KPARAM_INFO
	.align		4
.L_211:
        /*0058*/ 	.byte	0x04, 0x17
        /*005a*/ 	.short	(.L_213 - .L_212)
.L_212:
        /*005c*/ 	.word	0x00000000
        /*0060*/ 	.short	0x0000
        /*0062*/ 	.short	0x0000
        /*0064*/ 	.byte	0x00, 0xf0, 0x11, 0x00


	//----- nvinfo : EIATTR_SPARSE_MMA_MASK
	.align		4
.L_213:
        /*0068*/ 	.byte	0x03, 0x50
        /*006a*/ 	.short	0x0000


	//----- nvinfo : EIATTR_MAXREG_COUNT
	.align		4
        /*006c*/ 	.byte	0x03, 0x1b
        /*006e*/ 	.short	0x00ff


	//----- nvinfo : EIATTR_NUM_BARRIERS
	.align		4
        /*0070*/ 	.byte	0x02, 0x4c
        /*0072*/ 	.byte	0x01
	.zero		1


	//----- nvinfo : EIATTR_MERCURY_ISA_VERSION
	.align		4
        /*0074*/ 	.byte	0x03, 0x5f
        /*0076*/ 	.short	0x0101


	//----- nvinfo : EIATTR_VRC_CTA_INIT_COUNT
	.align		4
        /*0078*/ 	.byte	0x02, 0x4a
	.zero		1
	.zero		1


	//----- nvinfo : EIATTR_EXIT_INSTR_OFFSETS
	.align		4
        /*007c*/ 	.byte	0x04, 0x1c
        /*007e*/ 	.short	(.L_215 - .L_214)


	//   ....[0]....
.L_214:
        /*0080*/ 	.word	0x00000390


	//   ....[1]....
        /*0084*/ 	.word	0x00002450


	//----- nvinfo : EIATTR_CRS_STACK_SIZE
	.align		4
.L_215:
        /*0088*/ 	.byte	0x04, 0x1e
        /*008a*/ 	.short	(.L_217 - .L_216)
.L_216:
        /*008c*/ 	.word	0x00000000


	//----- nvinfo : EIATTR_CBANK_PARAM_SIZE
	.align		4
.L_217:
        /*0090*/ 	.byte	0x03, 0x19
        /*0092*/ 	.short	0x0028


	//----- nvinfo : EIATTR_PARAM_CBANK
	.align		4
        /*0094*/ 	.byte	0x04, 0x0a
        /*0096*/ 	.short	(.L_219 - .L_218)
	.align		4
.L_218:
        /*0098*/ 	.word	index@(.nv.constant0._Z17process_one_blockiPhfiiPi)
        /*009c*/ 	.short	0x0380
        /*009e*/ 	.short	0x0028


	//----- nvinfo : EIATTR_SW_WAR
	.align		4
.L_219:
        /*00a0*/ 	.byte	0x04, 0x36
        /*00a2*/ 	.short	(.L_221 - .L_220)
.L_220:
        /*00a4*/ 	.word	0x00000008
.L_221:


//--------------------- .nv.info._Z12calc_one_vixiPKtiiiiPh --------------------------
	.section	.nv.info._Z12calc_one_vixiPKtiiiiPh,"",@"SHT_CUDA_INFO"
	.sectionflags	@""
	.align	4


	//----- nvinfo : EIATTR_CUDA_API_VERSION
	.align		4
        /*0000*/ 	.byte	0x04, 0x37
        /*0002*/ 	.short	(.L_223 - .L_222)
.L_222:
        /*0004*/ 	.word	0x00000082


	//----- nvinfo : EIATTR_KPARAM_INFO
	.align		4
.L_223:
        /*0008*/ 	.byte	0x04, 0x17
        /*000a*/ 	.short	(.L_225 - .L_224)
.L_224:
        /*000c*/ 	.word	0x00000000
        /*0010*/ 	.short	0x0006
        /*0012*/ 	.short	0x0020
        /*0014*/ 	.byte	0x00, 0xf5, 0x21, 0x00


	//----- nvinfo : EIATTR_KPARAM_INFO
	.align		4
.L_225:
        /*0018*/ 	.byte	0x04, 0x17
        /*001a*/ 	.short	(.L_227 - .L_226)
.L_226:
        /*001c*/ 	.word	0x00000000
        /*0020*/ 	.short	0x0005
        /*0022*/ 	.short	0x001c
        /*0024*/ 	.byte	0x00, 0xf0, 0x11, 0x00


	//----- nvinfo : EIATTR_KPARAM_INFO
	.align		4
.L_227:
        /*0028*/ 	.byte	0x04, 0x17
        /*002a*/ 	.short	(.L_229 - .L_228)
.L_228:
        /*002c*/ 	.word	0x00000000
        /*0030*/ 	.short	0x0004
        /*0032*/ 	.short	0x0018
        /*0034*/ 	.byte	0x00, 0xf0, 0x11, 0x00


	//----- nvinfo : EIATTR_KPARAM_INFO
	.align		4
.L_229:
        /*0038*/ 	.byte	0x04, 0x17
        /*003a*/ 	.short	(.L_231 - .L_230)
.L_230:
        /*003c*/ 	.word	0x00000000
        /*0040*/ 	.short	0x0003
        /*0042*/ 	.short	0x0014
        /*0044*/ 	.byte	0x00, 0xf0, 0x11, 0x00


	//----- nvinfo : EIATTR_KPARAM_INFO
	.align		4
.L_231:
        /*0048*/ 	.byte	0x04, 0x17
        /*004a*/ 	.short	(.L_233 - .L_232)
.L_232:
        /*004c*/ 	.word	0x00000000
        /*0050*/ 	.short	0x0002
        /*0052*/ 	.short	0x0010
        /*0054*/ 	.byte	0x00, 0xf0, 0x11, 0x00


	//----- nvinfo : EIATTR_KPARAM_INFO
	.align		4
.L_233:
        /*0058*/ 	.byte	0x04, 0x17
        /*005a*/ 	.short	(.L_235 - .L_234)
.L_234:
        /*005c*/ 	.word	0x00000000
        /*0060*/ 	.short	0x0001
        /*0062*/ 	.short	0x0008
        /*0064*/ 	.byte	0x00, 0xf5, 0x21, 0x00


	//----- nvinfo : EIATTR_KPARAM_INFO
	.align		4
.L_235:
        /*0068*/ 	.byte	0x04, 0x17
        /*006a*/ 	.short	(.L_237 - .L_236)
.L_236:
        /*006c*/ 	.word	0x00000000
        /*0070*/ 	.short	0x0000
        /*0072*/ 	.short	0x0000
        /*0074*/ 	.byte	0x00, 0xf0, 0x11, 0x00


	//----- nvinfo : EIATTR_SPARSE_MMA_MASK
	.align		4
.L_237:
        /*0078*/ 	.byte	0x03, 0x50
        /*007a*/ 	.short	0x0000


	//----- nvinfo : EIATTR_MAXREG_COUNT
	.align		4
        /*007c*/ 	.byte	0x03, 0x1b
        /*007e*/ 	.short	0x00ff


	//----- nvinfo : EIATTR_MERCURY_ISA_VERSION
	.align		4
        /*0080*/ 	.byte	0x03, 0x5f
        /*0082*/ 	.short	0x0101


	//----- nvinfo : EIATTR_VRC_CTA_INIT_COUNT
	.align		4
        /*0084*/ 	.byte	0x02, 0x4a
	.zero		1
	.zero		1


	//----- nvinfo : EIATTR_EXIT_INSTR_OFFSETS
	.align		4
        /*0088*/ 	.byte	0x04, 0x1c
        /*008a*/ 	.short	(.L_239 - .L_238)


	//   ....[0]....
.L_238:
        /*008c*/ 	.word	0x000000b0


	//   ....[1]....
        /*0090*/ 	.word	0x00000db0


	//----- nvinfo : EIATTR_CRS_STACK_SIZE
	.align		4
.L_239:
        /*0094*/ 	.byte	0x04, 0x1e
        /*0096*/ 	.short	(.L_241 - .L_240)
.L_240:
        /*0098*/ 	.word	0x00000000


	//----- nvinfo : EIATTR_CBANK_PARAM_SIZE
	.align		4
.L_241:
        /*009c*/ 	.byte	0x03, 0x19
        /*009e*/ 	.short	0x0028


	//----- nvinfo : EIATTR_PARAM_CBANK
	.align		4
        /*00a0*/ 	.byte	0x04, 0x0a
        /*00a2*/ 	.short	(.L_243 - .L_242)
	.align		4
.L_242:
        /*00a4*/ 	.word	index@(.nv.constant0._Z12calc_one_vixiPKtiiiiPh)
        /*00a8*/ 	.short	0x0380
        /*00aa*/ 	.short	0x0028


	//----- nvinfo : EIATTR_SW_WAR
	.align		4
.L_243:
        /*00ac*/ 	.byte	0x04, 0x36
        /*00ae*/ 	.short	(.L_245 - .L_244)
.L_244:
        /*00b0*/ 	.word	0x00000008
.L_245:


//--------------------- .nv.callgraph             --------------------------
	.section	.nv.callgraph,"",@"SHT_CUDA_CALLGRAPH"
	.align	4
	.sectionentsize	8
	.align		4
        /*0000*/ 	.word	0x00000000
	.align		4
        /*0004*/ 	.word	0xffffffff
	.align		4
        /*0008*/ 	.word	0x00000000
	.align		4
        /*000c*/ 	.word	0xfffffffe
	.align		4
        /*0010*/ 	.word	0x00000000
	.align		4
        /*0014*/ 	.word	0xfffffffd
	.align		4
        /*0018*/ 	.word	0x00000000
	.align		4
        /*001c*/ 	.word	0xfffffffc


//--------------------- .text._Z10calc_unioniiiPKiPKyiiiiPcPy --------------------------
	.section	.text._Z10calc_unioniiiPKiPKyiiiiPcPy,"ax",@progbits
	.align	128
        .global         _Z10calc_unioniiiPKiPKyiiiiPcPy
        .type           _Z10calc_unioniiiPKiPKyiiiiPcPy,@function
        .size           _Z10calc_unioniiiPKiPKyiiiiPcPy,(.L_x_133 - _Z10calc_unioniiiPKiPKyiiiiPcPy)
        .other          _Z10calc_unioniiiPKiPKyiiiiPcPy,@"STO_CUDA_ENTRY STV_DEFAULT"
_Z10calc_unioniiiPKiPKyiiiiPcPy:
.text._Z10calc_unioniiiPKiPKyiiiiPcPy:
[----:B------:R-:W-:Y:S01]  /*0000*/  LDC R1, c[0x0][0x37c] ;  /* 0x0000df00ff017b82 */ /* 0x000fe20000000800 */
[----:B------:R-:W0:Y:S01]  /*0010*/  S2R R10, SR_TID.X ;  /* 0x00000000000a7919 */ /* 0x000e220000002100 */
[----:B------:R-:W1:Y:S01]  /*0020*/  LDCU.64 UR6, c[0x0][0x358] ;  /* 0x00006b00ff0677ac */ /* 0x000e620008000a00 */
[----:B------:R-:W-:Y:S01]  /*0030*/  BSSY.RECONVERGENT B0, `(.L_x_0) ;  /* 0x0000018000007945 */ /* 0x000fe20003800200 */
[----:B0-----:R-:W-:-:S13]  /*0040*/  ISETP.NE.AND P0, PT, R10, RZ, PT ;  /* 0x000000ff0a00720c */ /* 0x001fda0003f05270 */
[----:B-1----:R-:W-:Y:S05]  /*0050*/  @P0 BRA `(.L_x_1) ;  /* 0x0000000000540947 */ /* 0x002fea0003800000 */
[----:B------:R-:W0:Y:S01]  /*0060*/  LDC R11, c[0x0][0x3ac] ;  /* 0x0000eb00ff0b7b82 */ /* 0x000e220000000800 */
[----:B------:R-:W-:-:S07]  /*0070*/  IMAD.MOV.U32 R12, RZ, RZ, 0x1 ;  /* 0x00000001ff0c7424 */ /* 0x000fce00078e00ff */
[----:B------:R-:W1:Y:S08]  /*0080*/  LDC.64 R6, c[0x0][0x3b0] ;  /* 0x0000ec00ff067b82 */ /* 0x000e700000000a00 */
[----:B------:R-:W2:Y:S01]  /*0090*/  LDC.64 R2, c[0x0][0x390] ;  /* 0x0000e400ff027b82 */ /* 0x000ea20000000a00 */
[----:B0-----:R-:W-:-:S07]  /*00a0*/  IMAD.SHL.U32 R5, R11, 0x2, RZ ;  /* 0x000000020b057824 */ /* 0x001fce00078e00ff */
[----:B------:R-:W0:Y:S01]  /*00b0*/  LDC.64 R14, c[0x0][0x3a0] ;  /* 0x0000e800ff0e7b82 */ /* 0x000e220000000a00 */
[----:B-1----:R-:W-:-:S04]  /*00c0*/  IADD3 R6, P0, PT, R11, R6, RZ ;  /* 0x000000060b067210 */ /* 0x002fc80007f1e0ff */
[----:B------:R-:W-:Y:S01]  /*00d0*/  LEA.HI.X.SX32 R7, R11, R7, 0x1, P0 ;  /* 0x000000070b077211 */ /* 0x000fe200000f0eff */
[----:B--2---:R-:W-:-:S04]  /*00e0*/  IMAD.WIDE R2, R5, 0x4, R2 ;  /* 0x0000000405027825 */ /* 0x004fc800078e0202 */
[----:B------:R1:W-:Y:S01]  /*00f0*/  STG.E.U8 desc[UR6][R6.64], R12 ;  /* 0x0000000c06007986 */ /* 0x0003e2000c101106 */
[----:B------:R-:W2:Y:S03]  /*0100*/  S2UR UR5, SR_CgaCtaId ;  /* 0x00000000000579c3 */ /* 0x000ea60000008800 */
[----:B------:R-:W3:Y:S04]  /*0110*/  LDG.E R8, desc[UR6][R2.64] ;  /* 0x0000000602087981 */ /* 0x000ee8000c1e1900 */
[----:B------:R-:W3:Y:S01]  /*0120*/  LDG.E R9, desc[UR6][R2.64+0x4] ;  /* 0x0000040602097981 */ /* 0x000ee2000c1e1900 */
[----:B------:R-:W4:Y:S01]  /*0130*/  LDC.64 R4, c[0x0][0x398] ;  /* 0x0000e600ff047b82 */ /* 0x000f220000000a00 */
[----:B0-----:R-:W-:Y:S01]  /*0140*/  IMAD R0, R15, R14, RZ ;  /* 0x0000000e0f007224 */ /* 0x001fe200078e02ff */
[----:B------:R-:W-:-:S03]  /*0150*/  UMOV UR4, 0x400 ;  /* 0x0000040000047882 */ /* 0x000fc60000000000 */
[----:B------:R-:W-:Y:S01]  /*0160*/  IMAD R11, R0, R11, RZ ;  /* 0x0000000b000b7224 */ /* 0x000fe200078e02ff */
[----:B--2---:R-:W-:-:S03]  /*0170*/  ULEA UR4, UR5, UR4, 0x18 ;  /* 0x0000000405047291 */ /* 0x004fc6000f8ec0ff */
[----:B----4-:R-:W-:-:S06]  /*0180*/  IMAD.WIDE R4, R11, 0x8, R4 ;  /* 0x000000080b047825 */ /* 0x010fcc00078e0204 */
[----:B------:R1:W-:Y:S04]  /*0190*/  STS.64 [UR4+0x8], R4 ;  /* 0x00000804ff007988 */ /* 0x0003e80008000a04 */
[----:B---3--:R1:W-:Y:S02]  /*01a0*/  STS.64 [UR4], R8 ;  /* 0x00000008ff007988 */ /* 0x0083e40008000a04 */
.L_x_1:
[----:B------:R-:W-:Y:S05]  /*01b0*/  BSYNC.RECONVERGENT B0 ;  /* 0x0000000000007941 */ /* 0x000fea0003800200 */
.L_x_0:
[----:B------:R-:W0:Y:S08]  /*01c0*/  S2UR UR5, SR_CgaCtaId ;  /* 0x00000000000579c3 */ /* 0x000e300000008800 */
[----:B------:R-:W-:Y:S06]  /*01d0*/  BAR.SYNC.DEFER_BLOCKING 0x0 ;  /* 0x0000000000007b1d */ /* 0x000fec0000010000 */
[----:B------:R-:W-:-:S02]  /*01e0*/  UMOV UR4, 0x400 ;  /* 0x0000040000047882 */ /* 0x000fc40000000000 */
[----:B-1----:R-:W1:Y:S01]  /*01f0*/  LDC R7, c[0x0][0x360] ;  /* 0x0000d800ff077b82 */ /* 0x002e620000000800 */
[----:B------:R-:W2:Y:S01]  /*0200*/  LDCU UR9, c[0x0][0x3a0] ;  /* 0x00007400ff0977ac */ /* 0x000ea20008000800 */
[----:B------:R-:W3:Y:S01]  /*0210*/  LDCU UR8, c[0x0][0x384] ;  /* 0x00007080ff0877ac */ /* 0x000ee20008000800 */
[----:B0-----:R-:W-:-:S05]  /*0220*/  ULEA UR4, UR5, UR4, 0x18 ;  /* 0x0000000405047291 */ /* 0x001fca000f8ec0ff */
[----:B------:R-:W1:Y:S04]  /*0230*/  S2UR UR5, SR_CTAID.X ;  /* 0x00000000000579c3 */ /* 0x000e680000002500 */
[----:B------:R-:W3:Y:S01]  /*0240*/  LDS.64 R4, [UR4] ;  /* 0x00000004ff047984 */ /* 0x000ee20008000a00 */
[----:B-1----:R-:W-:-:S05]  /*0250*/  IMAD R7, R7, UR5, R10 ;  /* 0x0000000507077c24 */ /* 0x002fca000f8e020a */
[----:B--2---:R-:W-:Y:S01]  /*0260*/  ISETP.GE.AND P0, PT, R7, UR9, PT ;  /* 0x0000000907007c0c */ /* 0x004fe2000bf06270 */
[----:B---3--:R-:W-:-:S12]  /*0270*/  VIADD R0, R5, -UR8 ;  /* 0x8000000805007c36 */ /* 0x008fd80008000000 */
[----:B------:R-:W-:Y:S05]  /*0280*/  @P0 EXIT ;  /* 0x000000000000094d */ /* 0x000fea0003800000 */
[----:B------:R-:W0:Y:S01]  /*0290*/  LDC R8, c[0x0][0x3a4] ;  /* 0x0000e900ff087b82 */ /* 0x000e220000000800 */
[----:B------:R-:W1:Y:S01]  /*02a0*/  LDCU UR5, c[0x0][0x380] ;  /* 0x00007000ff0577ac */ /* 0x000e620008000800 */
[----:B------:R-:W-:Y:S02]  /*02b0*/  IADD3 R4, PT, PT, R7, -UR8, R4 ;  /* 0x8000000807047c10 */ /* 0x000fe4000fffe004 */
[----:B0-----:R-:W-:-:S04]  /*02c0*/  ISETP.GE.AND P0, PT, R8, 0x1, PT ;  /* 0x000000010800780c */ /* 0x001fc80003f06270 */
[----:B------:R-:W-:-:S04]  /*02d0*/  ISETP.LT.OR P0, PT, R4, RZ, !P0 ;  /* 0x000000ff0400720c */ /* 0x000fc80004701670 */
[----:B-1----:R-:W-:-:S13]  /*02e0*/  ISETP.GE.OR P0, PT, R4, UR5, P0 ;  /* 0x0000000504007c0c */ /* 0x002fda0008706670 */
[----:B------:R-:W-:Y:S05]  /*02f0*/  @P0 EXIT ;  /* 0x000000000000094d */ /* 0x000fea0003800000 */
[----:B------:R-:W0:Y:S01]  /*0300*/  LDS.64 R12, [UR4+0x8] ;  /* 0x00000804ff0c7984 */ /* 0x000e220008000a00 */
[----:B------:R-:W-:Y:S01]  /*0310*/  SHF.R.S32.HI R3, RZ, 0x1f, R0 ;  /* 0x0000001fff037819 */ /* 0x000fe20000011400 */
[----:B------:R-:W1:Y:S03]  /*0320*/  LDCU UR5, c[0x0][0x3a8] ;  /* 0x00007500ff0577ac */ /* 0x000e660008000800 */
[----:B------:R-:W-:-:S04]  /*0330*/  LEA.HI R3, R3, R0, RZ, 0x6 ;  /* 0x0000000003037211 */ /* 0x000fc800078f30ff */
[----:B------:R-:W-:Y:S02]  /*0340*/  LOP3.LUT R5, R3, 0xffffffc0, RZ, 0xc0, !PT ;  /* 0xffffffc003057812 */ /* 0x000fe400078ec0ff */
[----:B------:R-:W-:Y:S01]  /*0350*/  SHF.R.S32.HI R2, RZ, 0x6, R3 ;  /* 0x00000006ff027819 */ /* 0x000fe20000011403 */
[----:B------:R-:W-:Y:S02]  /*0360*/  IMAD R3, R7, R8, RZ ;  /* 0x0000000807037224 */ /* 0x000fe400078e02ff */
[----:B------:R-:W-:-:S05]  /*0370*/  IMAD.IADD R5, R0, 0x1, -R5 ;  /* 0x0000000100057824 */ /* 0x000fca00078e0a05 */
[C---:B------:R-:W-:Y:S01]  /*0380*/  LOP3.LUT P0, R0, R5.reuse, 0x3f, RZ, 0xc0, !PT ;  /* 0x0000003f05007812 */ /* 0x040fe2000780c0ff */
[----:B-1----:R-:W-:Y:S01]  /*0390*/  IMAD R4, R4, UR5, RZ ;  /* 0x0000000504047c24 */ /* 0x002fe2000f8e02ff */
[----:B------:R-:W-:Y:S02]  /*03a0*/  LEA.HI.SX32 R2, R5, R2, 0x1 ;  /* 0x0000000205027211 */ /* 0x000fe400078f0aff */
[----:B------:R-:W-:-:S09]  /*03b0*/  IADD3 R5, PT, PT, -R0, 0x40, RZ ;  /* 0x0000004000057810 */ /* 0x000fd20007ffe1ff */
[----:B------:R-:W-:Y:S05]  /*03c0*/  @P0 BRA `(.L_x_2) ;  /* 0x0000000c003c0947 */ /* 0x000fea0003800000 */
[C---:B------:R-:W-:Y:S01]  /*03d0*/  ISETP.GE.U32.AND P0, PT, R8.reuse, 0x8, PT ;  /* 0x000000080800780c */ /* 0x040fe20003f06070 */
[----:B------:R-:W-:Y:S01]  /*03e0*/  IMAD.MOV.U32 R0, RZ, RZ, RZ ;  /* 0x000000ffff007224 */ /* 0x000fe200078e00ff */
[----:B------:R-:W-:-:S11]  /*03f0*/  LOP3.LUT R20, R8, 0x7, RZ, 0xc0, !PT ;  /* 0x0000000708147812 */ /* 0x000fd600078ec0ff */
[----:B------:R-:W-:Y:S05]  /*0400*/  @!P0 BRA `(.L_x_3) ;  /* 0x0000000400708947 */ /* 0x000fea0003800000 */
[----:B------:R-:W-:Y:S01]  /*0410*/  LOP3.LUT R0, R8, 0x7ffffff8, RZ, 0xc0, !PT ;  /* 0x7ffffff808007812 */ /* 0x000fe200078ec0ff */
[----:B------:R-:W1:Y:S01]  /*0420*/  LDCU UR5, c[0x0][0x3a8] ;  /* 0x00007500ff0577ac */ /* 0x000e620008000800 */
[----:B------:R-:W2:Y:S01]  /*0430*/  LDCU.64 UR10, c[0x0][0x3b8] ;  /* 0x00007700ff0a77ac */ /* 0x000ea20008000a00 */
[----:B------:R-:W-:-:S05]  /*0440*/  UMOV UR4, URZ ;  /* 0x000000ff00047c82 */ /* 0x000fca0008000000 */
.L_x_10:
[----:B------:R-:W-:-:S05]  /*0450*/  VIADD R5, R2, UR4 ;  /* 0x0000000402057c36 */ /* 0x000fca0008000000 */
[----:B-1----:R-:W-:-:S04]  /*0460*/  ISETP.GE.AND P0, PT, R5, UR5, PT ;  /* 0x0000000505007c0c */ /* 0x002fc8000bf06270 */
[----:B------:R-:W-:-:S13]  /*0470*/  ISETP.LT.OR P0, PT, R5, RZ, P0 ;  /* 0x000000ff0500720c */ /* 0x000fda0000701670 */
[----:B0-234-:R-:W1:Y:S01]  /*0480*/  @!P0 LDC.64 R10, c[0x0][0x3b8] ;  /* 0x0000ee00ff0a8b82 */ /* 0x01de620000000a00 */
[----:B------:R-:W-:Y:S02]  /*0490*/  @!P0 VIADD R17, R3, UR4 ;  /* 0x0000000403118c36 */ /* 0x000fe40008000000 */
[----:B------:R-:W-:Y:S02]  /*04a0*/  @!P0 IMAD.IADD R7, R4, 0x1, R5 ;  /* 0x0000000104078824 */ /* 0x000fe400078e0205 */
[----:B0-----:R-:W-:-:S06]  /*04b0*/  @!P0 IMAD.WIDE R16, R17, 0x8, R12 ;  /* 0x0000000811108825 */ /* 0x001fcc00078e020c */
[----:B------:R-:W3:Y:S01]  /*04c0*/  @!P0 LD.E.64 R16, desc[UR6][R16.64] ;  /* 0x0000000610108980 */ /* 0x000ee2000c101b00 */
[----:B-1----:R-:W-:-:S05]  /*04d0*/  @!P0 IMAD.WIDE R10, R7, 0x8, R10 ;  /* 0x00000008070a8825 */ /* 0x002fca00078e020a */
[----:B------:R-:W3:Y:S01]  /*04e0*/  @!P0 LDG.E.64 R14, desc[UR6][R10.64] ;  /* 0x000000060a0e8981 */ /* 0x000ee2000c1e1b00 */
[----:B------:R-:W-:Y:S01]  /*04f0*/  VIADD R6, R5, 0x1 ;  /* 0x0000000105067836 */ /* 0x000fe20000000000 */
[----:B------:R-:W-:Y:S02]  /*0500*/  USHF.R.S32.HI UR8, URZ, 0x1f, UR4 ;  /* 0x0000001fff087899 */ /* 0x000fe40008011404 */
[----:B------:R-:W-:Y:S02]  /*0510*/  IADD3 R21, P1, PT, R3, UR4, RZ ;  /* 0x0000000403157c10 */ /* 0x000fe4000ff3e0ff */
[----:B------:R-:W-:Y:S02]  /*0520*/  ISETP.GE.AND P3, PT, R6, UR5, PT ;  /* 0x0000000506007c0c */ /* 0x000fe4000bf66270 */
[----:B------:R-:W-:Y:S02]  /*0530*/  SHF.R.S32.HI R7, RZ, 0x1f, R5 ;  /* 0x0000001fff077819 */ /* 0x000fe40000011405 */
[----:B------:R-:W-:-:S02]  /*0540*/  IADD3 R9, P2, PT, R4, R5, RZ ;  /* 0x0000000504097210 */ /* 0x000fc40007f5e0ff */
[----:B------:R-:W-:Y:S02]  /*0550*/  ISETP.LT.OR P3, PT, R6, RZ, P3 ;  /* 0x000000ff0600720c */ /* 0x000fe40001f61670 */
[----:B------:R-:W-:Y:S02]  /*0560*/  LEA.HI.X.SX32 R23, R3, UR8, 0x1, P1 ;  /* 0x0000000803177c11 */ /* 0x000fe400088f0eff */
[----:B------:R-:W-:Y:S02]  /*0570*/  LEA.HI.X.SX32 R22, R4, R7, 0x1, P2 ;  /* 0x0000000704167211 */ /* 0x000fe400010f0eff */
[----:B------:R-:W-:Y:S02]  /*0580*/  LEA R6, P1, R21, R12, 0x3 ;  /* 0x0000000c15067211 */ /* 0x000fe400078218ff */
[----:B--2---:R-:W-:Y:S02]  /*0590*/  LEA R8, P2, R9, UR10, 0x3 ;  /* 0x0000000a09087c11 */ /* 0x004fe4000f8418ff */
[----:B------:R-:W-:-:S02]  /*05a0*/  LEA.HI.X R7, R21, R13, R23, 0x3, P1 ;  /* 0x0000000d15077211 */ /* 0x000fc400008f1c17 */
[----:B------:R-:W-:Y:S02]  /*05b0*/  LEA.HI.X R9, R9, UR11, R22, 0x3, P2 ;  /* 0x0000000b09097c11 */ /* 0x000fe400090f1c16 */
[----:B---3--:R-:W-:Y:S02]  /*05c0*/  @!P0 LOP3.LUT R18, R14, R16, RZ, 0xfc, !PT ;  /* 0x000000100e128212 */ /* 0x008fe400078efcff */
[----:B------:R-:W-:-:S05]  /*05d0*/  @!P0 LOP3.LUT R19, R15, R17, RZ, 0xfc, !PT ;  /* 0x000000110f138212 */ /* 0x000fca00078efcff */
[----:B------:R0:W-:Y:S04]  /*05e0*/  @!P0 STG.E.64 desc[UR6][R10.64], R18 ;  /* 0x000000120a008986 */ /* 0x0001e8000c101b06 */
[----:B------:R-:W2:Y:S04]  /*05f0*/  @!P3 LD.E.64 R14, desc[UR6][R6.64+0x8] ;  /* 0x00000806060eb980 */ /* 0x000ea8000c101b00 */
[----:B------:R-:W2:Y:S01]  /*0600*/  @!P3 LDG.E.64 R16, desc[UR6][R8.64+0x8] ;  /* 0x000008060810b981 */ /* 0x000ea2000c1e1b00 */
[----:B0-----:R-:W-:-:S05]  /*0610*/  VIADD R10, R5, 0x6 ;  /* 0x00000006050a7836 */ /* 0x001fca0000000000 */
[----:B------:R-:W-:Y:S01]  /*0620*/  ISETP.GE.AND P4, PT, R10, UR5, PT ;  /* 0x000000050a007c0c */ /* 0x000fe2000bf86270 */
[----:B------:R-:W-:-:S03]  /*0630*/  VIADD R21, R5, 0x2 ;  /* 0x0000000205157836 */ /* 0x000fc60000000000 */
[----:B------:R-:W-:Y:S01]  /*0640*/  ISETP.LT.OR P4, PT, R10, RZ, P4 ;  /* 0x000000ff0a00720c */ /* 0x000fe20002781670 */
[----:B------:R-:W-:Y:S01]  /*0650*/  VIADD R22, R5, 0x3 ;  /* 0x0000000305167836 */ /* 0x000fe20000000000 */
[----:B------:R-:W-:-:S04]  /*0660*/  ISETP.GE.AND P2, PT, R21, UR5, PT ;  /* 0x0000000515007c0c */ /* 0x000fc8000bf46270 */
[C---:B------:R-:W-:Y:S02]  /*0670*/  ISETP.GE.AND P1, PT, R22.reuse, UR5, PT ;  /* 0x0000000516007c0c */ /* 0x040fe4000bf26270 */
[----:B------:R-:W-:Y:S01]  /*0680*/  ISETP.LT.OR P2, PT, R21, RZ, P2 ;  /* 0x000000ff1500720c */ /* 0x000fe20001741670 */
[C---:B------:R-:W-:Y:S01]  /*0690*/  VIADD R21, R5.reuse, 0x4 ;  /* 0x0000000405157836 */ /* 0x040fe20000000000 */
[----:B------:R-:W-:Y:S01]  /*06a0*/  ISETP.LT.OR P1, PT, R22, RZ, P1 ;  /* 0x000000ff1600720c */ /* 0x000fe20000f21670 */
[C---:B------:R-:W-:Y:S02]  /*06b0*/  VIADD R22, R5.reuse, 0x5 ;  /* 0x0000000505167836 */ /* 0x040fe40000000000 */
[----:B------:R-:W-:Y:S01]  /*06c0*/  VIADD R5, R5, 0x7 ;  /* 0x0000000705057836 */ /* 0x000fe20000000000 */
[----:B------:R-:W-:Y:S02]  /*06d0*/  ISETP.GE.AND P0, PT, R21, UR5, PT ;  /* 0x0000000515007c0c */ /* 0x000fe4000bf06270 */
[----:B------:R-:W-:-:S02]  /*06e0*/  ISETP.GE.AND P6, PT, R22, UR5, PT ;  /* 0x0000000516007c0c */ /* 0x000fc4000bfc6270 */
[----:B------:R-:W-:Y:S02]  /*06f0*/  ISETP.GE.AND P5, PT, R5, UR5, PT ;  /* 0x0000000505007c0c */ /* 0x000fe4000bfa6270 */
[----:B------:R-:W-:Y:S02]  /*0700*/  ISETP.LT.OR P0, PT, R21, RZ, P0 ;  /* 0x000000ff1500720c */ /* 0x000fe40000701670 */
[----:B------:R-:W-:Y:S02]  /*0710*/  ISETP.LT.OR P6, PT, R22, RZ, P6 ;  /* 0x000000ff1600720c */ /* 0x000fe400037c1670 */
[----:B------:R-:W-:Y:S02]  /*0720*/  ISETP.LT.OR P5, PT, R5, RZ, P5 ;  /* 0x000000ff0500720c */ /* 0x000fe40002fa1670 */
[----:B--2---:R-:W-:Y:S02]  /*0730*/  @!P3 LOP3.LUT R10, R16, R14, RZ, 0xfc, !PT ;  /* 0x0000000e100ab212 */ /* 0x004fe400078efcff */
[----:B------:R-:W-:-:S05]  /*0740*/  @!P3 LOP3.LUT R11, R17, R15, RZ, 0xfc, !PT ;  /* 0x0000000f110bb212 */ /* 0x000fca00078efcff */
[----:B------:R0:W-:Y:S01]  /*0750*/  @!P3 STG.E.64 desc[UR6][R8.64+0x8], R10 ;  /* 0x0000080a0800b986 */ /* 0x0001e2000c101b06 */
[----:B------:R-:W-:Y:S05]  /*0760*/  @P2 BRA `(.L_x_4) ;  /* 0x0000000000142947 */ /* 0x000fea0003800000 */
[----:B0-----:R-:W2:Y:S04]  /*0770*/  LD.E.64 R10, desc[UR6][R6.64+0x10] ;  /* 0x00001006060a7980 */ /* 0x001ea8000c101b00 */
[----:B------:R-:W2:Y:S02]  /*0780*/  LDG.E.64 R14, desc[UR6][R8.64+0x10] ;  /* 0x00001006080e7981 */ /* 0x000ea4000c1e1b00 */
[----:B--2---:R-:W-:Y:S02]  /*0790*/  LOP3.LUT R10, R14, R10, RZ, 0xfc, !PT ;  /* 0x0000000a0e0a7212 */ /* 0x004fe400078efcff */
[----:B------:R-:W-:-:S05]  /*07a0*/  LOP3.LUT R11, R15, R11, RZ, 0xfc, !PT ;  /* 0x0000000b0f0b7212 */ /* 0x000fca00078efcff */
[----:B------:R1:W-:Y:S02]  /*07b0*/  STG.E.64 desc[UR6][R8.64+0x10], R10 ;  /* 0x0000100a08007986 */ /* 0x0003e4000c101b06 */
.L_x_4:
[----:B------:R-:W-:Y:S05]  /*07c0*/  @P1 BRA `(.L_x_5) ;  /* 0x0000000000141947 */ /* 0x000fea0003800000 */
[----:B01----:R-:W2:Y:S04]  /*07d0*/  LD.E.64 R10, desc[UR6][R6.64+0x18] ;  /* 0x00001806060a7980 */ /* 0x003ea8000c101b00 */
[----:B------:R-:W2:Y:S02]  /*07e0*/  LDG.E.64 R14, desc[UR6][R8.64+0x18] ;  /* 0x00001806080e7981 */ /* 0x000ea4000c1e1b00 */
[----:B--2---:R-:W-:Y:S02]  /*07f0*/  LOP3.LUT R10, R14, R10, RZ, 0xfc, !PT ;  /* 0x0000000a0e0a7212 */ /* 0x004fe400078efcff */
[----:B------:R-:W-:-:S05]  /*0800*/  LOP3.LUT R11, R15, R11, RZ, 0xfc, !PT ;  /* 0x0000000b0f0b7212 */ /* 0x000fca00078efcff */
[----:B------:R2:W-:Y:S02]  /*0810*/  STG.E.64 desc[UR6][R8.64+0x18], R10 ;  /* 0x0000180a08007986 */ /* 0x0005e4000c101b06 */
.L_x_5:
[----:B------:R-:W-:Y:S05]  /*0820*/  @P0 BRA `(.L_x_6) ;  /* 0x0000000000140947 */ /* 0x000fea0003800000 */
[----:B012---:R-:W2:Y:S04]  /*0830*/  LD.E.64 R10, desc[UR6][R6.64+0x20] ;  /* 0x00002006060a7980 */ /* 0x007ea8000c101b00 */
[----:B------:R-:W2:Y:S02]  /*0840*/  LDG.E.64 R14, desc[UR6][R8.64+0x20] ;  /* 0x00002006080e7981 */ /* 0x000ea4000c1e1b00 */
[----:B--2---:R-:W-:Y:S02]  /*0850*/  LOP3.LUT R10, R14, R10, RZ, 0xfc, !PT ;  /* 0x0000000a0e0a7212 */ /* 0x004fe400078efcff */
[----:B------:R-:W-:-:S05]  /*0860*/  LOP3.LUT R11, R15, R11, RZ, 0xfc, !PT ;  /* 0x0000000b0f0b7212 */ /* 0x000fca00078efcff */
[----:B------:R3:W-:Y:S02]  /*0870*/  STG.E.64 desc[UR6][R8.64+0x20], R10 ;  /* 0x0000200a08007986 */ /* 0x0007e4000c101b06 */
.L_x_6:
[----:B------:R-:W-:Y:S05]  /*0880*/  @P6 BRA `(.L_x_7) ;  /* 0x0000000000146947 */ /* 0x000fea0003800000 */
[----:B0123--:R-:W2:Y:S04]  /*0890*/  LD.E.64 R10, desc[UR6][R6.64+0x28] ;  /* 0x00002806060a7980 */ /* 0x00fea8000c101b00 */
[----:B------:R-:W2:Y:S02]  /*08a0*/  LDG.E.64 R14, desc[UR6][R8.64+0x28] ;  /* 0x00002806080e7981 */ /* 0x000ea4000c1e1b00 */
[----:B--2---:R-:W-:Y:S02]  /*08b0*/  LOP3.LUT R10, R14, R10, RZ, 0xfc, !PT ;  /* 0x0000000a0e0a7212 */ /* 0x004fe400078efcff */
[----:B------:R-:W-:-:S05]  /*08c0*/  LOP3.LUT R11, R15, R11, RZ, 0xfc, !PT ;  /* 0x0000000b0f0b7212 */ /* 0x000fca00078efcff */
[----:B------:R4:W-:Y:S02]  /*08d0*/  STG.E.64 desc[UR6][R8.64+0x28], R10 ;  /* 0x0000280a08007986 */ /* 0x0009e4000c101b06 */
.L_x_7:
[----:B------:R-:W-:Y:S05]  /*08e0*/  @P4 BRA `(.L_x_8) ;  /* 0x0000000000144947 */ /* 0x000fea0003800000 */
[----:B01234-:R-:W2:Y:S04]  /*08f0*/  LD.E.64 R10, desc[UR6][R6.64+0x30] ;  /* 0x00003006060a7980 */ /* 0x01fea8000c101b00 */
[----:B------:R-:W2:Y:S02]  /*0900*/  LDG.E.64 R14, desc[UR6][R8.64+0x30] ;  /* 0x00003006080e7981 */ /* 0x000ea4000c1e1b00 */
[----:B--2---:R-:W-:Y:S02]  /*0910*/  LOP3.LUT R10, R14, R10, RZ, 0xfc, !PT ;  /* 0x0000000a0e0a7212 */ /* 0x004fe400078efcff */
[----:B------:R-:W-:-:S05]  /*0920*/  LOP3.LUT R11, R15, R11, RZ, 0xfc, !PT ;  /* 0x0000000b0f0b7212 */ /* 0x000fca00078efcff */
[----:B------:R0:W-:Y:S02]  /*0930*/  STG.E.64 desc[UR6][R8.64+0x30], R10 ;  /* 0x0000300a08007986 */ /* 0x0001e4000c101b06 */
.L_x_8:
[----:B------:R-:W-:Y:S05]  /*0940*/  @P5 BRA `(.L_x_9) ;  /* 0x0000000000145947 */ /* 0x000fea0003800000 */
[----:B------:R-:W5:Y:S04]  /*0950*/  LD.E.64 R6, desc[UR6][R6.64+0x38] ;  /* 0x0000380606067980 */ /* 0x000f68000c101b00 */
[----:B01234-:R-:W5:Y:S02]  /*0960*/  LDG.E.64 R10, desc[UR6][R8.64+0x38] ;  /* 0x00003806080a7981 */ /* 0x01ff64000c1e1b00 */
[----:B-----5:R-:W-:Y:S02]  /*0970*/  LOP3.LUT R10, R10, R6, RZ, 0xfc, !PT ;  /* 0x000000060a0a7212 */ /* 0x020fe400078efcff */
[----:B------:R-:W-:-:S05]  /*0980*/  LOP3.LUT R11, R11, R7, RZ, 0xfc, !PT ;  /* 0x000000070b0b7212 */ /* 0x000fca00078efcff */
[----:B------:R0:W-:Y:S02]  /*0990*/  STG.E.64 desc[UR6][R8.64+0x38], R10 ;  /* 0x0000380a08007986 */ /* 0x0001e4000c101b06 */
.L_x_9:
[----:B------:R-:W-:-:S06]  /*09a0*/  UIADD3 UR4, UPT, UPT, UR4, 0x8, URZ ;  /* 0x0000000804047890 */ /* 0x000fcc000fffe0ff */
[----:B------:R-:W-:-:S13]  /*09b0*/  ISETP.NE.AND P0, PT, R0, UR4, PT ;  /* 0x0000000400007c0c */ /* 0x000fda000bf05270 */
[----:B------:R-:W-:Y:S05]  /*09c0*/  @P0 BRA `(.L_x_10) ;  /* 0xfffffff800a00947 */ /* 0x000fea000383ffff */
.L_x_3:
[----:B------:R-:W-:-:S13]  /*09d0*/  ISETP.NE.AND P0, PT, R20, RZ, PT ;  /* 0x000000ff1400720c */ /* 0x000fda0003f05270 */
[----:B------:R-:W-:Y:S05]  /*09e0*/  @!P0 EXIT ;  /* 0x000000000000894d */ /* 0x000fea0003800000 */
[----:B------:R-:W5:Y:S01]  /*09f0*/  LDC R5, c[0x0][0x3a4] ;  /* 0x0000e900ff057b82 */ /* 0x000f620000000800 */
[----:B------:R-:W-:Y:S02]  /*0a00*/  ISETP.GE.U32.AND P0, PT, R20, 0x4, PT ;  /* 0x000000041400780c */ /* 0x000fe40003f06070 */
[----:B-----5:R-:W-:-:S11]  /*0a10*/  LOP3.LUT R14, R5, 0x3, RZ, 0xc0, !PT ;  /* 0x00000003050e7812 */ /* 0x020fd600078ec0ff */
[----:B------:R-:W-:Y:S05]  /*0a20*/  @!P0 BRA `(.L_x_11) ;  /* 0x0000000000c88947 */ /* 0x000fea0003800000 */
[----:B------:R-:W-:Y:S01]  /*0a30*/  IMAD.IADD R15, R2, 0x1, R0 ;  /* 0x00000001020f7824 */ /* 0x000fe200078e0200 */
[----:B------:R-:W5:Y:S04]  /*0a40*/  LDCU.64 UR8, c[0x0][0x3b8] ;  /* 0x00007700ff0877ac */ /* 0x000f680008000a00 */
[----:B------:R-:W-:-:S04]  /*0a50*/  ISETP.GE.AND P0, PT, R15, UR5, PT ;  /* 0x000000050f007c0c */ /* 0x000fc8000bf06270 */
[----:B------:R-:W-:-:S13]  /*0a60*/  ISETP.LT.OR P1, PT, R15, RZ, P0 ;  /* 0x000000ff0f00720c */ /* 0x000fda0000721670 */
[----:B01234-:R-:W0:Y:S01]  /*0a70*/  @!P1 LDC.64 R10, c[0x0][0x3b8] ;  /* 0x0000ee00ff0a9b82 */ /* 0x01fe220000000a00 */
[----:B------:R-:W-:Y:S02]  /*0a80*/  @!P1 IMAD.IADD R19, R3, 0x1, R0 ;  /* 0x0000000103139824 */ /* 0x000fe400078e0200 */
[----:B------:R-:W-:Y:S02]  /*0a90*/  @!P1 IMAD.IADD R7, R4, 0x1, R15 ;  /* 0x0000000104079824 */ /* 0x000fe400078e020f */
[----:B------:R-:W-:-:S06]  /*0aa0*/  @!P1 IMAD.WIDE R18, R19, 0x8, R12 ;  /* 0x0000000813129825 */ /* 0x000fcc00078e020c */
[----:B------:R-:W2:Y:S01]  /*0ab0*/  @!P1 LD.E.64 R18, desc[UR6][R18.64] ;  /* 0x0000000612129980 */ /* 0x000ea2000c101b00 */
[----:B0-----:R-:W-:-:S05]  /*0ac0*/  @!P1 IMAD.WIDE R10, R7, 0x8, R10 ;  /* 0x00000008070a9825 */ /* 0x001fca00078e020a */
[----:B------:R-:W2:Y:S01]  /*0ad0*/  @!P1 LDG.E.64 R16, desc[UR6][R10.64] ;  /* 0x000000060a109981 */ /* 0x000ea2000c1e1b00 */
[----:B------:R-:W-:Y:S01]  /*0ae0*/  VIADD R6, R15, 0x1 ;  /* 0x000000010f067836 */ /* 0x000fe20000000000 */
[----:B------:R-:W-:-:S04]  /*0af0*/  IADD3 R21, P2, PT, R3, R0, RZ ;  /* 0x0000000003157210 */ /* 0x000fc80007f5e0ff */
[----:B------:R-:W-:Y:S02]  /*0b00*/  ISETP.GE.AND P0, PT, R6, UR5, PT ;  /* 0x0000000506007c0c */ /* 0x000fe4000bf06270 */
[----:B------:R-:W-:Y:S02]  /*0b10*/  SHF.R.S32.HI R7, RZ, 0x1f, R15 ;  /* 0x0000001fff077819 */ /* 0x000fe4000001140f */
[----:B------:R-:W-:Y:S02]  /*0b20*/  IADD3 R9, P3, PT, R4, R15, RZ ;  /* 0x0000000f04097210 */ /* 0x000fe40007f7e0ff */
[----:B------:R-:W-:Y:S02]  /*0b30*/  ISETP.LT.OR P0, PT, R6, RZ, P0 ;  /* 0x000000ff0600720c */ /* 0x000fe40000701670 */
[----:B------:R-:W-:Y:S02]  /*0b40*/  LEA.HI.X.SX32 R22, R3, RZ, 0x1, P2 ;  /* 0x000000ff03167211 */ /* 0x000fe400010f0eff */
[----:B------:R-:W-:-:S02]  /*0b50*/  LEA.HI.X.SX32 R20, R4, R7, 0x1, P3 ;  /* 0x0000000704147211 */ /* 0x000fc400018f0eff */
[----:B------:R-:W-:Y:S02]  /*0b60*/  LEA R6, P2, R21, R12, 0x3 ;  /* 0x0000000c15067211 */ /* 0x000fe400078418ff */
[----:B-----5:R-:W-:Y:S02]  /*0b70*/  LEA R8, P3, R9, UR8, 0x3 ;  /* 0x0000000809087c11 */ /* 0x020fe4000f8618ff */
[----:B------:R-:W-:Y:S02]  /*0b80*/  LEA.HI.X R7, R21, R13, R22, 0x3, P2 ;  /* 0x0000000d15077211 */ /* 0x000fe400010f1c16 */
[----:B------:R-:W-:Y:S02]  /*0b90*/  LEA.HI.X R9, R9, UR9, R20, 0x3, P3 ;  /* 0x0000000909097c11 */ /* 0x000fe400098f1c14 */
[----:B--2---:R-:W-:Y:S02]  /*0ba0*/  @!P1 LOP3.LUT R16, R16, R18, RZ, 0xfc, !PT ;  /* 0x0000001210109212 */ /* 0x004fe400078efcff */
[----:B------:R-:W-:-:S05]  /*0bb0*/  @!P1 LOP3.LUT R17, R17, R19, RZ, 0xfc, !PT ;  /* 0x0000001311119212 */ /* 0x000fca00078efcff */
[----:B------:R0:W-:Y:S04]  /*0bc0*/  @!P1 STG.E.64 desc[UR6][R10.64], R16 ;  /* 0x000000100a009986 */ /* 0x0001e8000c101b06 */
[----:B------:R-:W2:Y:S04]  /*0bd0*/  @!P0 LD.E.64 R18, desc[UR6][R6.64+0x8] ;  /* 0x0000080606128980 */ /* 0x000ea8000c101b00 */
[----:B------:R-:W2:Y:S01]  /*0be0*/  @!P0 LDG.E.64 R20, desc[UR6][R8.64+0x8] ;  /* 0x0000080608148981 */ /* 0x000ea2000c1e1b00 */
[----:B------:R-:W-:-:S05]  /*0bf0*/  VIADD R22, R15, 0x2 ;  /* 0x000000020f167836 */ /* 0x000fca0000000000 */
[----:B------:R-:W-:-:S04]  /*0c00*/  ISETP.GE.AND P1, PT, R22, UR5, PT ;  /* 0x0000000516007c0c */ /* 0x000fc8000bf26270 */
[----:B------:R-:W-:Y:S01]  /*0c10*/  ISETP.LT.OR P1, PT, R22, RZ, P1 ;  /* 0x000000ff1600720c */ /* 0x000fe20000f21670 */
[----:B------:R-:W-:-:S05]  /*0c20*/  VIADD R15, R15, 0x3 ;  /* 0x000000030f0f7836 */ /* 0x000fca0000000000 */
[----:B------:R-:W-:-:S04]  /*0c30*/  ISETP.GE.AND P2, PT, R15, UR5, PT ;  /* 0x000000050f007c0c */ /* 0x000fc8000bf46270 */
        /* <DEDUP_REMOVED lines=10> */
.L_x_12:
[----:B------:R-:W-:Y:S05]  /*0ce0*/  @P2 BRA `(.L_x_13) ;  /* 0x0000000000142947 */ /* 0x000fea0003800000 */
[----:B------:R-:W2:Y:S04]  /*0cf0*/  LD.E.64 R6, desc[UR6][R6.64+0x18] ;  /* 0x0000180606067980 */ /* 0x000ea8000c101b00 */
[----:B01----:R-:W2:Y:S02]  /*0d00*/  LDG.E.64 R10, desc[UR6][R8.64+0x18] ;  /* 0x00001806080a7981 */ /* 0x003ea4000c1e1b00 */
[----:B--2---:R-:W-:Y:S02]  /*0d10*/  LOP3.LUT R10, R10, R6, RZ, 0xfc, !PT ;  /* 0x000000060a0a7212 */ /* 0x004fe400078efcff */
[----:B------:R-:W-:-:S05]  /*0d20*/  LOP3.LUT R11, R11, R7, RZ, 0xfc, !PT ;  /* 0x000000070b0b7212 */ /* 0x000fca00078efcff */
[----:B------:R2:W-:Y:S02]  /*0d30*/  STG.E.64 desc[UR6][R8.64+0x18], R10 ;  /* 0x0000180a08007986 */ /* 0x0005e4000c101b06 */
.L_x_13:
[----:B------:R-:W-:-:S07]  /*0d40*/  VIADD R0, R0, 0x4 ;  /* 0x0000000400007836 */ /* 0x000fce0000000000 */
.L_x_11:
[----:B------:R-:W-:-:S13]  /*0d50*/  ISETP.NE.AND P0, PT, R14, RZ, PT ;  /* 0x000000ff0e00720c */ /* 0x000fda0003f05270 */
[----:B------:R-:W-:Y:S05]  /*0d60*/  @!P0 EXIT ;  /* 0x000000000000894d */ /* 0x000fea0003800000 */
[----:B------:R-:W-:Y:S02]  /*0d70*/  ISETP.NE.AND P0, PT, R14, 0x1, PT ;  /* 0x000000010e00780c */ /* 0x000fe40003f05270 */
[----:B------:R-:W-:-:S04]  /*0d80*/  LOP3.LUT R5, R5, 0x1, RZ, 0xc0, !PT ;  /* 0x0000000105057812 */ /* 0x000fc800078ec0ff */
[----:B------:R-:W-:-:S07]  /*0d90*/  ISETP.NE.U32.AND P2, PT, R5, 0x1, PT ;  /* 0x000000010500780c */ /* 0x000fce0003f45070 */
[----:B------:R-:W-:Y:S06]  /*0da0*/  @!P0 BRA `(.L_x_14) ;  /* 0x0000000000848947 */ /* 0x000fec0003800000 */
[----:B0-----:R-:W-:-:S05]  /*0db0*/  IMAD.IADD R17, R2, 0x1, R0 ;  /* 0x0000000102117824 */ /* 0x001fca00078e0200 */
[----:B------:R-:W-:-:S04]  /*0dc0*/  ISETP.GE.AND P0, PT, R17, UR5, PT ;  /* 0x0000000511007c0c */ /* 0x000fc8000bf06270 */
[----:B------:R-:W-:-:S13]  /*0dd0*/  ISETP.LT.OR P0, PT, R17, RZ, P0 ;  /* 0x000000ff1100720c */ /* 0x000fda0000701670 */
[----:B-1234-:R-:W0:Y:S01]  /*0de0*/  @!P0 LDC.64 R8, c[0x0][0x3b8] ;  /* 0x0000ee00ff088b82 */ /* 0x01ee220000000a00 */
[----:B------:R-:W-:Y:S02]  /*0df0*/  @!P0 IMAD.IADD R11, R3, 0x1, R0 ;  /* 0x00000001030b8824 */ /* 0x000fe400078e0200 */
[----:B------:R-:W-:Y:S02]  /*0e00*/  @!P0 IMAD.IADD R5, R4, 0x1, R17 ;  /* 0x0000000104058824 */ /* 0x000fe400078e0211 */
[----:B------:R-:W-:-:S06]  /*0e10*/  @!P0 IMAD.WIDE R10, R11, 0x8, R12 ;  /* 0x000000080b0a8825 */ /* 0x000fcc00078e020c */
[----:B------:R-:W2:Y:S01]  /*0e20*/  @!P0 LD.E.64 R10, desc[UR6][R10.64] ;  /* 0x000000060a0a8980 */ /* 0x000ea2000c101b00 */
[----:B0-----:R-:W-:-:S05]  /*0e30*/  @!P0 IMAD.WIDE R8, R5, 0x8, R8 ;  /* 0x0000000805088825 */ /* 0x001fca00078e0208 */
[----:B------:R-:W2:Y:S01]  /*0e40*/  @!P0 LDG.E.64 R14, desc[UR6][R8.64] ;  /* 0x00000006080e8981 */ /* 0x000ea2000c1e1b00 */
[----:B------:R-:W-:-:S05]  /*0e50*/  VIADD R5, R17, 0x1 ;  /* 0x0000000111057836 */ /* 0x000fca0000000000 */
[----:B------:R-:W-:-:S04]  /*0e60*/  ISETP.GE.AND P1, PT, R5, UR5, PT ;  /* 0x0000000505007c0c */ /* 0x000fc8000bf26270 */
[----:B------:R-:W-:-:S13]  /*0e70*/  ISETP.LT.OR P1, PT, R5, RZ, P1 ;  /* 0x000000ff0500720c */ /* 0x000fda0000f21670 */
[----:B------:R-:W0:Y:S01]  /*0e80*/  @!P1 LDC.64 R6, c[0x0][0x3b8] ;  /* 0x0000ee00ff069b82 */ /* 0x000e220000000a00 */
[----:B------:R-:W-:Y:S02]  /*0e90*/  @!P1 SHF.R.S32.HI R16, RZ, 0x1f, R0 ;  /* 0x0000001fff109819 */ /* 0x000fe40000011400 */
[C---:B------:R-:W-:Y:S02]  /*0ea0*/  @!P1 IADD3 R19, P4, PT, R3.reuse, R0, RZ ;  /* 0x0000000003139210 */ /* 0x040fe40007f9e0ff */
[----:B------:R-:W-:Y:S02]  /*0eb0*/  @!P1 SHF.R.S32.HI R5, RZ, 0x1f, R17 ;  /* 0x0000001fff059819 */ /* 0x000fe40000011411 */
[----:B------:R-:W-:Y:S02]  /*0ec0*/  @!P1 IADD3 R18, P3, PT, R4, R17, RZ ;  /* 0x0000001104129210 */ /* 0x000fe40007f7e0ff */
[----:B------:R-:W-:Y:S02]  /*0ed0*/  @!P1 LEA.HI.X.SX32 R17, R3, R16, 0x1, P4 ;  /* 0x0000001003119211 */ /* 0x000fe400020f0eff */
[----:B------:R-:W-:-:S02]  /*0ee0*/  @!P1 LEA R16, P4, R19, R12, 0x3 ;  /* 0x0000000c13109211 */ /* 0x000fc400078818ff */
[----:B------:R-:W-:Y:S02]  /*0ef0*/  @!P1 LEA.HI.X.SX32 R5, R4, R5, 0x1, P3 ;  /* 0x0000000504059211 */ /* 0x000fe400018f0eff */
[----:B------:R-:W-:Y:S02]  /*0f00*/  @!P1 LEA.HI.X R17, R19, R13, R17, 0x3, P4 ;  /* 0x0000000d13119211 */ /* 0x000fe400020f1c11 */
[----:B0-----:R-:W-:-:S04]  /*0f10*/  @!P1 LEA R6, P3, R18, R6, 0x3 ;  /* 0x0000000612069211 */ /* 0x001fc800078618ff */
[----:B------:R-:W-:Y:S02]  /*0f20*/  @!P1 LEA.HI.X R7, R18, R7, R5, 0x3, P3 ;  /* 0x0000000712079211 */ /* 0x000fe400018f1c05 */
[----:B--2---:R-:W-:Y:S02]  /*0f30*/  @!P0 LOP3.LUT R14, R14, R10, RZ, 0xfc, !PT ;  /* 0x0000000a0e0e8212 */ /* 0x004fe400078efcff */
[----:B------:R-:W-:-:S05]  /*0f40*/  @!P0 LOP3.LUT R15, R15, R11, RZ, 0xfc, !PT ;  /* 0x0000000b0f0f8212 */ /* 0x000fca00078efcff */
[----:B------:R0:W-:Y:S04]  /*0f50*/  @!P0 STG.E.64 desc[UR6][R8.64], R14 ;  /* 0x0000000e08008986 */ /* 0x0001e8000c101b06 */
[----:B------:R-:W2:Y:S04]  /*0f60*/  @!P1 LD.E.64 R16, desc[UR6][R16.64+0x8] ;  /* 0x0000080610109980 */ /* 0x000ea8000c101b00 */
[----:B------:R-:W2:Y:S01]  /*0f70*/  @!P1 LDG.E.64 R10, desc[UR6][R6.64+0x8] ;  /* 0x00000806060a9981 */ /* 0x000ea2000c1e1b00 */
[----:B------:R-:W-:Y:S01]  /*0f80*/  VIADD R0, R0, 0x2 ;  /* 0x0000000200007836 */ /* 0x000fe20000000000 */
[----:B--2---:R-:W-:-:S02]  /*0f90*/  @!P1 LOP3.LUT R10, R10, R16, RZ, 0xfc, !PT ;  /* 0x000000100a0a9212 */ /* 0x004fc400078efcff */
[----:B------:R-:W-:-:S05]  /*0fa0*/  @!P1 LOP3.LUT R11, R11, R17, RZ, 0xfc, !PT ;  /* 0x000000110b0b9212 */ /* 0x000fca00078efcff */
[----:B------:R0:W-:Y:S02]  /*0fb0*/  @!P1 STG.E.64 desc[UR6][R6.64+0x8], R10 ;  /* 0x0000080a06009986 */ /* 0x0001e4000c101b06 */
.L_x_14:
[----:B------:R-:W-:Y:S05]  /*0fc0*/  @P2 EXIT ;  /* 0x000000000000294d */ /* 0x000fea0003800000 */
[----:B------:R-:W-:-:S05]  /*0fd0*/  IMAD.IADD R5, R2, 0x1, R0 ;  /* 0x0000000102057824 */ /* 0x000fca00078e0200 */
[----:B------:R-:W-:-:S04]  /*0fe0*/  ISETP.GE.AND P0, PT, R5, UR5, PT ;  /* 0x0000000505007c0c */ /* 0x000fc8000bf06270 */
[----:B------:R-:W-:-:S13]  /*0ff0*/  ISETP.LT.OR P0, PT, R5, RZ, P0 ;  /* 0x000000ff0500720c */ /* 0x000fda0000701670 */
[----:B------:R-:W-:Y:S05]  /*1000*/  @P0 EXIT ;  /* 0x000000000000094d */ /* 0x000fea0003800000 */
[----:B0-----:R-:W0:Y:S01]  /*1010*/  LDC.64 R6, c[0x0][0x3b8] ;  /* 0x0000ee00ff067b82 */ /* 0x001e220000000a00 */
[----:B------:R-:W-:Y:S02]  /*1020*/  IMAD.IADD R3, R3, 0x1, R0 ;  /* 0x0000000103037824 */ /* 0x000fe400078e0200 */
[----:B------:R-:W-:Y:S02]  /*1030*/  IMAD.IADD R5, R4, 0x1, R5 ;  /* 0x0000000104057824 */ /* 0x000fe400078e0205 */
[----:B------:R-:W-:-:S06]  /*1040*/  IMAD.WIDE R12, R3, 0x8, R12 ;  /* 0x00000008030c7825 */ /* 0x000fcc00078e020c */
[----:B------:R-:W5:Y:S01]  /*1050*/  LD.E.64 R12, desc[UR6][R12.64] ;  /* 0x000000060c0c7980 */ /* 0x000f62000c101b00 */
[----:B0-----:R-:W-:-:S05]  /*1060*/  IMAD.WIDE R2, R5, 0x8, R6 ;  /* 0x0000000805027825 */ /* 0x001fca00078e0206 */
[----:B------:R-:W5:Y:S02]  /*1070*/  LDG.E.64 R4, desc[UR6][R2.64] ;  /* 0x0000000602047981 */ /* 0x000f64000c1e1b00 */
[----:B-----5:R-:W-:Y:S02]  /*1080*/  LOP3.LUT R4, R4, R12, RZ, 0xfc, !PT ;  /* 0x0000000c04047212 */ /* 0x020fe400078efcff */
[----:B------:R-:W-:-:S05]  /*1090*/  LOP3.LUT R5, R5, R13, RZ, 0xfc, !PT ;  /* 0x0000000d05057212 */ /* 0x000fca00078efcff */
[----:B------:R-:W-:Y:S01]  /*10a0*/  STG.E.64 desc[UR6][R2.64], R4 ;  /* 0x0000000402007986 */ /* 0x000fe2000c101b06 */
[----:B------:R-:W-:Y:S05]  /*10b0*/  EXIT ;  /* 0x000000000000794d */ /* 0x000fea0003800000 */
.L_x_2:
[C---:B------:R-:W-:Y:S01]  /*10c0*/  ISETP.GE.U32.AND P0, PT, R8.reuse, 0x4, PT ;  /* 0x000000040800780c */ /* 0x040fe20003f06070 */
[----:B------:R-:W-:Y:S01]  /*10d0*/  IMAD.MOV.U32 R6, RZ, RZ, RZ ;  /* 0x000000ffff067224 */ /* 0x000fe200078e00ff */
[----:B------:R-:W-:-:S11]  /*10e0*/  LOP3.LUT R23, R8, 0x3, RZ, 0xc0, !PT ;  /* 0x0000000308177812 */ /* 0x000fd600078ec0ff */
[----:B------:R-:W-:Y:S05]  /*10f0*/  @!P0 BRA `(.L_x_15) ;  /* 0x0000000400948947 */ /* 0x000fea0003800000 */
[----:B------:R-:W1:Y:S01]  /*1100*/  LDC.64 R14, c[0x0][0x3b8] ;  /* 0x0000ee00ff0e7b82 */ /* 0x000e620000000a00 */
[----:B------:R-:W-:Y:S01]  /*1110*/  LOP3.LUT R6, R8, 0x7ffffffc, RZ, 0xc0, !PT ;  /* 0x7ffffffc08067812 */ /* 0x000fe200078ec0ff */
[----:B------:R-:W2:Y:S01]  /*1120*/  LDCU UR5, c[0x0][0x3a8] ;  /* 0x00007500ff0577ac */ /* 0x000ea20008000800 */
[----:B------:R-:W3:Y:S01]  /*1130*/  LDCU.64 UR10, c[0x0][0x3b8] ;  /* 0x00007700ff0a77ac */ /* 0x000ee20008000a00 */
[----:B------:R-:W-:-:S05]  /*1140*/  UMOV UR4, URZ ;  /* 0x000000ff00047c82 */ /* 0x000fca0008000000 */
.L_x_21:
[----:B------:R-:W-:Y:S02]  /*1150*/  VIADD R7, R2, UR4 ;  /* 0x0000000402077c36 */ /* 0x000fe40008000000 */
[----:B012-4-:R-:W-:Y:S02]  /*1160*/  VIADD R9, R3, UR4 ;  /* 0x0000000403097c36 */ /* 0x017fe40008000000 */
[----:B---3--:R-:W-:Y:S01]  /*1170*/  IMAD.IADD R17, R4, 0x1, R7 ;  /* 0x0000000104117824 */ /* 0x008fe200078e0207 */
[----:B--2---:R-:W-:Y:S01]  /*1180*/  ISETP.GE.AND P0, PT, R7, UR5, PT ;  /* 0x0000000507007c0c */ /* 0x004fe2000bf06270 */
[----:B0-----:R-:W-:-:S03]  /*1190*/  IMAD.WIDE R8, R9, 0x8, R12 ;  /* 0x0000000809087825 */ /* 0x001fc600078e020c */
[----:B------:R-:W-:Y:S01]  /*11a0*/  ISETP.LT.OR P0, PT, R7, RZ, P0 ;  /* 0x000000ff0700720c */ /* 0x000fe20000701670 */
[----:B-1----:R-:W-:-:S12]  /*11b0*/  IMAD.WIDE R16, R17, 0x8, R14 ;  /* 0x0000000811107825 */ /* 0x002fd800078e020e */
[----:B------:R-:W2:Y:S04]  /*11c0*/  @!P0 LD.E.64 R18, desc[UR6][R8.64] ;  /* 0x0000000608128980 */ /* 0x000ea8000c101b00 */
[----:B------:R-:W4:Y:S01]  /*11d0*/  @!P0 LDG.E.64 R10, desc[UR6][R16.64] ;  /* 0x00000006100a8981 */ /* 0x000f22000c1e1b00 */
[----:B------:R-:W-:-:S05]  /*11e0*/  VIADD R22, R7, 0x1 ;  /* 0x0000000107167836 */ /* 0x000fca0000000000 */
[----:B------:R-:W-:-:S04]  /*11f0*/  ISETP.GE.AND P1, PT, R22, UR5, PT ;  /* 0x0000000516007c0c */ /* 0x000fc8000bf26270 */
[----:B------:R-:W-:Y:S02]  /*1200*/  ISETP.LT.OR P2, PT, R7, -0x1, P1 ;  /* 0xffffffff0700780c */ /* 0x000fe40000f41670 */
[-CC-:B--2---:R-:W-:Y:S02]  /*1210*/  @!P0 SHF.R.U64 R21, R18, R0.reuse, R19.reuse ;  /* 0x0000000012158219 */ /* 0x184fe40000001213 */
[----:B------:R-:W-:Y:S02]  /*1220*/  @!P0 SHF.R.U32.HI R19, RZ, R0, R19 ;  /* 0x00000000ff138219 */ /* 0x000fe40000011613 */
[----:B----4-:R-:W-:Y:S02]  /*1230*/  @!P0 LOP3.LUT R20, R10, R21, RZ, 0xfc, !PT ;  /* 0x000000150a148212 */ /* 0x010fe400078efcff */
[----:B------:R-:W-:-:S05]  /*1240*/  @!P0 LOP3.LUT R21, R11, R19, RZ, 0xfc, !PT ;  /* 0x000000130b158212 */ /* 0x000fca00078efcff */
[----:B------:R-:W2:Y:S04]  /*1250*/  @!P2 LDG.E.64 R10, desc[UR6][R16.64+0x8] ;  /* 0x00000806100aa981 */ /* 0x000ea8000c1e1b00 */
[----:B------:R0:W-:Y:S04]  /*1260*/  @!P0 STG.E.64 desc[UR6][R16.64], R20 ;  /* 0x0000001410008986 */ /* 0x0001e8000c101b06 */
[----:B------:R-:W4:Y:S01]  /*1270*/  @!P2 LD.E.64 R18, desc[UR6][R8.64] ;  /* 0x000000060812a980 */ /* 0x000f22000c101b00 */
[----:B------:R-:W-:Y:S01]  /*1280*/  USHF.R.S32.HI UR8, URZ, 0x1f, UR4 ;  /* 0x0000001fff087899 */ /* 0x000fe20008011404 */
[----:B------:R-:W-:-:S02]  /*1290*/  ISETP.LT.OR P0, PT, R22, RZ, P1 ;  /* 0x000000ff1600720c */ /* 0x000fc40000f01670 */
[----:B------:R-:W-:Y:S02]  /*12a0*/  SHF.R.S32.HI R27, RZ, 0x1f, R7 ;  /* 0x0000001fff1b7819 */ /* 0x000fe40000011407 */
[CC--:B----4-:R-:W-:Y:S02]  /*12b0*/  @!P2 SHF.L.U64.HI R29, R18.reuse, R5.reuse, R19 ;  /* 0x00000005121da219 */ /* 0x0d0fe40000010213 */
[----:B------:R-:W-:Y:S02]  /*12c0*/  @!P2 SHF.L.U32 R25, R18, R5, RZ ;  /* 0x000000051219a219 */ /* 0x000fe400000006ff */
[----:B------:R-:W-:Y:S02]  /*12d0*/  IADD3 R19, P3, PT, R3, UR4, RZ ;  /* 0x0000000403137c10 */ /* 0x000fe4000ff7e0ff */
[----:B--2---:R-:W-:Y:S02]  /*12e0*/  @!P2 LOP3.LUT R24, R10, R25, RZ, 0xfc, !PT ;  /* 0x000000190a18a212 */ /* 0x004fe400078efcff */
[----:B------:R-:W-:-:S02]  /*12f0*/  IADD3 R18, P4, PT, R4, R7, RZ ;  /* 0x0000000704127210 */ /* 0x000fc40007f9e0ff */
[----:B------:R-:W-:Y:S02]  /*1300*/  LEA.HI.X.SX32 R9, R3, UR8, 0x1, P3 ;  /* 0x0000000803097c11 */ /* 0x000fe400098f0eff */
[----:B------:R-:W-:Y:S02]  /*1310*/  LEA R10, P1, R19, R12, 0x3 ;  /* 0x0000000c130a7211 */ /* 0x000fe400078218ff */
[----:B------:R-:W-:Y:S02]  /*1320*/  @!P2 LOP3.LUT R25, R11, R29, RZ, 0xfc, !PT ;  /* 0x0000001d0b19a212 */ /* 0x000fe400078efcff */
[----:B------:R-:W-:Y:S02]  /*1330*/  LEA.HI.X.SX32 R27, R4, R27, 0x1, P4 ;  /* 0x0000001b041b7211 */ /* 0x000fe400020f0eff */
[C---:B---3--:R-:W-:Y:S02]  /*1340*/  LEA R8, P3, R18.reuse, UR10, 0x3 ;  /* 0x0000000a12087c11 */ /* 0x048fe4000f8618ff */
[----:B------:R-:W-:Y:S01]  /*1350*/  LEA.HI.X R11, R19, R13, R9, 0x3, P1 ;  /* 0x0000000d130b7211 */ /* 0x000fe200008f1c09 */
[----:B------:R1:W-:Y:S01]  /*1360*/  @!P2 STG.E.64 desc[UR6][R16.64+0x8], R24 ;  /* 0x000008181000a986 */ /* 0x0003e2000c101b06 */
[----:B------:R-:W-:-:S03]  /*1370*/  LEA.HI.X R9, R18, UR11, R27, 0x3, P3 ;  /* 0x0000000b12097c11 */ /* 0x000fc600098f1c1b */
[----:B------:R-:W2:Y:S04]  /*1380*/  @!P0 LD.E.64 R18, desc[UR6][R10.64+0x8] ;  /* 0x000008060a128980 */ /* 0x000ea8000c101b00 */
[----:B0-----:R-:W3:Y:S01]  /*1390*/  @!P0 LDG.E.64 R20, desc[UR6][R8.64+0x8] ;  /* 0x0000080608148981 */ /* 0x001ee2000c1e1b00 */
[C---:B------:R-:W-:Y:S02]  /*13a0*/  VIADD R26, R7.reuse, 0x4 ;  /* 0x00000004071a7836 */ /* 0x040fe40000000000 */
[----:B------:R-:W-:-:S03]  /*13b0*/  VIADD R27, R7, 0x2 ;  /* 0x00000002071b7836 */ /* 0x000fc60000000000 */
[----:B------:R-:W-:Y:S01]  /*13c0*/  ISETP.GE.AND P2, PT, R26, UR5, PT ;  /* 0x000000051a007c0c */ /* 0x000fe2000bf46270 */
[----:B------:R-:W-:Y:S01]  /*13d0*/  VIADD R26, R7, 0x3 ;  /* 0x00000003071a7836 */ /* 0x000fe20000000000 */
[----:B------:R-:W-:-:S04]  /*13e0*/  ISETP.GE.AND P1, PT, R27, UR5, PT ;  /* 0x000000051b007c0c */ /* 0x000fc8000bf26270 */
[----:B------:R-:W-:Y:S02]  /*13f0*/  ISETP.LT.OR P4, PT, R22, -0x1, P1 ;  /* 0xffffffff1600780c */ /* 0x000fe40000f81670 */
[C---:B------:R-:W-:Y:S02]  /*1400*/  ISETP.GE.AND P3, PT, R26.reuse, UR5, PT ;  /* 0x000000051a007c0c */ /* 0x040fe4000bf66270 */
[C---:B------:R-:W-:Y:S02]  /*1410*/  ISETP.LT.OR P1, PT, R27.reuse, RZ, P1 ;  /* 0x000000ff1b00720c */ /* 0x040fe40000f21670 */
[----:B------:R-:W-:Y:S02]  /*1420*/  ISETP.LT.OR P5, PT, R27, -0x1, P3 ;  /* 0xffffffff1b00780c */ /* 0x000fe40001fa1670 */
[C---:B------:R-:W-:Y:S02]  /*1430*/  ISETP.LT.OR P3, PT, R26.reuse, RZ, P3 ;  /* 0x000000ff1a00720c */ /* 0x040fe40001f61670 */
[----:B------:R-:W-:-:S02]  /*1440*/  ISETP.LT.OR P2, PT, R26, -0x1, P2 ;  /* 0xffffffff1a00780c */ /* 0x000fc40001741670 */
[-CC-:B--2---:R-:W-:Y:S02]  /*1450*/  @!P0 SHF.R.U64 R7, R18, R0.reuse, R19.reuse ;  /* 0x0000000012078219 */ /* 0x184fe40000001213 */
[----:B------:R-:W-:Y:S02]  /*1460*/  @!P0 SHF.R.U32.HI R19, RZ, R0, R19 ;  /* 0x00000000ff138219 */ /* 0x000fe40000011613 */
[----:B---3--:R-:W-:Y:S02]  /*1470*/  @!P0 LOP3.LUT R18, R20, R7, RZ, 0xfc, !PT ;  /* 0x0000000714128212 */ /* 0x008fe400078efcff */
[----:B------:R-:W-:-:S05]  /*1480*/  @!P0 LOP3.LUT R19, R21, R19, RZ, 0xfc, !PT ;  /* 0x0000001315138212 */ /* 0x000fca00078efcff */
[----:B------:R1:W-:Y:S01]  /*1490*/  @!P0 STG.E.64 desc[UR6][R8.64+0x8], R18 ;  /* 0x0000081208008986 */ /* 0x0003e2000c101b06 */
[----:B------:R-:W-:Y:S05]  /*14a0*/  @P4 BRA `(.L_x_16) ;  /* 0x00000000001c4947 */ /* 0x000fea0003800000 */
[----:B------:R-:W2:Y:S04]  /*14b0*/  LD.E.64 R20, desc[UR6][R10.64+0x8] ;  /* 0x000008060a147980 */ /* 0x000ea8000c101b00 */
[----:B-1----:R-:W3:Y:S01]  /*14c0*/  LDG.E.64 R18, desc[UR6][R16.64+0x10] ;  /* 0x0000100610127981 */ /* 0x002ee2000c1e1b00 */
[CC--:B--2---:R-:W-:Y:S02]  /*14d0*/  SHF.L.U32 R7, R20.reuse, R5.reuse, RZ ;  /* 0x0000000514077219 */ /* 0x0c4fe400000006ff */
[----:B------:R-:W-:Y:S02]  /*14e0*/  SHF.L.U64.HI R21, R20, R5, R21 ;  /* 0x0000000514157219 */ /* 0x000fe40000010215 */
[----:B---3--:R-:W-:Y:S02]  /*14f0*/  LOP3.LUT R18, R18, R7, RZ, 0xfc, !PT ;  /* 0x0000000712127212 */ /* 0x008fe400078efcff */
[----:B------:R-:W-:-:S05]  /*1500*/  LOP3.LUT R19, R19, R21, RZ, 0xfc, !PT ;  /* 0x0000001513137212 */ /* 0x000fca00078efcff */
[----:B------:R0:W-:Y:S02]  /*1510*/  STG.E.64 desc[UR6][R16.64+0x10], R18 ;  /* 0x0000101210007986 */ /* 0x0001e4000c101b06 */
.L_x_16:
[----:B------:R-:W-:Y:S05]  /*1520*/  @P1 BRA `(.L_x_17) ;  /* 0x00000000001c1947 */ /* 0x000fea0003800000 */
[----:B------:R-:W2:Y:S04]  /*1530*/  LD.E.64 R20, desc[UR6][R10.64+0x10] ;  /* 0x000010060a147980 */ /* 0x000ea8000c101b00 */
[----:B01----:R-:W3:Y:S01]  /*1540*/  LDG.E.64 R18, desc[UR6][R8.64+0x10] ;  /* 0x0000100608127981 */ /* 0x003ee2000c1e1b00 */
[-CC-:B--2---:R-:W-:Y:S02]  /*1550*/  SHF.R.U64 R7, R20, R0.reuse, R21.reuse ;  /* 0x0000000014077219 */ /* 0x184fe40000001215 */
[----:B------:R-:W-:Y:S02]  /*1560*/  SHF.R.U32.HI R21, RZ, R0, R21 ;  /* 0x00000000ff157219 */ /* 0x000fe40000011615 */
[----:B---3--:R-:W-:Y:S02]  /*1570*/  LOP3.LUT R18, R18, R7, RZ, 0xfc, !PT ;  /* 0x0000000712127212 */ /* 0x008fe400078efcff */
[----:B------:R-:W-:-:S05]  /*1580*/  LOP3.LUT R19, R19, R21, RZ, 0xfc, !PT ;  /* 0x0000001513137212 */ /* 0x000fca00078efcff */
[----:B------:R2:W-:Y:S02]  /*1590*/  STG.E.64 desc[UR6][R8.64+0x10], R18 ;  /* 0x0000101208007986 */ /* 0x0005e4000c101b06 */
.L_x_17:
[----:B------:R-:W-:Y:S05]  /*15a0*/  @P5 BRA `(.L_x_18) ;  /* 0x00000000001c5947 */ /* 0x000fea0003800000 */
[----:B------:R-:W3:Y:S04]  /*15b0*/  LD.E.64 R20, desc[UR6][R10.64+0x10] ;  /* 0x000010060a147980 */ /* 0x000ee8000c101b00 */
[----:B012---:R-:W2:Y:S01]  /*15c0*/  LDG.E.64 R18, desc[UR6][R16.64+0x18] ;  /* 0x0000180610127981 */ /* 0x007ea2000c1e1b00 */
[CC--:B---3--:R-:W-:Y:S02]  /*15d0*/  SHF.L.U32 R7, R20.reuse, R5.reuse, RZ ;  /* 0x0000000514077219 */ /* 0x0c8fe400000006ff */
[----:B------:R-:W-:Y:S02]  /*15e0*/  SHF.L.U64.HI R21, R20, R5, R21 ;  /* 0x0000000514157219 */ /* 0x000fe40000010215 */
[----:B--2---:R-:W-:Y:S02]  /*15f0*/  LOP3.LUT R18, R18, R7, RZ, 0xfc, !PT ;  /* 0x0000000712127212 */ /* 0x004fe400078efcff */
[----:B------:R-:W-:-:S05]  /*1600*/  LOP3.LUT R19, R19, R21, RZ, 0xfc, !PT ;  /* 0x0000001513137212 */ /* 0x000fca00078efcff */
[----:B------:R3:W-:Y:S02]  /*1610*/  STG.E.64 desc[UR6][R16.64+0x18], R18 ;  /* 0x0000181210007986 */ /* 0x0007e4000c101b06 */
.L_x_18:
[----:B------:R-:W-:Y:S05]  /*1620*/  @P3 BRA `(.L_x_19) ;  /* 0x00000000001c3947 */ /* 0x000fea0003800000 */
[----:B------:R-:W4:Y:S04]  /*1630*/  LD.E.64 R20, desc[UR6][R10.64+0x18] ;  /* 0x000018060a147980 */ /* 0x000f28000c101b00 */
[----:B0123--:R-:W2:Y:S01]  /*1640*/  LDG.E.64 R18, desc[UR6][R8.64+0x18] ;  /* 0x0000180608127981 */ /* 0x00fea2000c1e1b00 */
[-CC-:B----4-:R-:W-:Y:S02]  /*1650*/  SHF.R.U64 R7, R20, R0.reuse, R21.reuse ;  /* 0x0000000014077219 */ /* 0x190fe40000001215 */
[----:B------:R-:W-:Y:S02]  /*1660*/  SHF.R.U32.HI R21, RZ, R0, R21 ;  /* 0x00000000ff157219 */ /* 0x000fe40000011615 */
[----:B--2---:R-:W-:Y:S02]  /*1670*/  LOP3.LUT R18, R18, R7, RZ, 0xfc, !PT ;  /* 0x0000000712127212 */ /* 0x004fe400078efcff */
[----:B------:R-:W-:-:S05]  /*1680*/  LOP3.LUT R19, R19, R21, RZ, 0xfc, !PT ;  /* 0x0000001513137212 */ /* 0x000fca00078efcff */
[----:B------:R4:W-:Y:S02]  /*1690*/  STG.E.64 desc[UR6][R8.64+0x18], R18 ;  /* 0x0000181208007986 */ /* 0x0009e4000c101b06 */
.L_x_19:
[----:B------:R-:W-:Y:S05]  /*16a0*/  @P2 BRA `(.L_x_20) ;  /* 0x00000000001c2947 */ /* 0x000fea0003800000 */
[----:B------:R-:W5:Y:S04]  /*16b0*/  LD.E.64 R10, desc[UR6][R10.64+0x18] ;  /* 0x000018060a0a7980 */ /* 0x000f68000c101b00 */
[----:B-12-4-:R-:W2:Y:S01]  /*16c0*/  LDG.E.64 R8, desc[UR6][R16.64+0x20] ;  /* 0x0000200610087981 */ /* 0x016ea2000c1e1b00 */
[CC--:B-----5:R-:W-:Y:S02]  /*16d0*/  SHF.L.U32 R7, R10.reuse, R5.reuse, RZ ;  /* 0x000000050a077219 */ /* 0x0e0fe400000006ff */
[----:B0--3--:R-:W-:Y:S02]  /*16e0*/  SHF.L.U64.HI R19, R10, R5, R11 ;  /* 0x000000050a137219 */ /* 0x009fe4000001020b */
[----:B--2---:R-:W-:Y:S02]  /*16f0*/  LOP3.LUT R8, R8, R7, RZ, 0xfc, !PT ;  /* 0x0000000708087212 */ /* 0x004fe400078efcff */
[----:B------:R-:W-:-:S05]  /*1700*/  LOP3.LUT R9, R9, R19, RZ, 0xfc, !PT ;  /* 0x0000001309097212 */ /* 0x000fca00078efcff */
[----:B------:R0:W-:Y:S02]  /*1710*/  STG.E.64 desc[UR6][R16.64+0x20], R8 ;  /* 0x0000200810007986 */ /* 0x0001e4000c101b06 */
.L_x_20:
[----:B------:R-:W-:-:S06]  /*1720*/  UIADD3 UR4, UPT, UPT, UR4, 0x4, URZ ;  /* 0x0000000404047890 */ /* 0x000fcc000fffe0ff */
[----:B------:R-:W-:-:S13]  /*1730*/  ISETP.NE.AND P0, PT, R6, UR4, PT ;  /* 0x0000000406007c0c */ /* 0x000fda000bf05270 */
[----:B------:R-:W-:Y:S05]  /*1740*/  @P0 BRA `(.L_x_21) ;  /* 0xfffffff800800947 */ /* 0x000fea000383ffff */
.L_x_15:
[----:B------:R-:W-:-:S13]  /*1750*/  ISETP.NE.AND P0, PT, R23, RZ, PT ;  /* 0x000000ff1700720c */ /* 0x000fda0003f05270 */
[----:B------:R-:W-:Y:S05]  /*1760*/  @!P0 EXIT ;  /* 0x000000000000894d */ /* 0x000fea0003800000 */
[----:B------:R-:W-:-:S13]  /*1770*/  ISETP.NE.AND P0, PT, R23, 0x1, PT ;  /* 0x000000011700780c */ /* 0x000fda0003f05270 */
[----:B------:R-:W-:Y:S05]  /*1780*/  @!P0 BRA `(.L_x_22) ;  /* 0x0000000000e08947 */ /* 0x000fea0003800000 */
[----:B012-4-:R-:W0:Y:S01]  /*1790*/  LDC.64 R8, c[0x0][0x3b8] ;  /* 0x0000ee00ff087b82 */ /* 0x017e220000000a00 */
[--C-:B------:R-:W-:Y:S02]  /*17a0*/  IMAD.IADD R7, R2, 0x1, R6.reuse ;  /* 0x0000000102077824 */ /* 0x100fe400078e0206 */
[----:B------:R-:W-:Y:S02]  /*17b0*/  IMAD.IADD R15, R3, 0x1, R6 ;  /* 0x00000001030f7824 */ /* 0x000fe400078e0206 */
[----:B------:R-:W-:Y:S01]  /*17c0*/  IMAD.IADD R11, R4, 0x1, R7 ;  /* 0x00000001040b7824 */ /* 0x000fe200078e0207 */
[----:B------:R-:W-:Y:S01]  /*17d0*/  ISETP.GE.AND P0, PT, R7, UR5, PT ;  /* 0x0000000507007c0c */ /* 0x000fe2000bf06270 */
[----:B------:R-:W-:-:S03]  /*17e0*/  IMAD.WIDE R14, R15, 0x8, R12 ;  /* 0x000000080f0e7825 */ /* 0x000fc600078e020c */
[----:B------:R-:W-:-:S13]  /*17f0*/  ISETP.LT.OR P0, PT, R7, RZ, P0 ;  /* 0x000000ff0700720c */ /* 0x000fda0000701670 */
[----:B---3--:R-:W2:Y:S01]  /*1800*/  @!P0 LD.E.64 R18, desc[UR6][R14.64] ;  /* 0x000000060e128980 */ /* 0x008ea2000c101b00 */
[----:B0-----:R-:W-:-:S05]  /*1810*/  IMAD.WIDE R8, R11, 0x8, R8 ;  /* 0x000000080b087825 */ /* 0x001fca00078e0208 */
[----:B------:R-:W3:Y:S01]  /*1820*/  @!P0 LDG.E.64 R16, desc[UR6][R8.64] ;  /* 0x0000000608108981 */ /* 0x000ee2000c1e1b00 */
[----:B------:R-:W-:-:S05]  /*1830*/  VIADD R11, R7, 0x1 ;  /* 0x00000001070b7836 */ /* 0x000fca0000000000 */
[----:B------:R-:W-:-:S04]  /*1840*/  ISETP.GE.AND P1, PT, R11, UR5, PT ;  /* 0x000000050b007c0c */ /* 0x000fc8000bf26270 */
[----:B------:R-:W-:Y:S02]  /*1850*/  ISETP.LT.OR P2, PT, R7, -0x1, P1 ;  /* 0xffffffff0700780c */ /* 0x000fe40000f41670 */
[-CC-:B--2---:R-:W-:Y:S02]  /*1860*/  @!P0 SHF.R.U64 R21, R18, R0.reuse, R19.reuse ;  /* 0x0000000012158219 */ /* 0x184fe40000001213 */
[----:B------:R-:W-:Y:S02]  /*1870*/  @!P0 SHF.R.U32.HI R19, RZ, R0, R19 ;  /* 0x00000000ff138219 */ /* 0x000fe40000011613 */
[----:B---3--:R-:W-:Y:S02]  /*1880*/  @!P0 LOP3.LUT R20, R16, R21, RZ, 0xfc, !PT ;  /* 0x0000001510148212 */ /* 0x008fe400078efcff */
[----:B------:R-:W-:-:S05]  /*1890*/  @!P0 LOP3.LUT R21, R17, R19, RZ, 0xfc, !PT ;  /* 0x0000001311158212 */ /* 0x000fca00078efcff */
[----:B------:R-:W2:Y:S04]  /*18a0*/  @!P2 LDG.E.64 R16, desc[UR6][R8.64+0x8] ;  /* 0x000008060810a981 */ /* 0x000ea8000c1e1b00 */
[----:B------:R0:W-:Y:S04]  /*18b0*/  @!P0 STG.E.64 desc[UR6][R8.64], R20 ;  /* 0x0000001408008986 */ /* 0x0001e8000c101b06 */
[----:B------:R-:W3:Y:S01]  /*18c0*/  @!P2 LD.E.64 R18, desc[UR6][R14.64] ;  /* 0x000000060e12a980 */ /* 0x000ee2000c101b00 */
[----:B------:R-:W-:Y:S01]  /*18d0*/  ISETP.LT.OR P1, PT, R11, RZ, P1 ;  /* 0x000000ff0b00720c */ /* 0x000fe20000f21670 */
[----:B------:R-:W-:-:S05]  /*18e0*/  VIADD R10, R7, 0x2 ;  /* 0x00000002070a7836 */ /* 0x000fca0000000000 */
[----:B------:R-:W-:-:S04]  /*18f0*/  ISETP.GE.AND P0, PT, R10, UR5, PT ;  /* 0x000000050a007c0c */ /* 0x000fc8000bf06270 */
[----:B------:R-:W-:Y:S02]  /*1900*/  ISETP.LT.OR P0, PT, R11, -0x1, P0 ;  /* 0xffffffff0b00780c */ /* 0x000fe40000701670 */
[CC--:B---3--:R-:W-:Y:S02]  /*1910*/  @!P2 SHF.L.U32 R23, R18.reuse, R5.reuse, RZ ;  /* 0x000000051217a219 */ /* 0x0c8fe400000006ff */
[----:B------:R-:W-:Y:S02]  /*1920*/  @!P2 SHF.L.U64.HI R25, R18, R5, R19 ;  /* 0x000000051219a219 */ /* 0x000fe40000010213 */
[----:B--2---:R-:W-:Y:S02]  /*1930*/  @!P2 LOP3.LUT R16, R16, R23, RZ, 0xfc, !PT ;  /* 0x000000171010a212 */ /* 0x004fe400078efcff */
[----:B------:R-:W-:-:S05]  /*1940*/  @!P2 LOP3.LUT R17, R17, R25, RZ, 0xfc, !PT ;  /* 0x000000191111a212 */ /* 0x000fca00078efcff */
[----:B------:R0:W-:Y:S01]  /*1950*/  @!P2 STG.E.64 desc[UR6][R8.64+0x8], R16 ;  /* 0x000008100800a986 */ /* 0x0001e2000c101b06 */
[----:B------:R-:W-:-:S04]  /*1960*/  IADD3 R19, P3, PT, R3, R6, RZ ;  /* 0x0000000603137210 */ /* 0x000fc80007f7e0ff */
[----:B------:R-:W-:Y:S02]  /*1970*/  LEA.HI.X.SX32 R18, R3, RZ, 0x1, P3 ;  /* 0x000000ff03127211 */ /* 0x000fe400018f0eff */
[----:B------:R-:W-:-:S04]  /*1980*/  LEA R10, P3, R19, R12, 0x3 ;  /* 0x0000000c130a7211 */ /* 0x000fc800078618ff */
[----:B------:R-:W-:Y:S01]  /*1990*/  LEA.HI.X R11, R19, R13, R18, 0x3, P3 ;  /* 0x0000000d130b7211 */ /* 0x000fe200018f1c12 */
[----:B------:R-:W-:Y:S08]  /*19a0*/  @P1 BRA `(.L_x_23) ;  /* 0x0000000000341947 */ /* 0x000ff00003800000 */
[----:B------:R-:W1:Y:S01]  /*19b0*/  LDCU.64 UR8, c[0x0][0x3b8] ;  /* 0x00007700ff0877ac */ /* 0x000e620008000a00 */
[----:B------:R-:W-:Y:S02]  /*19c0*/  SHF.R.S32.HI R15, RZ, 0x1f, R7 ;  /* 0x0000001fff0f7819 */ /* 0x000fe40000011407 */
[----:B------:R-:W-:-:S04]  /*19d0*/  IADD3 R7, P1, PT, R4, R7, RZ ;  /* 0x0000000704077210 */ /* 0x000fc80007f3e0ff */
[----:B0-----:R-:W-:Y:S02]  /*19e0*/  LEA.HI.X.SX32 R16, R4, R15, 0x1, P1 ;  /* 0x0000000f04107211 */ /* 0x001fe400008f0eff */
[----:B-1----:R-:W-:-:S04]  /*19f0*/  LEA R14, P1, R7, UR8, 0x3 ;  /* 0x00000008070e7c11 */ /* 0x002fc8000f8218ff */
[----:B------:R-:W-:Y:S02]  /*1a00*/  LEA.HI.X R15, R7, UR9, R16, 0x3, P1 ;  /* 0x00000009070f7c11 */ /* 0x000fe400088f1c10 */
[----:B------:R-:W2:Y:S04]  /*1a10*/  LD.E.64 R16, desc[UR6][R10.64+0x8] ;  /* 0x000008060a107980 */ /* 0x000ea8000c101b00 */
[----:B------:R-:W3:Y:S01]  /*1a20*/  LDG.E.64 R18, desc[UR6][R14.64+0x8] ;  /* 0x000008060e127981 */ /* 0x000ee2000c1e1b00 */
[-CC-:B--2---:R-:W-:Y:S02]  /*1a30*/  SHF.R.U64 R7, R16, R0.reuse, R17.reuse ;  /* 0x0000000010077219 */ /* 0x184fe40000001211 */
[----:B------:R-:W-:Y:S02]  /*1a40*/  SHF.R.U32.HI R17, RZ, R0, R17 ;  /* 0x00000000ff117219 */ /* 0x000fe40000011611 */
[----:B---3--:R-:W-:-:S02]  /*1a50*/  LOP3.LUT R16, R18, R7, RZ, 0xfc, !PT ;  /* 0x0000000712107212 */ /* 0x008fc400078efcff */
[----:B------:R-:W-:-:S05]  /*1a60*/  LOP3.LUT R17, R19, R17, RZ, 0xfc, !PT ;  /* 0x0000001113117212 */ /* 0x000fca00078efcff */
[----:B------:R1:W-:Y:S02]  /*1a70*/  STG.E.64 desc[UR6][R14.64+0x8], R16 ;  /* 0x000008100e007986 */ /* 0x0003e4000c101b06 */
.L_x_23:
[----:B------:R-:W-:Y:S05]  /*1a80*/  @P0 BRA `(.L_x_24) ;  /* 0x00000000001c0947 */ /* 0x000fea0003800000 */
[----:B------:R-:W2:Y:S04]  /*1a90*/  LD.E.64 R10, desc[UR6][R10.64+0x8] ;  /* 0x000008060a0a7980 */ /* 0x000ea8000c101b00 */
[----:B-1----:R-:W3:Y:S01]  /*1aa0*/  LDG.E.64 R14, desc[UR6][R8.64+0x10] ;  /* 0x00001006080e7981 */ /* 0x002ee2000c1e1b00 */
[CC--:B--2---:R-:W-:Y:S02]  /*1ab0*/  SHF.L.U32 R7, R10.reuse, R5.reuse, RZ ;  /* 0x000000050a077219 */ /* 0x0c4fe400000006ff */
[----:B0-----:R-:W-:Y:S02]  /*1ac0*/  SHF.L.U64.HI R17, R10, R5, R11 ;  /* 0x000000050a117219 */ /* 0x001fe4000001020b */
[----:B---3--:R-:W-:Y:S02]  /*1ad0*/  LOP3.LUT R14, R14, R7, RZ, 0xfc, !PT ;  /* 0x000000070e0e7212 */ /* 0x008fe400078efcff */
[----:B------:R-:W-:-:S05]  /*1ae0*/  LOP3.LUT R15, R15, R17, RZ, 0xfc, !PT ;  /* 0x000000110f0f7212 */ /* 0x000fca00078efcff */
[----:B------:R2:W-:Y:S02]  /*1af0*/  STG.E.64 desc[UR6][R8.64+0x10], R14 ;  /* 0x0000100e08007986 */ /* 0x0005e4000c101b06 */
.L_x_24:
[----:B------:R-:W-:-:S07]  /*1b00*/  VIADD R6, R6, 0x2 ;  /* 0x0000000206067836 */ /* 0x000fce0000000000 */
.L_x_22:
[----:B------:R-:W5:Y:S02]  /*1b10*/  LDC R7, c[0x0][0x3a4] ;  /* 0x0000e900ff077b82 */ /* 0x000f640000000800 */
[----:B-----5:R-:W-:-:S04]  /*1b20*/  LOP3.LUT R7, R7, 0x1, RZ, 0xc0, !PT ;  /* 0x0000000107077812 */ /* 0x020fc800078ec0ff */
[----:B------:R-:W-:-:S13]  /*1b30*/  ISETP.NE.U32.AND P0, PT, R7, 0x1, PT ;  /* 0x000000010700780c */ /* 0x000fda0003f05070 */
[----:B------:R-:W-:Y:S05]  /*1b40*/  @P0 EXIT ;  /* 0x000000000000094d */ /* 0x000fea0003800000 */
[----:B012-4-:R-:W0:Y:S01]  /*1b50*/  LDC.64 R8, c[0x0][0x3b8] ;  /* 0x0000ee00ff087b82 */ /* 0x017e220000000a00 */
[--C-:B------:R-:W-:Y:S02]  /*1b60*/  IMAD.IADD R15, R2, 0x1, R6.reuse ;  /* 0x00000001020f7824 */ /* 0x100fe400078e0206 */
[----:B------:R-:W-:Y:S02]  /*1b70*/  IMAD.IADD R3, R3, 0x1, R6 ;  /* 0x0000000103037824 */ /* 0x000fe400078e0206 */
[----:B------:R-:W-:Y:S01]  /*1b80*/  IMAD.IADD R7, R4, 0x1, R15 ;  /* 0x0000000104077824 */ /* 0x000fe200078e020f */
[----:B------:R-:W-:Y:S01]  /*1b90*/  ISETP.GE.AND P0, PT, R15, UR5, PT ;  /* 0x000000050f007c0c */ /* 0x000fe2000bf06270 */
[----:B------:R-:W-:-:S03]  /*1ba0*/  IMAD.WIDE R12, R3, 0x8, R12 ;  /* 0x00000008030c7825 */ /* 0x000fc600078e020c */
[----:B------:R-:W-:Y:S01]  /*1bb0*/  ISETP.LT.OR P0, PT, R15, RZ, P0 ;  /* 0x000000ff0f00720c */ /* 0x000fe20000701670 */
[----:B0-----:R-:W-:-:S12]  /*1bc0*/  IMAD.WIDE R2, R7, 0x8, R8 ;  /* 0x0000000807027825 */ /* 0x001fd800078e0208 */
        /* <DEDUP_REMOVED lines=9> */
[----:B------:R0:W-:Y:S01]  /*1c60*/  @!P0 STG.E.64 desc[UR6][R2.64], R6 ;  /* 0x0000000602008986 */ /* 0x0001e2000c101b06 */
[----:B------:R-:W-:Y:S05]  /*1c70*/  @P1 EXIT ;  /* 0x000000000000194d */ /* 0x000fea0003800000 */
[----:B0-----:R-:W2:Y:S04]  /*1c80*/  LD.E.64 R6, desc[UR6][R12.64] ;  /* 0x000000060c067980 */ /* 0x001ea8000c101b00 */
[----:B------:R-:W4:Y:S01]  /*1c90*/  LDG.E.64 R8, desc[UR6][R2.64+0x8] ;  /* 0x0000080602087981 */ /* 0x000f22000c1e1b00 */
[CC--:B--2---:R-:W-:Y:S02]  /*1ca0*/  SHF.L.U32 R11, R6.reuse, R5.reuse, RZ ;  /* 0x00000005060b7219 */ /* 0x0c4fe400000006ff */
[----:B------:R-:W-:Y:S02]  /*1cb0*/  SHF.L.U64.HI R5, R6, R5, R7 ;  /* 0x0000000506057219 */ /* 0x000fe40000010207 */
[----:B----4-:R-:W-:Y:S02]  /*1cc0*/  LOP3.LUT R4, R8, R11, RZ, 0xfc, !PT ;  /* 0x0000000b08047212 */ /* 0x010fe400078efcff */
[----:B------:R-:W-:-:S05]  /*1cd0*/  LOP3.LUT R5, R9, R5, RZ, 0xfc, !PT ;  /* 0x0000000509057212 */ /* 0x000fca00078efcff */
[----:B------:R-:W-:Y:S01]  /*1ce0*/  STG.E.64 desc[UR6][R2.64+0x8], R4 ;  /* 0x0000080402007986 */ /* 0x000fe2000c101b06 */
[----:B------:R-:W-:Y:S05]  /*1cf0*/  EXIT ;  /* 0x000000000000794d */ /* 0x000fea0003800000 */
.L_x_25:
[----:B------:R-:W-:-:S00]  /*1d00*/  BRA `(.L_x_25) ;  /* 0xfffffffc00fc7947 */ /* 0x000fc0000383ffff */
[----:B------:R-:W-:-:S00]  /*1d10*/  NOP ;  /* 0x0000000000007918 */ /* 0x000fc00000000000 */
        /* <DEDUP_REMOVED lines=14> */
.L_x_133:


//--------------------- .text._Z10findtopobsiPKcPKiPi --------------------------
	.section	.text._Z10findtopobsiPKcPKiPi,"ax",@progbits
	.align	128
        .global         _Z10findtopobsiPKcPKiPi
        .type           _Z10findtopobsiPKcPKiPi,@function
        .size           _Z10findtopobsiPKcPKiPi,(.L_x_134 - _Z10findtopobsiPKcPKiPi)
        .other          _Z10findtopobsiPKcPKiPi,@"STO_CUDA_ENTRY STV_DEFAULT"
_Z10findtopobsiPKcPKiPi:
.text._Z10findtopobsiPKcPKiPi:
[----:B------:R-:W-:Y:S01]  /*0000*/  LDC R1, c[0x0][0x37c] ;  /* 0x0000df00ff017b82 */ /* 0x000fe20000000800 */
[----:B------:R-:W0:Y:S07]  /*0010*/  S2R R3, SR_TID.X ;  /* 0x0000000000037919 */ /* 0x000e2e0000002100 */
[----:B------:R-:W1:Y:S01]  /*0020*/  S2UR UR6, SR_CgaCtaId ;  /* 0x00000000000679c3 */ /* 0x000e620000008800 */
[----:B------:R-:W2:Y:S01]  /*0030*/  LDCU UR8, c[0x0][0x360] ;  /* 0x00006c00ff0877ac */ /* 0x000ea20008000800 */
[----:B------:R-:W-:Y:S01]  /*0040*/  BSSY.RECONVERGENT B0, `(.L_x_26) ;  /* 0x0000025000007945 */ /* 0x000fe20003800200 */
[----:B------:R-:W2:Y:S01]  /*0050*/  S2R R0, SR_CTAID.X ;  /* 0x0000000000007919 */ /* 0x000ea20000002500 */
[----:B------:R-:W-:Y:S01]  /*0060*/  UMOV UR4, 0x400 ;  /* 0x0000040000047882 */ /* 0x000fe20000000000 */
[----:B------:R-:W3:Y:S01]  /*0070*/  LDCU UR9, c[0x0][0x380] ;  /* 0x00007000ff0977ac */ /* 0x000ee20008000800 */
[----:B------:R-:W-:Y:S01]  /*0080*/  UIADD3 UR5, UPT, UPT, UR4, 0x400, URZ ;  /* 0x0000040004057890 */ /* 0x000fe2000fffe0ff */
[----:B------:R-:W4:Y:S01]  /*0090*/  LDCU UR10, c[0x0][0x380] ;  /* 0x00007000ff0a77ac */ /* 0x000f220008000800 */
[----:B-1----:R-:W-:-:S02]  /*00a0*/  ULEA UR4, UR6, UR4, 0x18 ;  /* 0x0000000406047291 */ /* 0x002fc4000f8ec0ff */
[----:B------:R-:W-:Y:S01]  /*00b0*/  ULEA UR5, UR6, UR5, 0x18 ;  /* 0x0000000506057291 */ /* 0x000fe2000f8ec0ff */
[----:B------:R-:W1:Y:S03]  /*00c0*/  LDCU.64 UR6, c[0x0][0x358] ;  /* 0x00006b00ff0677ac */ /* 0x000e660008000a00 */
[C---:B0-----:R-:W-:Y:S02]  /*00d0*/  LEA R2, R3.reuse, UR4, 0x2 ;  /* 0x0000000403027c11 */ /* 0x041fe4000f8e10ff */
[----:B------:R-:W-:Y:S01]  /*00e0*/  LEA R4, R3, UR5, 0x2 ;  /* 0x0000000503047c11 */ /* 0x000fe2000f8e10ff */
[----:B--2---:R-:W-:Y:S02]  /*00f0*/  IMAD R5, R0, UR8, R3 ;  /* 0x0000000800057c24 */ /* 0x004fe4000f8e0203 */
[----:B------:R0:W-:Y:S02]  /*0100*/  STS [R2], RZ ;  /* 0x000000ff02007388 */ /* 0x0001e40000000800 */
[----:B------:R-:W2:Y:S02]  /*0110*/  LDCU.64 UR4, c[0x0][0x388] ;  /* 0x00007100ff0477ac */ /* 0x000ea40008000a00 */
[----:B------:R0:W-:Y:S01]  /*0120*/  STS [R4], RZ ;  /* 0x000000ff04007388 */ /* 0x0001e20000000800 */
[----:B---3--:R-:W-:-:S13]  /*0130*/  ISETP.GE.AND P0, PT, R5, UR9, PT ;  /* 0x0000000905007c0c */ /* 0x008fda000bf06270 */
[----:B01--4-:R-:W-:Y:S05]  /*0140*/  @P0 BRA `(.L_x_27) ;  /* 0x0000000000500947 */ /* 0x013fea0003800000 */
[----:B------:R-:W0:Y:S01]  /*0150*/  LDC R10, c[0x0][0x370] ;  /* 0x0000dc00ff0a7b82 */ /* 0x000e220000000800 */
[----:B------:R-:W-:-:S07]  /*0160*/  IMAD.MOV.U32 R11, RZ, RZ, RZ ;  /* 0x000000ffff0b7224 */ /* 0x000fce00078e00ff */
[----:B------:R-:W1:Y:S01]  /*0170*/  LDC.64 R8, c[0x0][0x390] ;  /* 0x0000e400ff087b82 */ /* 0x000e620000000a00 */
[----:B0-----:R-:W-:-:S07]  /*0180*/  IMAD R10, R10, UR8, RZ ;  /* 0x000000080a0a7c24 */ /* 0x001fce000f8e02ff */
.L_x_30:
[----:B--2---:R-:W-:-:S04]  /*0190*/  IADD3 R6, P0, PT, R5, UR4, RZ ;  /* 0x0000000405067c10 */ /* 0x004fc8000ff1e0ff */
[----:B------:R-:W-:-:S05]  /*01a0*/  LEA.HI.X.SX32 R7, R5, UR5, 0x1, P0 ;  /* 0x0000000505077c11 */ /* 0x000fca00080f0eff */
[----:B------:R-:W2:Y:S01]  /*01b0*/  LDG.E.U8 R6, desc[UR6][R6.64] ;  /* 0x0000000606067981 */ /* 0x000ea2000c1e1100 */
[----:B------:R-:W-:Y:S01]  /*01c0*/  BSSY.RECONVERGENT B1, `(.L_x_28) ;  /* 0x0000009000017945 */ /* 0x000fe20003800200 */
[----:B--2---:R-:W-:-:S13]  /*01d0*/  ISETP.NE.AND P0, PT, R6, RZ, PT ;  /* 0x000000ff0600720c */ /* 0x004fda0003f05270 */
[----:B------:R-:W-:Y:S05]  /*01e0*/  @P0 BRA `(.L_x_29) ;  /* 0x0000000000180947 */ /* 0x000fea0003800000 */
[----:B-1----:R-:W-:-:S06]  /*01f0*/  IMAD.WIDE R6, R5, 0x4, R8 ;  /* 0x0000000405067825 */ /* 0x002fcc00078e0208 */
[----:B------:R-:W2:Y:S02]  /*0200*/  LDG.E R6, desc[UR6][R6.64] ;  /* 0x0000000606067981 */ /* 0x000ea4000c1e1900 */
[----:B--2---:R-:W-:-:S13]  /*0210*/  ISETP.GT.AND P0, PT, R6, R11, PT ;  /* 0x0000000b0600720c */ /* 0x004fda0003f04270 */
[----:B------:R0:W-:Y:S01]  /*0220*/  @P0 STS [R2], R5 ;  /* 0x0000000502000388 */ /* 0x0001e20000000800 */
[----:B------:R-:W-:-:S03]  /*0230*/  @P0 IMAD.MOV.U32 R11, RZ, RZ, R6 ;  /* 0x000000ffff0b0224 */ /* 0x000fc600078e0006 */
[----:B------:R0:W-:Y:S04]  /*0240*/  @P0 STS [R4], R6 ;  /* 0x0000000604000388 */ /* 0x0001e80000000800 */
.L_x_29:
[----:B------:R-:W-:Y:S05]  /*0250*/  BSYNC.RECONVERGENT B1 ;  /* 0x0000000000017941 */ /* 0x000fea0003800200 */
.L_x_28:
[----:B0-----:R-:W-:-:S05]  /*0260*/  IMAD.IADD R5, R10, 0x1, R5 ;  /* 0x000000010a057824 */ /* 0x001fca00078e0205 */
[----:B------:R-:W-:-:S13]  /*0270*/  ISETP.GE.AND P0, PT, R5, UR10, PT ;  /* 0x0000000a05007c0c */ /* 0x000fda000bf06270 */
[----:B------:R-:W-:Y:S05]  /*0280*/  @!P0 BRA `(.L_x_30) ;  /* 0xfffffffc00c08947 */ /* 0x000fea000383ffff */
.L_x_27:
[----:B--2---:R-:W-:Y:S05]  /*0290*/  BSYNC.RECONVERGENT B0 ;  /* 0x0000000000007941 */ /* 0x004fea0003800200 */
.L_x_26:
[----:B------:R-:W-:Y:S01]  /*02a0*/  BAR.SYNC.DEFER_BLOCKING 0x0 ;  /* 0x0000000000007b1d */ /* 0x000fe20000010000 */
[----:B------:R-:W-:-:S13]  /*02b0*/  ISETP.GT.U32.AND P0, PT, R3, 0x7f, PT ;  /* 0x0000007f0300780c */ /* 0x000fda0003f04070 */
[----:B------:R-:W-:Y:S05]  /*02c0*/  @P0 EXIT ;  /* 0x000000000000094d */ /* 0x000fea0003800000 */
[----:B------:R-:W-:Y:S01]  /*02d0*/  LDS R5, [R4+0x200] ;  /* 0x0002000004057984 */ /* 0x000fe20000000800 */
[----:B------:R-:W-:-:S03]  /*02e0*/  ISETP.GT.U32.AND P1, PT, R3, 0x3f, PT ;  /* 0x0000003f0300780c */ /* 0x000fc60003f24070 */
[----:B------:R-:W0:Y:S02]  /*02f0*/  LDS R7, [R4] ;  /* 0x0000000004077984 */ /* 0x000e240000000800 */
[----:B0-----:R-:W-:-:S13]  /*0300*/  ISETP.GT.AND P0, PT, R5, R7, PT ;  /* 0x000000070500720c */ /* 0x001fda0003f04270 */
[----:B------:R-:W0:Y:S04]  /*0310*/  @P0 LDS R11, [R2+0x200] ;  /* 0x00020000020b0984 */ /* 0x000e280000000800 */
[----:B-1----:R-:W1:Y:S04]  /*0320*/  @P0 LDS R9, [R2] ;  /* 0x0000000002090984 */ /* 0x002e680000000800 */
[----:B0-----:R0:W-:Y:S04]  /*0330*/  @P0 STS [R2], R11 ;  /* 0x0000000b02000388 */ /* 0x0011e80000000800 */
[----:B-1----:R0:W-:Y:S04]  /*0340*/  @P0 STS [R2+0x200], R9 ;  /* 0x0002000902000388 */ /* 0x0021e80000000800 */
[----:B------:R0:W-:Y:S04]  /*0350*/  @P0 STS [R4], R5 ;  /* 0x0000000504000388 */ /* 0x0001e80000000800 */
[----:B------:R0:W-:Y:S01]  /*0360*/  @P0 STS [R4+0x200], R7 ;  /* 0x0002000704000388 */ /* 0x0001e20000000800 */
[----:B------:R-:W-:Y:S05]  /*0370*/  @P1 EXIT ;  /* 0x000000000000194d */ /* 0x000fea0003800000 */
[----:B------:R-:W1:Y:S01]  /*0380*/  LDS R6, [R4+0x100] ;  /* 0x0001000004067984 */ /* 0x000e620000000800 */
[----:B0-----:R-:W-:Y:S01]  /*0390*/  @P0 IMAD.MOV.U32 R7, RZ, RZ, R5 ;  /* 0x000000ffff070224 */ /* 0x001fe200078e0005 */
[----:B------:R-:W-:-:S04]  /*03a0*/  ISETP.GT.U32.AND P1, PT, R3, 0x1f, PT ;  /* 0x0000001f0300780c */ /* 0x000fc80003f24070 */
[----:B-1----:R-:W-:-:S13]  /*03b0*/  ISETP.GT.AND P0, PT, R6, R7, PT ;  /* 0x000000070600720c */ /* 0x002fda0003f04270 */
[----:B------:R-:W0:Y:S04]  /*03c0*/  @P0 LDS R9, [R2+0x100] ;  /* 0x0001000002090984 */ /* 0x000e280000000800 */
[----:B------:R-:W1:Y:S04]  /*03d0*/  @P0 LDS R5, [R2] ;  /* 0x0000000002050984 */ /* 0x000e680000000800 */
[----:B0-----:R0:W-:Y:S04]  /*03e0*/  @P0 STS [R2], R9 ;  /* 0x0000000902000388 */ /* 0x0011e80000000800 */
[----:B-1----:R0:W-:Y:S04]  /*03f0*/  @P0 STS [R2+0x100], R5 ;  /* 0x0001000502000388 */ /* 0x0021e80000000800 */
[----:B------:R0:W-:Y:S04]  /*0400*/  @P0 STS [R4], R6 ;  /* 0x0000000604000388 */ /* 0x0001e80000000800 */
[----:B------:R0:W-:Y:S01]  /*0410*/  @P0 STS [R4+0x100], R7 ;  /* 0x0001000704000388 */ /* 0x0001e20000000800 */
[----:B------:R-:W-:Y:S05]  /*0420*/  @P1 EXIT ;  /* 0x000000000000194d */ /* 0x000fea0003800000 */
[----:B0-----:R-:W0:Y:S01]  /*0430*/  LDS R5, [R4+0x80] ;  /* 0x0000800004057984 */ /* 0x001e220000000800 */
[----:B------:R-:W-:Y:S01]  /*0440*/  @P0 IMAD.MOV.U32 R7, RZ, RZ, R6 ;  /* 0x000000ffff070224 */ /* 0x000fe200078e0006 */
[----:B------:R-:W-:-:S04]  /*0450*/  ISETP.GT.U32.AND P1, PT, R3, 0xf, PT ;  /* 0x0000000f0300780c */ /* 0x000fc80003f24070 */
[----:B0-----:R-:W-:-:S13]  /*0460*/  ISETP.GT.AND P0, PT, R5, R7, PT ;  /* 0x000000070500720c */ /* 0x001fda0003f04270 */
[----:B------:R-:W0:Y:S04]  /*0470*/  @P0 LDS R11, [R2+0x80] ;  /* 0x00008000020b0984 */ /* 0x000e280000000800 */
[----:B------:R-:W1:Y:S04]  /*0480*/  @P0 LDS R9, [R2] ;  /* 0x0000000002090984 */ /* 0x000e680000000800 */
        /* <DEDUP_REMOVED lines=40> */
[----:B------:R-:W-:-:S04]  /*0710*/  ISETP.NE.AND P1, PT, R3, RZ, PT ;  /* 0x000000ff0300720c */ /* 0x000fc80003f25270 */
        /* <DEDUP_REMOVED lines=8> */
[----:B------:R-:W1:Y:S01]  /*07a0*/  S2UR UR5, SR_CgaCtaId ;  /* 0x00000000000579c3 */ /* 0x000e620000008800 */
[----:B------:R-:W-:-:S07]  /*07b0*/  UMOV UR4, 0x400 ;  /* 0x0000040000047882 */ /* 0x000fce0000000000 */
[----:B0-----:R-:W0:Y:S01]  /*07c0*/  LDC.64 R2, c[0x0][0x398] ;  /* 0x0000e600ff027b82 */ /* 0x001e220000000a00 */
[----:B-1----:R-:W-:Y:S01]  /*07d0*/  ULEA UR4, UR5, UR4, 0x18 ;  /* 0x0000000405047291 */ /* 0x002fe2000f8ec0ff */
[----:B0-----:R-:W-:-:S08]  /*07e0*/  IMAD.WIDE.U32 R2, R0, 0x4, R2 ;  /* 0x0000000400027825 */ /* 0x001fd000078e0002 */
[----:B------:R-:W0:Y:S04]  /*07f0*/  LDS.64 R4, [UR4+0x400] ;  /* 0x00040004ff047984 */ /* 0x000e280008000a00 */
[----:B------:R-:W1:Y:S01]  /*0800*/  LDS.64 R6, [UR4] ;  /* 0x00000004ff067984 */ /* 0x000e620008000a00 */
[----:B0-----:R-:W-:Y:S01]  /*0810*/  ISETP.GT.AND P0, PT, R5, R4, PT ;  /* 0x000000040500720c */ /* 0x001fe20003f04270 */
[----:B------:R-:W-:Y:S02]  /*0820*/  IMAD.MOV.U32 R11, RZ, RZ, R4 ;  /* 0x000000ffff0b7224 */ /* 0x000fe400078e0004 */
[----:B------:R-:W-:Y:S02]  /*0830*/  IMAD.MOV.U32 R10, RZ, RZ, R5 ;  /* 0x000000ffff0a7224 */ /* 0x000fe400078e0005 */
[----:B-1----:R-:W-:-:S02]  /*0840*/  IMAD.MOV.U32 R9, RZ, RZ, R6 ;  /* 0x000000ffff097224 */ /* 0x002fc400078e0006 */
[----:B------:R-:W-:-:S06]  /*0850*/  IMAD.MOV.U32 R8, RZ, RZ, R7 ;  /* 0x000000ffff087224 */ /* 0x000fcc00078e0007 */
[----:B------:R-:W-:Y:S01]  /*0860*/  @P0 IMAD.MOV.U32 R6, RZ, RZ, R7 ;  /* 0x000000ffff060224 */ /* 0x000fe200078e0007 */
[----:B------:R-:W-:Y:S01]  /*0870*/  @P0 STS.64 [UR4+0x400], R10 ;  /* 0x0004000aff000988 */ /* 0x000fe20008000a04 */
[----:B------:R-:W-:-:S03]  /*0880*/  @P0 IMAD.MOV.U32 R4, RZ, RZ, R5 ;  /* 0x000000ffff040224 */ /* 0x000fc600078e0005 */
[----:B------:R-:W-:Y:S04]  /*0890*/  @P0 STS.64 [UR4], R8 ;  /* 0x00000008ff000988 */ /* 0x000fe80008000a04 */
[----:B------:R-:W-:Y:S04]  /*08a0*/  STG.E desc[UR6][R2.64], R6 ;  /* 0x0000000602007986 */ /* 0x000fe8000c101906 */
[----:B------:R-:W-:Y:S01]  /*08b0*/  STG.E desc[UR6][R2.64+0x190], R4 ;  /* 0x0001900402007986 */ /* 0x000fe2000c101906 */
[----:B------:R-:W-:Y:S05]  /*08c0*/  EXIT ;  /* 0x000000000000794d */ /* 0x000fea0003800000 */
.L_x_31:
        /* <DEDUP_REMOVED lines=11> */
.L_x_134:


//--------------------- .text._Z10union_areaiiiiPKiPKyiiiiPKciiiS2_PiS5_ --------------------------
	.section	.text._Z10union_areaiiiiPKiPKyiiiiPKciiiS2_PiS5_,"ax",@progbits
	.align	128
        .global         _Z10union_areaiiiiPKiPKyiiiiPKciiiS2_PiS5_
        .type           _Z10union_areaiiiiPKiPKyiiiiPKciiiS2_PiS5_,@function
        .size           _Z10union_areaiiiiPKiPKyiiiiPKciiiS2_PiS5_,(.L_x_135 - _Z10union_areaiiiiPKiPKyiiiiPKciiiS2_PiS5_)
        .other          _Z10union_areaiiiiPKiPKyiiiiPKciiiS2_PiS5_,@"STO_CUDA_ENTRY STV_DEFAULT"
_Z10union_areaiiiiPKiPKyiiiiPKciiiS2_PiS5_:
.text._Z10union_areaiiiiPKiPKyiiiiPKciiiS2_PiS5_:
[----:B------:R-:W-:Y:S01]  /*0000*/  LDC R1, c[0x0][0x37c] ;  /* 0x0000df00ff017b82 */ /* 0x000fe20000000800 */
[----:B------:R-:W0:Y:S07]  /*0010*/  S2R R0, SR_TID.X ;  /* 0x0000000000007919 */ /* 0x000e2e0000002100 */
[----:B------:R-:W0:Y:S01]  /*0020*/  S2UR UR4, SR_CTAID.X ;  /* 0x00000000000479c3 */ /* 0x000e220000002500 */
[----:B------:R-:W1:Y:S07]  /*0030*/  LDCU UR5, c[0x0][0x38c] ;  /* 0x00007180ff0577ac */ /* 0x000e6e0008000800 */
[----:B------:R-:W0:Y:S02]  /*0040*/  LDC R3, c[0x0][0x360] ;  /* 0x0000d800ff037b82 */ /* 0x000e240000000800 */
[----:B0-----:R-:W-:-:S05]  /*0050*/  IMAD R0, R3, UR4, R0 ;  /* 0x0000000403007c24 */ /* 0x001fca000f8e0200 */
[----:B-1----:R-:W-:-:S13]  /*0060*/  ISETP.GE.AND P0, PT, R0, UR5, PT ;  /* 0x0000000500007c0c */ /* 0x002fda000bf06270 */
[----:B------:R-:W-:Y:S05]  /*0070*/  @P0 EXIT ;  /* 0x000000000000094d */ /* 0x000fea0003800000 */
[----:B------:R-:W0:Y:S01]  /*0080*/  LDCU UR5, c[0x0][0x3ac] ;  /* 0x00007580ff0577ac */ /* 0x000e220008000800 */
[----:B------:R-:W1:Y:S01]  /*0090*/  LDC.64 R4, c[0x0][0x3d8] ;  /* 0x0000f600ff047b82 */ /* 0x000e620000000a00 */
[----:B------:R-:W2:Y:S01]  /*00a0*/  LDCU UR4, c[0x0][0x370] ;  /* 0x00006e00ff0477ac */ /* 0x000ea20008000800 */
[----:B------:R-:W3:Y:S01]  /*00b0*/  LDCU.64 UR6, c[0x0][0x358] ;  /* 0x00006b00ff0677ac */ /* 0x000ee20008000a00 */
[----:B------:R-:W4:Y:S01]  /*00c0*/  LDCU UR9, c[0x0][0x38c] ;  /* 0x00007180ff0977ac */ /* 0x000f220008000800 */
[----:B------:R-:W1:Y:S01]  /*00d0*/  LDCU.64 UR10, c[0x0][0x3b0] ;  /* 0x00007600ff0a77ac */ /* 0x000e620008000a00 */
[----:B0-----:R-:W-:Y:S01]  /*00e0*/  UISETP.GT.AND UP0, UPT, UR5, URZ, UPT ;  /* 0x000000ff0500728c */ /* 0x001fe2000bf04270 */
[----:B--2---:R-:W-:Y:S01]  /*00f0*/  IMAD R3, R3, UR4, RZ ;  /* 0x0000000403037c24 */ /* 0x004fe2000f8e02ff */
[----:B------:R-:W0:Y:S07]  /*0100*/  LDCU.64 UR12, c[0x0][0x3d8] ;  /* 0x00007b00ff0c77ac */ /* 0x000e2e0008000a00 */
[----:B---34-:R-:W-:Y:S05]  /*0110*/  BRA.U UP0, `(.L_x_32) ;  /* 0x0000000100707547 */ /* 0x018fea000b800000 */
.L_x_35:
[----:B-1----:R-:W-:-:S04]  /*0120*/  IADD3 R6, P0, PT, R0, UR10, RZ ;  /* 0x0000000a00067c10 */ /* 0x002fc8000ff1e0ff */
[----:B------:R-:W-:-:S05]  /*0130*/  LEA.HI.X.SX32 R7, R0, UR11, 0x1, P0 ;  /* 0x0000000b00077c11 */ /* 0x000fca00080f0eff */
[----:B------:R-:W2:Y:S01]  /*0140*/  LDG.E.U8 R6, desc[UR6][R6.64] ;  /* 0x0000000606067981 */ /* 0x000ea2000c1e1100 */
[----:B------:R-:W-:Y:S01]  /*0150*/  BSSY.RECONVERGENT B0, `(.L_x_33) ;  /* 0x0000014000007945 */ /* 0x000fe20003800200 */
[----:B--2---:R-:W-:-:S13]  /*0160*/  ISETP.NE.AND P0, PT, R6, RZ, PT ;  /* 0x000000ff0600720c */ /* 0x004fda0003f05270 */
[----:B------:R-:W-:Y:S05]  /*0170*/  @P0 BRA `(.L_x_34) ;  /* 0x0000000000440947 */ /* 0x000fea0003800000 */
[----:B------:R-:W1:Y:S01]  /*0180*/  S2R R7, SR_LANEID ;  /* 0x0000000000077919 */ /* 0x000e620000000000 */
[----:B------:R-:W-:Y:S01]  /*0190*/  VOTEU.ANY UR4, UPT, PT ;  /* 0x0000000000047886 */ /* 0x000fe200038e0100 */
[----:B0-----:R-:W-:Y:S01]  /*01a0*/  UIADD3 UR5, UP0, UPT, UR12, 0x1e847c, URZ ;  /* 0x001e847c0c057890 */ /* 0x001fe2000ff1e0ff */
[----:B------:R-:W1:Y:S03]  /*01b0*/  FLO.U32 R2, UR4 ;  /* 0x0000000400027d00 */ /* 0x000e6600080e0000 */
[----:B------:R-:W-:Y:S02]  /*01c0*/  UIADD3.X UR8, UPT, UPT, URZ, UR13, URZ, UP0, !UPT ;  /* 0x0000000dff087290 */ /* 0x000fe400087fe4ff */
[----:B------:R-:W-:-:S03]  /*01d0*/  IMAD.U32 R8, RZ, RZ, UR5 ;  /* 0x00000005ff087e24 */ /* 0x000fc6000f8e00ff */
[----:B------:R-:W0:Y:S01]  /*01e0*/  POPC R11, UR4 ;  /* 0x00000004000b7d09 */ /* 0x000e220008000000 */
[----:B------:R-:W-:Y:S01]  /*01f0*/  IMAD.U32 R9, RZ, RZ, UR8 ;  /* 0x00000008ff097e24 */ /* 0x000fe2000f8e00ff */
[----:B-1----:R-:W-:-:S13]  /*0200*/  ISETP.EQ.U32.AND P0, PT, R2, R7, PT ;  /* 0x000000070200720c */ /* 0x002fda0003f02070 */
[----:B0-----:R-:W2:Y:S01]  /*0210*/  @P0 ATOMG.E.ADD.STRONG.GPU PT, R9, desc[UR6][R8.64], R11 ;  /* 0x8000000b080909a8 */ /* 0x001ea200081ef106 */
[----:B------:R-:W0:Y:S02]  /*0220*/  S2R R6, SR_LTMASK ;  /* 0x0000000000067919 */ /* 0x000e240000003900 */
[----:B0-----:R-:W-:-:S06]  /*0230*/  LOP3.LUT R10, R6, UR4, RZ, 0xc0, !PT ;  /* 0x00000004060a7c12 */ /* 0x001fcc000f8ec0ff */
[----:B------:R-:W0:Y:S01]  /*0240*/  POPC R10, R10 ;  /* 0x0000000a000a7309 */ /* 0x000e220000000000 */
[----:B--2---:R-:W0:Y:S02]  /*0250*/  SHFL.IDX PT, R7, R9, R2, 0x1f ;  /* 0x00001f0209077589 */ /* 0x004e2400000e0000 */
[----:B0-----:R-:W-:-:S04]  /*0260*/  IMAD.IADD R7, R7, 0x1, R10 ;  /* 0x0000000107077824 */ /* 0x001fc800078e020a */
[----:B------:R-:W-:-:S05]  /*0270*/  IMAD.WIDE R6, R7, 0x4, R4 ;  /* 0x0000000407067825 */ /* 0x000fca00078e0204 */
[----:B------:R1:W-:Y:S02]  /*0280*/  STG.E desc[UR6][R6.64], R0 ;  /* 0x0000000006007986 */ /* 0x0003e4000c101906 */
.L_x_34:
[----:B0-----:R-:W-:Y:S05]  /*0290*/  BSYNC.RECONVERGENT B0 ;  /* 0x0000000000007941 */ /* 0x001fea0003800200 */
.L_x_33:
[----:B-1----:R-:W-:-:S05]  /*02a0*/  IMAD.IADD R0, R3, 0x1, R0 ;  /* 0x0000000103007824 */ /* 0x002fca00078e0200 */
[----:B------:R-:W-:-:S13]  /*02b0*/  ISETP.GE.AND P0, PT, R0, UR9, PT ;  /* 0x0000000900007c0c */ /* 0x000fda000bf06270 */
[----:B------:R-:W-:Y:S05]  /*02c0*/  @!P0 BRA `(.L_x_35) ;  /* 0xfffffffc00948947 */ /* 0x000fea000383ffff */
[----:B------:R-:W-:Y:S05]  /*02d0*/  EXIT ;  /* 0x000000000000794d */ /* 0x000fea0003800000 */
.L_x_32:
[----:B------:R-:W2:Y:S01]  /*02e0*/  LDCU UR8, c[0x0][0x388] ;  /* 0x00007100ff0877ac */ /* 0x000ea20008000800 */
[----:B-1----:R-:W1:Y:S01]  /*02f0*/  LDC.64 R4, c[0x0][0x3d8] ;  /* 0x0000f600ff047b82 */ /* 0x002e620000000a00 */
[----:B------:R-:W3:Y:S01]  /*0300*/  LDCU UR4, c[0x0][0x384] ;  /* 0x00007080ff0477ac */ /* 0x000ee20008000800 */
[----:B------:R-:W4:Y:S06]  /*0310*/  LDCU UR16, c[0x0][0x38c] ;  /* 0x00007180ff1077ac */ /* 0x000f2c0008000800 */
[----:B------:R-:W1:Y:S01]  /*0320*/  LDC.64 R6, c[0x0][0x390] ;  /* 0x0000e400ff067b82 */ /* 0x000e620000000a00 */
[----:B------:R-:W1:Y:S01]  /*0330*/  LDCU UR9, c[0x0][0x3bc] ;  /* 0x00007780ff0977ac */ /* 0x000e620008000800 */
[----:B0-----:R-:W0:Y:S01]  /*0340*/  LDCU UR12, c[0x0][0x3c0] ;  /* 0x00007800ff0c77ac */ /* 0x001e220008000800 */
[----:B--2---:R-:W-:-:S02]  /*0350*/  UISETP.NE.AND UP0, UPT, UR8, URZ, UPT ;  /* 0x000000ff0800728c */ /* 0x004fc4000bf05270 */
[----:B---3--:R-:W-:Y:S01]  /*0360*/  USHF.L.U32 UR4, UR4, 0x1, URZ ;  /* 0x0000000104047899 */ /* 0x008fe200080006ff */
[----:B------:R-:W2:Y:S01]  /*0370*/  LDCU.64 UR10, c[0x0][0x3b0] ;  /* 0x00007600ff0a77ac */ /* 0x000ea20008000a00 */
[----:B------:R-:W3:Y:S02]  /*0380*/  LDCU.64 UR14, c[0x0][0x3d8] ;  /* 0x00007b00ff0e77ac */ /* 0x000ee40008000a00 */
[----:B------:R-:W-:-:S03]  /*0390*/  UIMAD UR5, UR4, UR4, URZ ;  /* 0x00000004040572a4 */ /* 0x000fc6000f8e02ff */
[----:B----4-:R-:W-:Y:S09]  /*03a0*/  BRA.U !UP0, `(.L_x_36) ;  /* 0x0000000108f47547 */ /* 0x010ff2000b800000 */
[----:B-1----:R-:W1:Y:S01]  /*03b0*/  LDC.64 R4, c[0x0][0x3d8] ;  /* 0x0000f600ff047b82 */ /* 0x002e620000000a00 */
[----:B------:R-:W4:Y:S01]  /*03c0*/  LDCU UR4, c[0x0][0x3a8] ;  /* 0x00007500ff0477ac */ /* 0x000f220008000800 */
[----:B------:R-:W1:Y:S06]  /*03d0*/  LDCU UR17, c[0x0][0x38c] ;  /* 0x00007180ff1177ac */ /* 0x000e6c0008000800 */
[----:B------:R-:W1:Y:S01]  /*03e0*/  LDC.64 R6, c[0x0][0x390] ;  /* 0x0000e400ff067b82 */ /* 0x000e620000000a00 */
[----:B------:R-:W1:Y:S01]  /*03f0*/  LDCU UR9, c[0x0][0x3bc] ;  /* 0x00007780ff0977ac */ /* 0x000e620008000800 */
[----:B--2---:R-:W2:Y:S06]  /*0400*/  LDCU UR10, c[0x0][0x3c0] ;  /* 0x00007800ff0a77ac */ /* 0x004eac0008000800 */
[----:B------:R-:W1:Y:S01]  /*0410*/  LDC.64 R8, c[0x0][0x3c8] ;  /* 0x0000f200ff087b82 */ /* 0x000e620000000a00 */
[----:B0-----:R-:W0:Y:S01]  /*0420*/  LDCU.64 UR12, c[0x0][0x3b0] ;  /* 0x00007600ff0c77ac */ /* 0x001e220008000a00 */
[----:B---3--:R-:W3:Y:S01]  /*0430*/  LDCU.64 UR14, c[0x0][0x3d8] ;  /* 0x00007b00ff0e77ac */ /* 0x008ee20008000a00 */
[----:B----4-:R-:W-:-:S12]  /*0440*/  USHF.L.U32 UR4, UR4, 0x6, URZ ;  /* 0x0000000604047899 */ /* 0x010fd800080006ff */
.L_x_39:
[----:B0-----:R-:W-:-:S04]  /*0450*/  IADD3 R10, P0, PT, R0, UR12, RZ ;  /* 0x0000000c000a7c10 */ /* 0x001fc8000ff1e0ff */
[----:B------:R-:W-:-:S05]  /*0460*/  LEA.HI.X.SX32 R11, R0, UR13, 0x1, P0 ;  /* 0x0000000d000b7c11 */ /* 0x000fca00080f0eff */
[----:B------:R-:W4:Y:S01]  /*0470*/  LDG.E.U8 R10, desc[UR6][R10.64] ;  /* 0x000000060a0a7981 */ /* 0x000f22000c1e1100 */
[----:B------:R-:W-:Y:S01]  /*0480*/  BSSY.RECONVERGENT B0, `(.L_x_37) ;  /* 0x000002b000007945 */ /* 0x000fe20003800200 */
[----:B----4-:R-:W-:-:S13]  /*0490*/  ISETP.NE.AND P0, PT, R10, RZ, PT ;  /* 0x000000ff0a00720c */ /* 0x010fda0003f05270 */
[----:B------:R-:W-:Y:S05]  /*04a0*/  @P0 BRA `(.L_x_38) ;  /* 0x0000000000a00947 */ /* 0x000fea0003800000 */
[----:B------:R-:W-:-:S04]  /*04b0*/  IMAD.SHL.U32 R11, R0, 0x2, RZ ;  /* 0x00000002000b7824 */ /* 0x000fc800078e00ff */
[----:B-1----:R-:W-:-:S05]  /*04c0*/  IMAD.WIDE R10, R11, 0x4, R6 ;  /* 0x000000040b0a7825 */ /* 0x002fca00078e0206 */
[----:B------:R-:W4:Y:S04]  /*04d0*/  LDG.E R12, desc[UR6][R10.64] ;  /* 0x000000060a0c7981 */ /* 0x000f28000c1e1900 */
[----:B------:R-:W2:Y:S01]  /*04e0*/  LDG.E R15, desc[UR6][R10.64+0x4] ;  /* 0x000004060a0f7981 */ /* 0x000ea2000c1e1900 */
[----:B----4-:R-:W-:Y:S02]  /*04f0*/  VIADD R2, R12, -UR9 ;  /* 0x800000090c027c36 */ /* 0x010fe40008000000 */
[----:B--2---:R-:W-:Y:S02]  /*0500*/  VIADD R13, R15, -UR10 ;  /* 0x8000000a0f0d7c36 */ /* 0x004fe40008000000 */
[----:B------:R-:W-:-:S04]  /*0510*/  IMAD R2, R2, R2, RZ ;  /* 0x0000000202027224 */ /* 0x000fc800078e02ff */
[----:B------:R-:W-:-:S05]  /*0520*/  IMAD R2, R13, R13, R2 ;  /* 0x0000000d0d027224 */ /* 0x000fca00078e0202 */
[----:B------:R-:W-:-:S13]  /*0530*/  ISETP.GT.U32.AND P0, PT, R2, UR5, PT ;  /* 0x0000000502007c0c */ /* 0x000fda000bf04070 */
[----:B------:R-:W-:Y:S05]  /*0540*/  @P0 BRA `(.L_x_38) ;  /* 0x0000000000780947 */ /* 0x000fea0003800000 */
[----:B------:R-:W-:-:S05]  /*0550*/  IMAD R2, R12, UR4, R15 ;  /* 0x000000040c027c24 */ /* 0x000fca000f8e020f */
[----:B------:R-:W-:-:S04]  /*0560*/  SHF.R.S32.HI R11, RZ, 0x1f, R2 ;  /* 0x0000001fff0b7819 */ /* 0x000fc80000011402 */
[----:B------:R-:W-:-:S04]  /*0570*/  LEA.HI R12, R11, R2, RZ, 0x6 ;  /* 0x000000020b0c7211 */ /* 0x000fc800078f30ff */
[----:B------:R-:W-:-:S05]  /*0580*/  SHF.R.S32.HI R11, RZ, 0x6, R12 ;  /* 0x00000006ff0b7819 */ /* 0x000fca000001140c */
[----:B------:R-:W-:-:S06]  /*0590*/  IMAD.WIDE R10, R11, 0x8, R8 ;  /* 0x000000080b0a7825 */ /* 0x000fcc00078e0208 */
[----:B------:R-:W2:Y:S01]  /*05a0*/  LDG.E.64 R10, desc[UR6][R10.64] ;  /* 0x000000060a0a7981 */ /* 0x000ea2000c1e1b00 */
[----:B------:R-:W-:-:S04]  /*05b0*/  LOP3.LUT R13, R12, 0xffffffc0, RZ, 0xc0, !PT ;  /* 0xffffffc00c0d7812 */ /* 0x000fc800078ec0ff */
[----:B------:R-:W-:-:S04]  /*05c0*/  IADD3 R13, PT, PT, R13, 0x3f, -R2 ;  /* 0x0000003f0d0d7810 */ /* 0x000fc80007ffe802 */
[----:B--2---:R-:W-:-:S04]  /*05d0*/  SHF.R.U64 R2, R10, R13, R11 ;  /* 0x0000000d0a027219 */ /* 0x004fc8000000120b */
[----:B------:R-:W-:-:S04]  /*05e0*/  LOP3.LUT R2, R2, 0x1, RZ, 0xc0, !PT ;  /* 0x0000000102027812 */ /* 0x000fc800078ec0ff */
[----:B------:R-:W-:-:S04]  /*05f0*/  ISETP.NE.U32.AND P0, PT, R2, 0x1, PT ;  /* 0x000000010200780c */ /* 0x000fc80003f05070 */
[----:B------:R-:W-:-:S13]  /*0600*/  ISETP.NE.U32.AND.EX P0, PT, RZ, RZ, PT, P0 ;  /* 0x000000ffff00720c */ /* 0x000fda0003f05100 */
[----:B------:R-:W-:Y:S05]  /*0610*/  @P0 BRA `(.L_x_38) ;  /* 0x0000000000440947 */ /* 0x000fea0003800000 */
[----:B------:R-:W0:Y:S01]  /*0620*/  S2R R11, SR_LANEID ;  /* 0x00000000000b7919 */ /* 0x000e220000000000 */
[----:B------:R-:W-:Y:S01]  /*0630*/  VOTEU.ANY UR8, UPT, PT ;  /* 0x0000000000087886 */ /* 0x000fe200038e0100 */
[----:B---3--:R-:W-:Y:S01]  /*0640*/  UIADD3 UR11, UP0, UPT, UR14, 0x1e847c, URZ ;  /* 0x001e847c0e0b7890 */ /* 0x008fe2000ff1e0ff */
[----:B------:R-:W0:Y:S03]  /*0650*/  FLO.U32 R2, UR8 ;  /* 0x0000000800027d00 */ /* 0x000e2600080e0000 */
[----:B------:R-:W-:Y:S02]  /*0660*/  UIADD3.X UR16, UPT, UPT, URZ, UR15, URZ, UP0, !UPT ;  /* 0x0000000fff107290 */ /* 0x000fe400087fe4ff */
[----:B------:R-:W-:-:S03]  /*0670*/  IMAD.U32 R12, RZ, RZ, UR11 ;  /* 0x0000000bff0c7e24 */ /* 0x000fc6000f8e00ff */
[----:B------:R-:W1:Y:S01]  /*0680*/  POPC R15, UR8 ;  /* 0x00000008000f7d09 */ /* 0x000e620008000000 */
[----:B------:R-:W-:Y:S01]  /*0690*/  IMAD.U32 R13, RZ, RZ, UR16 ;  /* 0x00000010ff0d7e24 */ /* 0x000fe2000f8e00ff */
[----:B0-----:R-:W-:-:S13]  /*06a0*/  ISETP.EQ.U32.AND P0, PT, R2, R11, PT ;  /* 0x0000000b0200720c */ /* 0x001fda0003f02070 */
[----:B-1----:R-:W2:Y:S01]  /*06b0*/  @P0 ATOMG.E.ADD.STRONG.GPU PT, R13, desc[UR6][R12.64], R15 ;  /* 0x8000000f0c0d09a8 */ /* 0x002ea200081ef106 */
[----:B------:R-:W0:Y:S02]  /*06c0*/  S2R R14, SR_LTMASK ;  /* 0x00000000000e7919 */ /* 0x000e240000003900 */
[----:B0-----:R-:W-:-:S06]  /*06d0*/  LOP3.LUT R14, R14, UR8, RZ, 0xc0, !PT ;  /* 0x000000080e0e7c12 */ /* 0x001fcc000f8ec0ff */
[----:B------:R-:W0:Y:S01]  /*06e0*/  POPC R14, R14 ;  /* 0x0000000e000e7309 */ /* 0x000e220000000000 */
[----:B--2---:R-:W0:Y:S02]  /*06f0*/  SHFL.IDX PT, R11, R13, R2, 0x1f ;  /* 0x00001f020d0b7589 */ /* 0x004e2400000e0000 */
[----:B0-----:R-:W-:-:S05]  /*0700*/  IADD3 R11, PT, PT, R11, R14, RZ ;  /* 0x0000000e0b0b7210 */ /* 0x001fca0007ffe0ff */
[----:B------:R-:W-:-:S05]  /*0710*/  IMAD.WIDE R10, R11, 0x4, R4 ;  /* 0x000000040b0a7825 */ /* 0x000fca00078e0204 */
[----:B------:R0:W-:Y:S02]  /*0720*/  STG.E desc[UR6][R10.64], R0 ;  /* 0x000000000a007986 */ /* 0x0001e4000c101906 */
.L_x_38:
[----:B-123--:R-:W-:Y:S05]  /*0730*/  BSYNC.RECONVERGENT B0 ;  /* 0x0000000000007941 */ /* 0x00efea0003800200 */
.L_x_37:
[----:B0-----:R-:W-:-:S05]  /*0740*/  IMAD.IADD R0, R3, 0x1, R0 ;  /* 0x0000000103007824 */ /* 0x001fca00078e0200 */
[----:B------:R-:W-:-:S13]  /*0750*/  ISETP.GE.AND P0, PT, R0, UR17, PT ;  /* 0x0000001100007c0c */ /* 0x000fda000bf06270 */
[----:B------:R-:W-:Y:S05]  /*0760*/  @!P0 BRA `(.L_x_39) ;  /* 0xfffffffc00388947 */ /* 0x000fea000383ffff */
[----:B------:R-:W-:Y:S05]  /*0770*/  EXIT ;  /* 0x000000000000794d */ /* 0x000fea0003800000 */
.L_x_36:
[----:B--2---:R-:W-:-:S04]  /*0780*/  IADD3 R8, P0, PT, R0, UR10, RZ ;  /* 0x0000000a00087c10 */ /* 0x004fc8000ff1e0ff */
[----:B------:R-:W-:-:S05]  /*0790*/  LEA.HI.X.SX32 R9, R0, UR11, 0x1, P0 ;  /* 0x0000000b00097c11 */ /* 0x000fca00080f0eff */
[----:B------:R-:W2:Y:S01]  /*07a0*/  LDG.E.U8 R8, desc[UR6][R8.64] ;  /* 0x0000000608087981 */ /* 0x000ea2000c1e1100 */
[----:B------:R-:W-:Y:S01]  /*07b0*/  BSSY.RECONVERGENT B0, `(.L_x_40) ;  /* 0x000001e000007945 */ /* 0x000fe20003800200 */
[----:B--2---:R-:W-:-:S13]  /*07c0*/  ISETP.NE.AND P0, PT, R8, RZ, PT ;  /* 0x000000ff0800720c */ /* 0x004fda0003f05270 */
[----:B------:R-:W-:Y:S05]  /*07d0*/  @P0 BRA `(.L_x_41) ;  /* 0x00000000006c0947 */ /* 0x000fea0003800000 */
[----:B------:R-:W-:-:S04]  /*07e0*/  IMAD.SHL.U32 R9, R0, 0x2, RZ ;  /* 0x0000000200097824 */ /* 0x000fc800078e00ff */
[----:B-1----:R-:W-:-:S05]  /*07f0*/  IMAD.WIDE R8, R9, 0x4, R6 ;  /* 0x0000000409087825 */ /* 0x002fca00078e0206 */
[----:B------:R-:W2:Y:S04]  /*0800*/  LDG.E R10, desc[UR6][R8.64] ;  /* 0x00000006080a7981 */ /* 0x000ea8000c1e1900 */
[----:B------:R-:W0:Y:S01]  /*0810*/  LDG.E R2, desc[UR6][R8.64+0x4] ;  /* 0x0000040608027981 */ /* 0x000e22000c1e1900 */
[----:B--2---:R-:W-:Y:S02]  /*0820*/  VIADD R10, R10, -UR9 ;  /* 0x800000090a0a7c36 */ /* 0x004fe40008000000 */
[----:B0-----:R-:W-:Y:S02]  /*0830*/  VIADD R11, R2, -UR12 ;  /* 0x8000000c020b7c36 */ /* 0x001fe40008000000 */
[----:B------:R-:W-:-:S04]  /*0840*/  IMAD R10, R10, R10, RZ ;  /* 0x0000000a0a0a7224 */ /* 0x000fc800078e02ff */
[----:B------:R-:W-:-:S05]  /*0850*/  IMAD R10, R11, R11, R10 ;  /* 0x0000000b0b0a7224 */ /* 0x000fca00078e020a */
[----:B------:R-:W-:-:S13]  /*0860*/  ISETP.GT.U32.AND P0, PT, R10, UR5, PT ;  /* 0x000000050a007c0c */ /* 0x000fda000bf04070 */
[----:B------:R-:W-:Y:S05]  /*0870*/  @P0 BRA `(.L_x_41) ;  /* 0x0000000000440947 */ /* 0x000fea0003800000 */
[----:B------:R-:W0:Y:S01]  /*0880*/  S2R R9, SR_LANEID ;  /* 0x0000000000097919 */ /* 0x000e220000000000 */
[----:B------:R-:W-:Y:S01]  /*0890*/  VOTEU.ANY UR4, UPT, PT ;  /* 0x0000000000047886 */ /* 0x000fe200038e0100 */
[----:B---3--:R-:W-:Y:S01]  /*08a0*/  UIADD3 UR8, UP0, UPT, UR14, 0x1e847c, URZ ;  /* 0x001e847c0e087890 */ /* 0x008fe2000ff1e0ff */
[----:B------:R-:W0:Y:S03]  /*08b0*/  FLO.U32 R2, UR4 ;  /* 0x0000000400027d00 */ /* 0x000e2600080e0000 */
[----:B------:R-:W-:Y:S02]  /*08c0*/  UIADD3.X UR13, UPT, UPT, URZ, UR15, URZ, UP0, !UPT ;  /* 0x0000000fff0d7290 */ /* 0x000fe400087fe4ff */
[----:B------:R-:W-:-:S03]  /*08d0*/  MOV R10, UR8 ;  /* 0x00000008000a7c02 */ /* 0x000fc60008000f00 */
        /* <DEDUP_REMOVED lines=8> */
[----:B0-----:R-:W-:-:S04]  /*0960*/  IMAD.IADD R9, R9, 0x1, R12 ;  /* 0x0000000109097824 */ /* 0x001fc800078e020c */
[----:B------:R-:W-:-:S05]  /*0970*/  IMAD.WIDE R8, R9, 0x4, R4 ;  /* 0x0000000409087825 */ /* 0x000fca00078e0204 */
[----:B------:R2:W-:Y:S02]  /*0980*/  STG.E desc[UR6][R8.64], R0 ;  /* 0x0000000008007986 */ /* 0x0005e4000c101906 */
.L_x_41:
[----:B01-3--:R-:W-:Y:S05]  /*0990*/  BSYNC.RECONVERGENT B0 ;  /* 0x0000000000007941 */ /* 0x00bfea0003800200 */
.L_x_40:
[----:B--2---:R-:W-:-:S05]  /*09a0*/  IMAD.IADD R0, R3, 0x1, R0 ;  /* 0x0000000103007824 */ /* 0x004fca00078e0200 */
[----:B------:R-:W-:-:S13]  /*09b0*/  ISETP.GE.AND P0, PT, R0, UR16, PT ;  /* 0x0000001000007c0c */ /* 0x000fda000bf06270 */
[----:B------:R-:W-:Y:S05]  /*09c0*/  @!P0 BRA `(.L_x_36) ;  /* 0xfffffffc006c8947 */ /* 0x000fea000383ffff */
[----:B------:R-:W-:Y:S05]  /*09d0*/  EXIT ;  /* 0x000000000000794d */ /* 0x000fea0003800000 */
.L_x_42:
        /* <DEDUP_REMOVED lines=10> */
.L_x_135:


//--------------------- .text._Z15calc_extra_areaiiPKiS0_PKyiiiS2_Pi --------------------------
	.section	.text._Z15calc_extra_areaiiPKiS0_PKyiiiS2_Pi,"ax",@progbits
	.align	128
        .global         _Z15calc_extra_areaiiPKiS0_PKyiiiS2_Pi
        .type           _Z15calc_extra_areaiiPKiS0_PKyiiiS2_Pi,@function
        .size           _Z15calc_extra_areaiiPKiS0_PKyiiiS2_Pi,(.L_x_136 - _Z15calc_extra_areaiiPKiS0_PKyiiiS2_Pi)
        .other          _Z15calc_extra_areaiiPKiS0_PKyiiiS2_Pi,@"STO_CUDA_ENTRY STV_DEFAULT"
_Z15calc_extra_areaiiPKiS0_PKyiiiS2_Pi:
.text._Z15calc_extra_areaiiPKiS0_PKyiiiS2_Pi:
[----:B------:R-:W-:Y:S01]  /*0000*/  LDC R1, c[0x0][0x37c] ;  /* 0x0000df00ff017b82 */ /* 0x000fe20000000800 */
[----:B------:R-:W0:Y:S07]  /*0010*/  S2R R3, SR_CTAID.X ;  /* 0x0000000000037919 */ /* 0x000e2e0000002500 */
[----:B------:R-:W0:Y:S01]  /*0020*/  LDC.64 R4, c[0x0][0x390] ;  /* 0x0000e400ff047b82 */ /* 0x000e220000000a00 */
[----:B------:R-:W1:Y:S01]  /*0030*/  LDCU.64 UR8, c[0x0][0x358] ;  /* 0x00006b00ff0877ac */ /* 0x000e620008000a00 */
[----:B------:R-:W2:Y:S01]  /*0040*/  LDCU UR7, c[0x0][0x3a0] ;  /* 0x00007400ff0777ac */ /* 0x000ea20008000800 */
[----:B0-----:R-:W-:-:S05]  /*0050*/  IMAD.WIDE.U32 R4, R3, 0x4, R4 ;  /* 0x0000000403047825 */ /* 0x001fca00078e0004 */
[----:B-1----:R0:W3:Y:S01]  /*0060*/  LDG.E R0, desc[UR8][R4.64] ;  /* 0x0000000804007981 */ /* 0x0020e2000c1e1900 */
[----:B------:R-:W1:Y:S01]  /*0070*/  LDC R2, c[0x0][0x360] ;  /* 0x0000d800ff027b82 */ /* 0x000e620000000800 */
[----:B------:R-:W-:Y:S01]  /*0080*/  BSSY.RECONVERGENT B0, `(.L_x_43) ;  /* 0x0000153000007945 */ /* 0x000fe20003800200 */
[----:B------:R-:W-:Y:S01]  /*0090*/  IMAD.MOV.U32 R32, RZ, RZ, RZ ;  /* 0x000000ffff207224 */ /* 0x000fe200078e00ff */
[----:B-1----:R-:W1:Y:S01]  /*00a0*/  I2F.U32.RP R3, R2 ;  /* 0x0000000200037306 */ /* 0x002e620000209000 */
[----:B------:R-:W-:-:S07]  /*00b0*/  ISETP.NE.U32.AND P2, PT, R2, RZ, PT ;  /* 0x000000ff0200720c */ /* 0x000fce0003f45070 */
[----:B-1----:R-:W1:Y:S02]  /*00c0*/  MUFU.RCP R3, R3 ;  /* 0x0000000300037308 */ /* 0x002e640000001000 */
[----:B-1----:R-:W-:-:S06]  /*00d0*/  VIADD R6, R3, 0xffffffe ;  /* 0x0ffffffe03067836 */ /* 0x002fcc0000000000 */
[----:B------:R1:W4:Y:S02]  /*00e0*/  F2I.FTZ.U32.TRUNC.NTZ R7, R6 ;  /* 0x0000000600077305 */ /* 0x000324000021f000 */
[----:B-1----:R-:W-:Y:S02]  /*00f0*/  IMAD.MOV.U32 R6, RZ, RZ, RZ ;  /* 0x000000ffff067224 */ /* 0x002fe400078e00ff */
[----:B----4-:R-:W-:-:S04]  /*0100*/  IMAD.MOV R9, RZ, RZ, -R7 ;  /* 0x000000ffff097224 */ /* 0x010fc800078e0a07 */
[----:B------:R-:W-:-:S04]  /*0110*/  IMAD R9, R9, R2, RZ ;  /* 0x0000000209097224 */ /* 0x000fc800078e02ff */
[----:B------:R-:W-:Y:S02]  /*0120*/  IMAD.HI.U32 R7, R7, R9, R6 ;  /* 0x0000000907077227 */ /* 0x000fe400078e0006 */
[----:B------:R-:W1:Y:S04]  /*0130*/  S2R R6, SR_TID.X ;  /* 0x0000000000067919 */ /* 0x000e680000002100 */
[----:B--2---:R-:W-:-:S04]  /*0140*/  IMAD.HI.U32 R7, R7, UR7, RZ ;  /* 0x0000000707077c27 */ /* 0x004fc8000f8e00ff */
[----:B0-----:R-:W-:-:S04]  /*0150*/  IMAD.MOV R5, RZ, RZ, -R7 ;  /* 0x000000ffff057224 */ /* 0x001fc800078e0a07 */
[----:B------:R-:W-:Y:S02]  /*0160*/  IMAD R3, R2, R5, UR7 ;  /* 0x0000000702037e24 */ /* 0x000fe4000f8e0205 */
[----:B------:R-:W0:Y:S03]  /*0170*/  LDC.64 R4, c[0x0][0x388] ;  /* 0x0000e200ff047b82 */ /* 0x000e260000000a00 */
[----:B------:R-:W-:-:S13]  /*0180*/  ISETP.GE.U32.AND P0, PT, R3, R2, PT ;  /* 0x000000020300720c */ /* 0x000fda0003f06070 */
[----:B------:R-:W-:Y:S02]  /*0190*/  @P0 IMAD.IADD R3, R3, 0x1, -R2 ;  /* 0x0000000103030824 */ /* 0x000fe400078e0a02 */
[----:B------:R-:W-:-:S03]  /*01a0*/  @P0 VIADD R7, R7, 0x1 ;  /* 0x0000000107070836 */ /* 0x000fc60000000000 */
[----:B------:R-:W-:-:S13]  /*01b0*/  ISETP.GE.U32.AND P1, PT, R3, R2, PT ;  /* 0x000000020300720c */ /* 0x000fda0003f26070 */
[----:B------:R-:W-:Y:S01]  /*01c0*/  @P1 VIADD R7, R7, 0x1 ;  /* 0x0000000107071836 */ /* 0x000fe20000000000 */
[----:B------:R-:W-:-:S05]  /*01d0*/  @!P2 LOP3.LUT R7, RZ, R2, RZ, 0x33, !PT ;  /* 0x00000002ff07a212 */ /* 0x000fca00078e33ff */
[----:B------:R-:W-:-:S04]  /*01e0*/  IMAD.MOV R3, RZ, RZ, -R7 ;  /* 0x000000ffff037224 */ /* 0x000fc800078e0a07 */
[----:B------:R-:W-:-:S05]  /*01f0*/  IMAD R3, R2, R3, UR7 ;  /* 0x0000000702037e24 */ /* 0x000fca000f8e0203 */
[----:B------:R-:W-:Y:S01]  /*0200*/  ISETP.NE.AND P0, PT, R3, RZ, PT ;  /* 0x000000ff0300720c */ /* 0x000fe20003f05270 */
[----:B------:R-:W-:-:S12]  /*0210*/  VIADD R3, R7, 0x1 ;  /* 0x0000000107037836 */ /* 0x000fd80000000000 */
[----:B------:R-:W-:-:S04]  /*0220*/  @!P0 IMAD.MOV R3, RZ, RZ, R7 ;  /* 0x000000ffff038224 */ /* 0x000fc800078e0207 */
[----:B-1----:R-:W-:-:S04]  /*0230*/  IMAD R6, R6, R3, RZ ;  /* 0x0000000306067224 */ /* 0x002fc800078e02ff */
[C---:B------:R-:W-:Y:S01]  /*0240*/  IMAD.IADD R3, R6.reuse, 0x1, R3 ;  /* 0x0000000106037824 */ /* 0x040fe200078e0203 */
[----:B------:R-:W-:-:S04]  /*0250*/  ISETP.GE.AND P0, PT, R6, UR7, PT ;  /* 0x0000000706007c0c */ /* 0x000fc8000bf06270 */
[----:B------:R-:W-:Y:S01]  /*0260*/  ISETP.GE.U32.OR P0, PT, R6, R3, P0 ;  /* 0x000000030600720c */ /* 0x000fe20000706470 */
[----:B---3--:R-:W-:-:S04]  /*0270*/  IMAD.SHL.U32 R7, R0, 0x2, RZ ;  /* 0x0000000200077824 */ /* 0x008fc800078e00ff */
[----:B0-----:R-:W-:-:S08]  /*0280*/  IMAD.WIDE R4, R7, 0x4, R4 ;  /* 0x0000000407047825 */ /* 0x001fd000078e0204 */
[----:B------:R-:W-:Y:S05]  /*0290*/  @P0 BRA `(.L_x_44) ;  /* 0x0000001000c40947 */ /* 0x000fea0003800000 */
[----:B------:R-:W2:Y:S01]  /*02a0*/  LDG.E R7, desc[UR8][R4.64+0x4] ;  /* 0x0000040804077981 */ /* 0x000ea2000c1e1900 */
[----:B------:R-:W2:Y:S01]  /*02b0*/  LDCU UR5, c[0x0][0x384] ;  /* 0x00007080ff0577ac */ /* 0x000ea20008000800 */
[----:B------:R-:W0:Y:S02]  /*02c0*/  LDC.64 R16, c[0x0][0x398] ;  /* 0x0000e600ff107b82 */ /* 0x000e240000000a00 */
[----:B------:R1:W3:Y:S01]  /*02d0*/  LDG.E R8, desc[UR8][R4.64] ;  /* 0x0000000804087981 */ /* 0x0002e2000c1e1900 */
[----:B------:R-:W4:Y:S01]  /*02e0*/  LDCU UR4, c[0x0][0x3a4] ;  /* 0x00007480ff0477ac */ /* 0x000f220008000800 */
[----:B------:R-:W-:Y:S02]  /*02f0*/  IMAD.MOV.U32 R32, RZ, RZ, RZ ;  /* 0x000000ffff207224 */ /* 0x000fe400078e00ff */
[----:B-1----:R-:W-:Y:S01]  /*0300*/  IMAD.MOV.U32 R4, RZ, RZ, R6 ;  /* 0x000000ffff047224 */ /* 0x002fe200078e0006 */
[----:B----4-:R-:W-:-:S06]  /*0310*/  UIMAD UR4, UR7, UR4, URZ ;  /* 0x00000004070472a4 */ /* 0x010fcc000f8e02ff */
[----:B------:R-:W-:-:S04]  /*0320*/  IMAD R11, R0, UR4, RZ ;  /* 0x00000004000b7c24 */ /* 0x000fc8000f8e02ff */
[----:B0-----:R-:W-:-:S04]  /*0330*/  IMAD.WIDE R16, R11, 0x8, R16 ;  /* 0x000000080b107825 */ /* 0x001fc800078e0210 */
[C---:B--2---:R-:W-:Y:S02]  /*0340*/  VIADD R9, R7.reuse, -UR5 ;  /* 0x8000000507097c36 */ /* 0x044fe40008000000 */
[----:B------:R-:W-:-:S03]  /*0350*/  VIADD R7, R7, UR5 ;  /* 0x0000000507077c36 */ /* 0x000fc60008000000 */
[----:B------:R-:W-:Y:S02]  /*0360*/  SHF.R.S32.HI R10, RZ, 0x1f, R9 ;  /* 0x0000001fff0a7819 */ /* 0x000fe40000011409 */
[----:B------:R-:W-:Y:S02]  /*0370*/  SHF.R.S32.HI R14, RZ, 0x1f, R7 ;  /* 0x0000001fff0e7819 */ /* 0x000fe40000011407 */
[----:B------:R-:W-:Y:S02]  /*0380*/  LEA.HI R10, R10, R9, RZ, 0x6 ;  /* 0x000000090a0a7211 */ /* 0x000fe400078f30ff */
[----:B------:R-:W-:Y:S01]  /*0390*/  LEA.HI R14, R14, R7, RZ, 0x6 ;  /* 0x000000070e0e7211 */ /* 0x000fe200078f30ff */
[----:B---3--:R-:W-:Y:S01]  /*03a0*/  VIADD R7, R8, -UR5 ;  /* 0x8000000508077c36 */ /* 0x008fe20008000000 */
[----:B------:R-:W-:Y:S02]  /*03b0*/  LOP3.LUT R12, R10, 0xffffffc0, RZ, 0xc0, !PT ;  /* 0xffffffc00a0c7812 */ /* 0x000fe400078ec0ff */
[----:B------:R-:W-:-:S02]  /*03c0*/  SHF.R.S32.HI R5, RZ, 0x6, R10 ;  /* 0x00000006ff057819 */ /* 0x000fc4000001140a */
[----:B------:R-:W-:Y:S01]  /*03d0*/  SHF.R.S32.HI R8, RZ, 0x6, R14 ;  /* 0x00000006ff087819 */ /* 0x000fe2000001140e */
[----:B------:R-:W-:-:S05]  /*03e0*/  IMAD.IADD R12, R9, 0x1, -R12 ;  /* 0x00000001090c7824 */ /* 0x000fca00078e0a0c */
[C---:B------:R-:W-:Y:S02]  /*03f0*/  LOP3.LUT R6, R12.reuse, 0x3f, RZ, 0xc0, !PT ;  /* 0x0000003f0c067812 */ /* 0x040fe400078ec0ff */
[----:B------:R-:W-:Y:S02]  /*0400*/  LEA.HI.SX32 R5, R12, R5, 0x1 ;  /* 0x000000050c057211 */ /* 0x000fe400078f0aff */
[----:B------:R-:W-:-:S07]  /*0410*/  IADD3 R9, PT, PT, -R6, 0x40, RZ ;  /* 0x0000004006097810 */ /* 0x000fce0007ffe1ff */
.L_x_55:
[----:B------:R-:W0:Y:S01]  /*0420*/  LDCU UR4, c[0x0][0x380] ;  /* 0x00007000ff0477ac */ /* 0x000e220008000800 */
[----:B------:R-:W-:Y:S01]  /*0430*/  IMAD.IADD R10, R7, 0x1, R4 ;  /* 0x00000001070a7824 */ /* 0x000fe200078e0204 */
[----:B------:R-:W-:Y:S04]  /*0440*/  BSSY.RECONVERGENT B1, `(.L_x_45) ;  /* 0x0000111000017945 */ /* 0x000fe80003800200 */
[----:B0-----:R-:W-:-:S04]  /*0450*/  ISETP.GE.AND P0, PT, R10, UR4, PT ;  /* 0x000000040a007c0c */ /* 0x001fc8000bf06270 */
[----:B------:R-:W-:-:S04]  /*0460*/  ISETP.LT.OR P0, PT, R10, RZ, P0 ;  /* 0x000000ff0a00720c */ /* 0x000fc80000701670 */
[----:B------:R-:W-:-:S13]  /*0470*/  ISETP.GT.OR P0, PT, R5, R8, P0 ;  /* 0x000000080500720c */ /* 0x000fda0000704670 */
[----:B------:R-:W-:Y:S05]  /*0480*/  @P0 BRA `(.L_x_46) ;  /* 0x0000001000300947 */ /* 0x000fea0003800000 */
[----:B------:R-:W-:Y:S01]  /*0490*/  VIMNMX R12, PT, PT, R5, R8, !PT ;  /* 0x00000008050c7248 */ /* 0x000fe20007fe0100 */
[----:B------:R-:W0:Y:S01]  /*04a0*/  LDCU UR4, c[0x0][0x3a8] ;  /* 0x00007500ff0477ac */ /* 0x000e220008000800 */
[--C-:B------:R-:W-:Y:S01]  /*04b0*/  IMAD.MOV.U32 R27, RZ, RZ, R5.reuse ;  /* 0x000000ffff1b7224 */ /* 0x100fe200078e0005 */
[----:B------:R-:W-:Y:S01]  /*04c0*/  CS2R R22, SRZ ;  /* 0x0000000000167805 */ /* 0x000fe2000001ff00 */
[----:B------:R-:W1:Y:S01]  /*04d0*/  LDCU UR5, c[0x0][0x3a4] ;  /* 0x00007480ff0577ac */ /* 0x000e620008000800 */
[----:B------:R-:W-:-:S05]  /*04e0*/  IMAD.IADD R11, R12, 0x1, -R5 ;  /* 0x000000010c0b7824 */ /* 0x000fca00078e0a05 */
[----:B------:R-:W-:Y:S01]  /*04f0*/  ISETP.GE.U32.AND P0, PT, R11, 0x3, PT ;  /* 0x000000030b00780c */ /* 0x000fe20003f06070 */
[----:B0-----:R-:W-:Y:S02]  /*0500*/  IMAD R10, R10, UR4, RZ ;  /* 0x000000040a0a7c24 */ /* 0x001fe4000f8e02ff */
[----:B-1----:R-:W-:-:S10]  /*0510*/  IMAD R12, R4, UR5, RZ ;  /* 0x00000005040c7c24 */ /* 0x002fd4000f8e02ff */
[----:B------:R-:W-:Y:S05]  /*0520*/  @!P0 BRA `(.L_x_47) ;  /* 0x0000000800448947 */ /* 0x000fea0003800000 */
[----:B------:R-:W-:Y:S01]  /*0530*/  VIADD R14, R11, 0x1 ;  /* 0x000000010b0e7836 */ /* 0x000fe20000000000 */
[----:B------:R-:W-:Y:S01]  /*0540*/  LOP3.LUT R11, RZ, R5, RZ, 0x33, !PT ;  /* 0x00000005ff0b7212 */ /* 0x000fe200078e33ff */
[C---:B------:R-:W-:Y:S01]  /*0550*/  VIADD R13, R5.reuse, 0x1 ;  /* 0x00000001050d7836 */ /* 0x040fe20000000000 */
[----:B------:R-:W-:Y:S01]  /*0560*/  CS2R R22, SRZ ;  /* 0x0000000000167805 */ /* 0x000fe2000001ff00 */
[----:B------:R-:W-:Y:S01]  /*0570*/  IMAD.IADD R28, R5, 0x1, R10 ;  /* 0x00000001051c7824 */ /* 0x000fe200078e020a */
[----:B------:R-:W-:Y:S01]  /*0580*/  LOP3.LUT R14, R14, 0xfffffffc, RZ, 0xc0, !PT ;  /* 0xfffffffc0e0e7812 */ /* 0x000fe200078ec0ff */
[----:B------:R-:W-:Y:S01]  /*0590*/  IMAD.MOV.U32 R29, RZ, RZ, -0x3 ;  /* 0xfffffffdff1d7424 */ /* 0x000fe200078e00ff */
[----:B------:R-:W0:Y:S01]  /*05a0*/  LDCU UR4, c[0x0][0x3a8] ;  /* 0x00007500ff0477ac */ /* 0x000e220008000800 */
[----:B------:R-:W-:Y:S02]  /*05b0*/  IMAD.MOV.U32 R31, RZ, RZ, R12 ;  /* 0x000000ffff1f7224 */ /* 0x000fe400078e000c */
[----:B------:R-:W-:Y:S01]  /*05c0*/  IMAD.MOV R30, RZ, RZ, -R14 ;  /* 0x000000ffff1e7224 */ /* 0x000fe200078e0a0e */
[----:B------:R-:W1:Y:S01]  /*05d0*/  LDCU.64 UR10, c[0x0][0x3b0] ;  /* 0x00007600ff0a77ac */ /* 0x000e620008000a00 */
[----:B------:R-:W-:-:S05]  /*05e0*/  UMOV UR5, 0x1 ;  /* 0x0000000100057882 */ /* 0x000fca0000000000 */
.L_x_52:
[----:B------:R-:W-:-:S05]  /*05f0*/  VIADD R25, R13, 0xffffffff ;  /* 0xffffffff0d197836 */ /* 0x000fca0000000000 */
[----:B0-----:R-:W-:-:S04]  /*0600*/  ISETP.GE.AND P0, PT, R25, UR4, PT ;  /* 0x0000000419007c0c */ /* 0x001fc8000bf06270 */
[----:B------:R-:W-:-:S13]  /*0610*/  ISETP.LT.OR P0, PT, R25, RZ, P0 ;  /* 0x000000ff1900720c */ /* 0x000fda0000701670 */
[----:B------:R-:W-:Y:S05]  /*0620*/  @P0 BRA `(.L_x_48) ;  /* 0x00000000006c0947 */ /* 0x000fea0003800000 */
[----:B------:R-:W0:Y:S01]  /*0630*/  LDC R14, c[0x0][0x3a4] ;  /* 0x0000e900ff0e7b82 */ /* 0x000e220000000800 */
[----:B------:R-:W-:Y:S01]  /*0640*/  ISETP.NE.AND P0, PT, R29, -0x3, PT ;  /* 0xfffffffd1d00780c */ /* 0x000fe20003f05270 */
[----:B------:R-:W-:Y:S01]  /*0650*/  UIADD3 UR6, UPT, UPT, UR5, -0x1, URZ ;  /* 0xffffffff05067890 */ /* 0x000fe2000fffe0ff */
[----:B------:R-:W-:Y:S01]  /*0660*/  VIADD R15, R31, 0xffffffff ;  /* 0xffffffff1f0f7836 */ /* 0x000fe20000000000 */
[----:B------:R-:W-:Y:S02]  /*0670*/  CS2R R20, SRZ ;  /* 0x0000000000147805 */ /* 0x000fe4000001ff00 */
[----:B------:R-:W-:Y:S02]  /*0680*/  ISETP.NE.OR P0, PT, R13, 0x1, !P0 ;  /* 0x000000010d00780c */ /* 0x000fe40004705670 */
[----:B------:R-:W2:Y:S01]  /*0690*/  LDC.64 R18, c[0x0][0x3b0] ;  /* 0x0000ec00ff127b82 */ /* 0x000ea20000000a00 */
[----:B0-----:R-:W-:Y:S01]  /*06a0*/  ISETP.LE.AND P1, PT, R14, UR6, PT ;  /* 0x000000060e007c0c */ /* 0x001fe2000bf23270 */
[----:B------:R-:W-:-:S09]  /*06b0*/  IMAD.WIDE R14, R15, 0x8, R16 ;  /* 0x000000080f0e7825 */ /* 0x000fd200078e0210 */
[----:B------:R-:W3:Y:S01]  /*06c0*/  @!P0 LDG.E.64 R22, desc[UR8][R14.64] ;  /* 0x000000080e168981 */ /* 0x000ee2000c1e1b00 */
[----:B--2---:R-:W-:-:S03]  /*06d0*/  IMAD.WIDE R18, R28, 0x8, R18 ;  /* 0x000000081c127825 */ /* 0x004fc600078e0212 */
[----:B------:R-:W2:Y:S04]  /*06e0*/  @!P1 LDG.E.64 R20, desc[UR8][R14.64+0x8] ;  /* 0x000008080e149981 */ /* 0x000ea8000c1e1b00 */
[----:B------:R-:W4:Y:S01]  /*06f0*/  LDG.E.64 R18, desc[UR8][R18.64] ;  /* 0x0000000812127981 */ /* 0x000f22000c1e1b00 */
[----:B------:R-:W-:Y:S02]  /*0700*/  ISETP.NE.AND P0, PT, R6, RZ, PT ;  /* 0x000000ff0600720c */ /* 0x000fe40003f05270 */
[CC--:B---3--:R-:W-:Y:S02]  /*0710*/  SHF.L.U32 R27, R22.reuse, R9.reuse, RZ ;  /* 0x00000009161b7219 */ /* 0x0c8fe400000006ff */
[----:B------:R-:W-:Y:S02]  /*0720*/  SHF.L.U64.HI R23, R22, R9, R23 ;  /* 0x0000000916177219 */ /* 0x000fe40000010217 */
[----:B------:R-:W-:-:S02]  /*0730*/  SEL R27, R27, RZ, P0 ;  /* 0x000000ff1b1b7207 */ /* 0x000fc40000000000 */
[----:B------:R-:W-:Y:S02]  /*0740*/  SEL R23, R23, RZ, P0 ;  /* 0x000000ff17177207 */ /* 0x000fe40000000000 */
[-CC-:B--2---:R-:W-:Y:S02]  /*0750*/  SHF.R.U64 R24, R20, R6.reuse, R21.reuse ;  /* 0x0000000614187219 */ /* 0x184fe40000001215 */
[----:B------:R-:W-:Y:S02]  /*0760*/  SHF.R.U32.HI R22, RZ, R6, R21 ;  /* 0x00000006ff167219 */ /* 0x000fe40000011615 */
[----:B----4-:R-:W-:Y:S02]  /*0770*/  LOP3.LUT R27, R18, R24, R27, 0xe, !PT ;  /* 0x00000018121b7212 */ /* 0x010fe400078e0e1b */
[----:B------:R-:W-:Y:S01]  /*0780*/  LOP3.LUT R14, R19, R22, R23, 0xe, !PT ;  /* 0x00000016130e7212 */ /* 0x000fe200078e0e17 */
[----:B------:R-:W-:Y:S02]  /*0790*/  IMAD.MOV.U32 R22, RZ, RZ, R20 ;  /* 0x000000ffff167224 */ /* 0x000fe400078e0014 */
[----:B------:R-:W-:Y:S01]  /*07a0*/  IMAD.MOV.U32 R23, RZ, RZ, R21 ;  /* 0x000000ffff177224 */ /* 0x000fe200078e0015 */
[----:B------:R-:W-:Y:S08]  /*07b0*/  POPC R27, R27 ;  /* 0x0000001b001b7309 */ /* 0x000ff00000000000 */
[----:B------:R-:W0:Y:S02]  /*07c0*/  POPC R14, R14 ;  /* 0x0000000e000e7309 */ /* 0x000e240000000000 */
[----:B0-----:R-:W-:-:S07]  /*07d0*/  IADD3 R32, PT, PT, R32, R27, R14 ;  /* 0x0000001b20207210 */ /* 0x001fce0007ffe00e */
.L_x_48:
[C---:B------:R-:W-:Y:S01]  /*07e0*/  ISETP.GE.AND P0, PT, R13.reuse, UR4, PT ;  /* 0x000000040d007c0c */ /* 0x040fe2000bf06270 */
[C---:B------:R-:W-:Y:S01]  /*07f0*/  VIADD R15, R13.reuse, 0x1 ;  /* 0x000000010d0f7836 */ /* 0x040fe20000000000 */
[----:B------:R-:W-:Y:S01]  /*0800*/  SHF.R.S32.HI R14, RZ, 0x1f, R5 ;  /* 0x0000001fff0e7819 */ /* 0x000fe20000011405 */
[----:B------:R-:W-:Y:S01]  /*0810*/  VIADD R20, R13, 0x2 ;  /* 0x000000020d147836 */ /* 0x000fe20000000000 */
[----:B------:R-:W-:Y:S02]  /*0820*/  ISETP.LT.OR P0, PT, R25, -0x1, P0 ;  /* 0xffffffff1900780c */ /* 0x000fe40000701670 */
[----:B------:R-:W-:Y:S02]  /*0830*/  ISETP.GE.AND P2, PT, R15, UR4, PT ;  /* 0x000000040f007c0c */ /* 0x000fe4000bf46270 */
[----:B------:R-:W-:Y:S02]  /*0840*/  SHF.R.S32.HI R18, RZ, 0x1f, R12 ;  /* 0x0000001fff127819 */ /* 0x000fe4000001140c */
[----:B------:R-:W-:-:S02]  /*0850*/  SHF.R.S32.HI R15, RZ, 0x1f, R25 ;  /* 0x0000001fff0f7819 */ /* 0x000fc40000011419 */
[-C--:B------:R-:W-:Y:S02]  /*0860*/  IADD3 R21, P4, P5, R12, R25.reuse, -R5 ;  /* 0x000000190c157210 */ /* 0x080fe40007d9e805 */
[----:B------:R-:W-:Y:S02]  /*0870*/  IADD3 R19, P3, PT, R10, R25, RZ ;  /* 0x000000190a137210 */ /* 0x000fe40007f7e0ff */
[-C--:B------:R-:W-:Y:S02]  /*0880*/  IADD3.X R24, PT, PT, R18, R15.reuse, ~R14, P4, P5 ;  /* 0x0000000f12187210 */ /* 0x080fe400027eac0e */
[----:B------:R-:W-:Y:S02]  /*0890*/  LEA.HI.X.SX32 R18, R10, R15, 0x1, P3 ;  /* 0x0000000f0a127211 */ /* 0x000fe400018f0eff */
[----:B-1----:R-:W-:Y:S02]  /*08a0*/  LEA R14, P4, R19, UR10, 0x3 ;  /* 0x0000000a130e7c11 */ /* 0x002fe4000f8818ff */
[----:B------:R-:W-:-:S02]  /*08b0*/  ISETP.GE.AND P1, PT, R20, UR4, PT ;  /* 0x0000000414007c0c */ /* 0x000fc4000bf26270 */
[----:B------:R-:W-:Y:S02]  /*08c0*/  LEA R20, P3, R21, R16, 0x3 ;  /* 0x0000001015147211 */ /* 0x000fe400078618ff */
[----:B------:R-:W-:Y:S02]  /*08d0*/  LEA.HI.X R15, R19, UR11, R18, 0x3, P4 ;  /* 0x0000000b130f7c11 */ /* 0x000fe4000a0f1c12 */
[C---:B------:R-:W-:Y:S02]  /*08e0*/  ISETP.LT.OR P2, PT, R25.reuse, -0x2, P2 ;  /* 0xfffffffe1900780c */ /* 0x040fe40001741670 */
[----:B------:R-:W-:Y:S02]  /*08f0*/  ISETP.LT.OR P1, PT, R25, -0x3, P1 ;  /* 0xfffffffd1900780c */ /* 0x000fe40000f21670 */
[----:B------:R-:W-:Y:S01]  /*0900*/  LEA.HI.X R21, R21, R17, R24, 0x3, P3 ;  /* 0x0000001115157211 */ /* 0x000fe200018f1c18 */
[----:B------:R-:W-:Y:S10]  /*0910*/  @P0 BRA `(.L_x_49) ;  /* 0x0000000000580947 */ /* 0x000ff40003800000 */
[----:B------:R-:W0:Y:S01]  /*0920*/  LDC R18, c[0x0][0x3a4] ;  /* 0x0000e900ff127b82 */ /* 0x000e220000000800 */
[----:B------:R-:W-:Y:S02]  /*0930*/  ISETP.NE.AND P0, PT, R11, RZ, PT ;  /* 0x000000ff0b00720c */ /* 0x000fe40003f05270 */
[----:B------:R-:W-:-:S11]  /*0940*/  CS2R R24, SRZ ;  /* 0x0000000000187805 */ /* 0x000fd6000001ff00 */
[----:B------:R-:W-:-:S05]  /*0950*/  @!P0 IMAD.WIDE R26, R31, 0x8, R16 ;  /* 0x000000081f1a8825 */ /* 0x000fca00078e0210 */
[----:B------:R-:W2:Y:S01]  /*0960*/  @!P0 LDG.E.64 R22, desc[UR8][R26.64] ;  /* 0x000000081a168981 */ /* 0x000ea2000c1e1b00 */
[----:B0-----:R-:W-:-:S03]  /*0970*/  ISETP.LE.AND P3, PT, R18, UR5, PT ;  /* 0x0000000512007c0c */ /* 0x001fc6000bf63270 */
[----:B------:R-:W3:Y:S10]  /*0980*/  LDG.E.64 R18, desc[UR8][R14.64+0x8] ;  /* 0x000008080e127981 */ /* 0x000ef4000c1e1b00 */
[----:B------:R-:W4:Y:S01]  /*0990*/  @!P3 LDG.E.64 R24, desc[UR8][R20.64+0x8] ;  /* 0x000008081418b981 */ /* 0x000f22000c1e1b00 */
[----:B------:R-:W-:-:S02]  /*09a0*/  ISETP.NE.AND P0, PT, R6, RZ, PT ;  /* 0x000000ff0600720c */ /* 0x000fc40003f05270 */
[CC--:B--2---:R-:W-:Y:S02]  /*09b0*/  SHF.L.U32 R33, R22.reuse, R9.reuse, RZ ;  /* 0x0000000916217219 */ /* 0x0c4fe400000006ff */
[----:B------:R-:W-:Y:S02]  /*09c0*/  SHF.L.U64.HI R22, R22, R9, R23 ;  /* 0x0000000916167219 */ /* 0x000fe40000010217 */
[----:B------:R-:W-:Y:S02]  /*09d0*/  SEL R33, R33, RZ, P0 ;  /* 0x000000ff21217207 */ /* 0x000fe40000000000 */
[-CC-:B----4-:R-:W-:Y:S02]  /*09e0*/  SHF.R.U64 R34, R24, R6.reuse, R25.reuse ;  /* 0x0000000618227219 */ /* 0x190fe40000001219 */
[----:B------:R-:W-:Y:S02]  /*09f0*/  SHF.R.U32.HI R23, RZ, R6, R25 ;  /* 0x00000006ff177219 */ /* 0x000fe40000011619 */
[----:B---3--:R-:W-:-:S02]  /*0a00*/  LOP3.LUT R33, R18, R34, R33, 0xe, !PT ;  /* 0x0000002212217212 */ /* 0x008fc400078e0e21 */
[----:B------:R-:W-:-:S04]  /*0a10*/  SEL R18, R22, RZ, P0 ;  /* 0x000000ff16127207 */ /* 0x000fc80000000000 */
[----:B------:R-:W-:Y:S01]  /*0a20*/  LOP3.LUT R18, R19, R23, R18, 0xe, !PT ;  /* 0x0000001713127212 */ /* 0x000fe200078e0e12 */
[----:B------:R-:W-:Y:S08]  /*0a30*/  POPC R27, R33 ;  /* 0x00000021001b7309 */ /* 0x000ff00000000000 */
[----:B------:R-:W0:Y:S01]  /*0a40*/  POPC R18, R18 ;  /* 0x0000001200127309 */ /* 0x000e220000000000 */
[----:B------:R-:W-:-:S02]  /*0a50*/  IMAD.MOV.U32 R22, RZ, RZ, R24 ;  /* 0x000000ffff167224 */ /* 0x000fc400078e0018 */
[----:B------:R-:W-:Y:S01]  /*0a60*/  IMAD.MOV.U32 R23, RZ, RZ, R25 ;  /* 0x000000ffff177224 */ /* 0x000fe200078e0019 */
[----:B0-----:R-:W-:-:S07]  /*0a70*/  IADD3 R32, PT, PT, R32, R27, R18 ;  /* 0x0000001b20207210 */ /* 0x001fce0007ffe012 */
.L_x_49:
[----:B------:R-:W-:Y:S05]  /*0a80*/  @P2 BRA `(.L_x_50) ;  /* 0x0000000000602947 */ /* 0x000fea0003800000 */
[----:B------:R-:W0:Y:S01]  /*0a90*/  LDC R18, c[0x0][0x3a4] ;  /* 0x0000e900ff127b82 */ /* 0x000e220000000800 */
[----:B------:R-:W-:Y:S01]  /*0aa0*/  ISETP.NE.AND P0, PT, R13, -0x1, PT ;  /* 0xffffffff0d00780c */ /* 0x000fe20003f05270 */
[----:B------:R-:W-:Y:S01]  /*0ab0*/  UIADD3 UR6, UPT, UPT, UR5, 0x1, URZ ;  /* 0x0000000105067890 */ /* 0x000fe2000fffe0ff */
[----:B------:R-:W2:Y:S11]  /*0ac0*/  LDG.E.64 R26, desc[UR8][R14.64+0x10] ;  /* 0x000010080e1a7981 */ /* 0x000eb6000c1e1b00 */
[----:B------:R-:W-:-:S04]  /*0ad0*/  @!P0 VIADD R25, R31, 0x1 ;  /* 0x000000011f198836 */ /* 0x000fc80000000000 */
[----:B------:R-:W-:-:S05]  /*0ae0*/  @!P0 IMAD.WIDE R24, R25, 0x8, R16 ;  /* 0x0000000819188825 */ /* 0x000fca00078e0210 */
[----:B------:R-:W3:Y:S01]  /*0af0*/  @!P0 LDG.E.64 R22, desc[UR8][R24.64] ;  /* 0x0000000818168981 */ /* 0x000ee2000c1e1b00 */
[----:B0-----:R-:W-:Y:S02]  /*0b00*/  ISETP.LE.AND P2, PT, R18, UR6, PT ;  /* 0x0000000612007c0c */ /* 0x001fe4000bf43270 */
[----:B------:R-:W-:-:S11]  /*0b10*/  CS2R R18, SRZ ;  /* 0x0000000000127805 */ /* 0x000fd6000001ff00 */
[----:B------:R-:W4:Y:S01]  /*0b20*/  @!P2 LDG.E.64 R18, desc[UR8][R20.64+0x10] ;  /* 0x000010081412a981 */ /* 0x000f22000c1e1b00 */
[----:B------:R-:W-:Y:S02]  /*0b30*/  ISETP.NE.AND P0, PT, R6, RZ, PT ;  /* 0x000000ff0600720c */ /* 0x000fe40003f05270 */
[CC--:B---3--:R-:W-:Y:S02]  /*0b40*/  SHF.L.U64.HI R23, R22.reuse, R9.reuse, R23 ;  /* 0x0000000916177219 */ /* 0x0c8fe40000010217 */
[----:B------:R-:W-:Y:S02]  /*0b50*/  SHF.L.U32 R33, R22, R9, RZ ;  /* 0x0000000916217219 */ /* 0x000fe400000006ff */
[----:B------:R-:W-:Y:S02]  /*0b60*/  SEL R23, R23, RZ, P0 ;  /* 0x000000ff17177207 */ /* 0x000fe40000000000 */
[----:B------:R-:W-:Y:S02]  /*0b70*/  SEL R33, R33, RZ, P0 ;  /* 0x000000ff21217207 */ /* 0x000fe40000000000 */
[----:B----4-:R-:W-:-:S02]  /*0b80*/  SHF.R.U32.HI R22, RZ, R6, R19 ;  /* 0x00000006ff167219 */ /* 0x010fc40000011613 */
[----:B------:R-:W-:Y:S02]  /*0b90*/  SHF.R.U64 R34, R18, R6, R19 ;  /* 0x0000000612227219 */ /* 0x000fe40000001213 */
[----:B--2---:R-:W-:Y:S02]  /*0ba0*/  LOP3.LUT R24, R27, R22, R23, 0xe, !PT ;  /* 0x000000161b187212 */ /* 0x004fe400078e0e17 */
[----:B------:R-:W-:-:S04]  /*0bb0*/  LOP3.LUT R26, R26, R34, R33, 0xe, !PT ;  /* 0x000000221a1a7212 */ /* 0x000fc800078e0e21 */
[----:B------:R-:W-:Y:S08]  /*0bc0*/  POPC R25, R26 ;  /* 0x0000001a00197309 */ /* 0x000ff00000000000 */
[----:B------:R-:W0:Y:S01]  /*0bd0*/  POPC R24, R24 ;  /* 0x0000001800187309 */ /* 0x000e220000000000 */
[----:B------:R-:W-:Y:S02]  /*0be0*/  IMAD.MOV.U32 R22, RZ, RZ, R18 ;  /* 0x000000ffff167224 */ /* 0x000fe400078e0012 */
[----:B------:R-:W-:Y:S01]  /*0bf0*/  IMAD.MOV.U32 R23, RZ, RZ, R19 ;  /* 0x000000ffff177224 */ /* 0x000fe200078e0013 */
[----:B0-----:R-:W-:-:S07]  /*0c00*/  IADD3 R32, PT, PT, R32, R25, R24 ;  /* 0x0000001920207210 */ /* 0x001fce0007ffe018 */
.L_x_50:
[----:B------:R-:W-:Y:S05]  /*0c10*/  @P1 BRA `(.L_x_51) ;  /* 0x0000000000601947 */ /* 0x000fea0003800000 */
[----:B------:R-:W0:Y:S01]  /*0c20*/  LDC R18, c[0x0][0x3a4] ;  /* 0x0000e900ff127b82 */ /* 0x000e220000000800 */
[----:B------:R-:W-:Y:S01]  /*0c30*/  ISETP.NE.AND P0, PT, R11, 0x2, PT ;  /* 0x000000020b00780c */ /* 0x000fe20003f05270 */
[----:B------:R-:W-:Y:S01]  /*0c40*/  UIADD3 UR6, UPT, UPT, UR5, 0x2, URZ ;  /* 0x0000000205067890 */ /* 0x000fe2000fffe0ff */
[----:B------:R-:W-:Y:S01]  /*0c50*/  CS2R R24, SRZ ;  /* 0x0000000000187805 */ /* 0x000fe2000001ff00 */
[----:B------:R-:W2:Y:S10]  /*0c60*/  LDG.E.64 R14, desc[UR8][R14.64+0x18] ;  /* 0x000018080e0e7981 */ /* 0x000eb4000c1e1b00 */
[----:B------:R-:W-:Y:S01]  /*0c70*/  @!P0 VIADD R19, R31, 0x2 ;  /* 0x000000021f138836 */ /* 0x000fe20000000000 */
[----:B0-----:R-:W-:-:S03]  /*0c80*/  ISETP.LE.AND P1, PT, R18, UR6, PT ;  /* 0x0000000612007c0c */ /* 0x001fc6000bf23270 */
[----:B------:R-:W-:-:S05]  /*0c90*/  @!P0 IMAD.WIDE R18, R19, 0x8, R16 ;  /* 0x0000000813128825 */ /* 0x000fca00078e0210 */
[----:B------:R-:W3:Y:S05]  /*0ca0*/  @!P0 LDG.E.64 R22, desc[UR8][R18.64] ;  /* 0x0000000812168981 */ /* 0x000eea000c1e1b00 */
[----:B------:R-:W4:Y:S01]  /*0cb0*/  @!P1 LDG.E.64 R24, desc[UR8][R20.64+0x18] ;  /* 0x0000180814189981 */ /* 0x000f22000c1e1b00 */
[----:B------:R-:W-:Y:S02]  /*0cc0*/  ISETP.NE.AND P0, PT, R6, RZ, PT ;  /* 0x000000ff0600720c */ /* 0x000fe40003f05270 */
[CC--:B---3--:R-:W-:Y:S02]  /*0cd0*/  SHF.L.U32 R27, R22.reuse, R9.reuse, RZ ;  /* 0x00000009161b7219 */ /* 0x0c8fe400000006ff */
[----:B------:R-:W-:-:S02]  /*0ce0*/  SHF.L.U64.HI R23, R22, R9, R23 ;  /* 0x0000000916177219 */ /* 0x000fc40000010217 */
[----:B------:R-:W-:Y:S02]  /*0cf0*/  SEL R27, R27, RZ, P0 ;  /* 0x000000ff1b1b7207 */ /* 0x000fe40000000000 */
[----:B------:R-:W-:Y:S02]  /*0d00*/  SEL R23, R23, RZ, P0 ;  /* 0x000000ff17177207 */ /* 0x000fe40000000000 */
[-CC-:B----4-:R-:W-:Y:S02]  /*0d10*/  SHF.R.U64 R26, R24, R6.reuse, R25.reuse ;  /* 0x00000006181a7219 */ /* 0x190fe40000001219 */
[----:B------:R-:W-:Y:S02]  /*0d20*/  SHF.R.U32.HI R22, RZ, R6, R25 ;  /* 0x00000006ff167219 */ /* 0x000fe40000011619 */
[----:B--2---:R-:W-:Y:S02]  /*0d30*/  LOP3.LUT R26, R14, R26, R27, 0xe, !PT ;  /* 0x0000001a0e1a7212 */ /* 0x004fe400078e0e1b */
[----:B------:R-:W-:-:S02]  /*0d40*/  LOP3.LUT R18, R15, R22, R23, 0xe, !PT ;  /* 0x000000160f127212 */ /* 0x000fc400078e0e17 */
[----:B------:R-:W-:Y:S08]  /*0d50*/  POPC R19, R26 ;  /* 0x0000001a00137309 */ /* 0x000ff00000000000 */
[----:B------:R-:W0:Y:S01]  /*0d60*/  POPC R14, R18 ;  /* 0x00000012000e7309 */ /* 0x000e220000000000 */
[----:B------:R-:W-:Y:S02]  /*0d70*/  IMAD.MOV.U32 R22, RZ, RZ, R24 ;  /* 0x000000ffff167224 */ /* 0x000fe400078e0018 */
[----:B------:R-:W-:Y:S01]  /*0d80*/  IMAD.MOV.U32 R23, RZ, RZ, R25 ;  /* 0x000000ffff177224 */ /* 0x000fe200078e0019 */
[----:B0-----:R-:W-:-:S07]  /*0d90*/  IADD3 R32, PT, PT, R32, R19, R14 ;  /* 0x0000001320207210 */ /* 0x001fce0007ffe00e */
.L_x_51:
[----:B------:R-:W-:Y:S01]  /*0da0*/  VIADD R30, R30, 0x4 ;  /* 0x000000041e1e7836 */ /* 0x000fe20000000000 */
[----:B------:R-:W-:Y:S01]  /*0db0*/  UIADD3 UR5, UPT, UPT, UR5, 0x4, URZ ;  /* 0x0000000405057890 */ /* 0x000fe2000fffe0ff */
[----:B------:R-:W-:Y:S02]  /*0dc0*/  VIADD R13, R13, 0x4 ;  /* 0x000000040d0d7836 */ /* 0x000fe40000000000 */
[----:B------:R-:W-:Y:S01]  /*0dd0*/  VIADD R31, R31, 0x4 ;  /* 0x000000041f1f7836 */ /* 0x000fe20000000000 */
[----:B------:R-:W-:Y:S01]  /*0de0*/  ISETP.NE.AND P0, PT, R30, RZ, PT ;  /* 0x000000ff1e00720c */ /* 0x000fe20003f05270 */
[----:B------:R-:W-:Y:S02]  /*0df0*/  VIADD R11, R11, 0xfffffffc ;  /* 0xfffffffc0b0b7836 */ /* 0x000fe40000000000 */
[----:B------:R-:W-:Y:S02]  /*0e00*/  VIADD R28, R28, 0x4 ;  /* 0x000000041c1c7836 */ /* 0x000fe40000000000 */
[----:B------:R-:W-:-:S08]  /*0e10*/  VIADD R29, R29, 0xfffffffc ;  /* 0xfffffffc1d1d7836 */ /* 0x000fd00000000000 */
[----:B------:R-:W-:Y:S05]  /*0e20*/  @P0 BRA `(.L_x_52) ;  /* 0xfffffff400f00947 */ /* 0x000fea000383ffff */
[----:B------:R-:W-:-:S07]  /*0e30*/  VIADD R27, R13, 0xffffffff ;  /* 0xffffffff0d1b7836 */ /* 0x000fce0000000000 */
.L_x_47:
[----:B------:R-:W-:-:S05]  /*0e40*/  VIMNMX R14, PT, PT, R5, R8, !PT ;  /* 0x00000008050e7248 */ /* 0x000fca0007fe0100 */
[----:B------:R-:W-:-:S04]  /*0e50*/  IMAD.IADD R14, R14, 0x1, -R5 ;  /* 0x000000010e0e7824 */ /* 0x000fc800078e0a05 */
[----:B------:R-:W-:-:S05]  /*0e60*/  VIADD R11, R14, 0x1 ;  /* 0x000000010e0b7836 */ /* 0x000fca0000000000 */
[----:B------:R-:W-:-:S04]  /*0e70*/  LOP3.LUT R11, R11, 0x3, RZ, 0xc0, !PT ;  /* 0x000000030b0b7812 */ /* 0x000fc800078ec0ff */
[----:B------:R-:W-:-:S13]  /*0e80*/  ISETP.NE.AND P0, PT, R11, RZ, PT ;  /* 0x000000ff0b00720c */ /* 0x000fda0003f05270 */
[----:B------:R-:W-:Y:S05]  /*0e90*/  @!P0 BRA `(.L_x_46) ;  /* 0x0000000400ac8947 */ /* 0x000fea0003800000 */
[----:B------:R-:W-:Y:S01]  /*0ea0*/  ISETP.GE.AND P0, PT, R27, UR4, PT ;  /* 0x000000041b007c0c */ /* 0x000fe2000bf06270 */
[----:B------:R-:W-:Y:S01]  /*0eb0*/  IMAD.MOV.U32 R18, RZ, RZ, R22 ;  /* 0x000000ffff127224 */ /* 0x000fe200078e0016 */
[----:B------:R-:W-:Y:S01]  /*0ec0*/  ISETP.NE.AND P2, PT, R11, 0x1, PT ;  /* 0x000000010b00780c */ /* 0x000fe20003f45270 */
[----:B------:R-:W-:Y:S01]  /*0ed0*/  IMAD.MOV.U32 R19, RZ, RZ, R23 ;  /* 0x000000ffff137224 */ /* 0x000fe200078e0017 */
[----:B------:R-:W-:Y:S01]  /*0ee0*/  ISETP.LT.OR P0, PT, R27, RZ, P0 ;  /* 0x000000ff1b00720c */ /* 0x000fe20000701670 */
[----:B------:R-:W-:-:S12]  /*0ef0*/  VIADD R13, R12, 0xffffffff ;  /* 0xffffffff0c0d7836 */ /* 0x000fd80000000000 */
[----:B------:R-:W-:Y:S05]  /*0f00*/  @P0 BRA `(.L_x_53) ;  /* 0x0000000000780947 */ /* 0x000fea0003800000 */
[----:B------:R-:W0:Y:S01]  /*0f10*/  LDCU UR5, c[0x0][0x3a4] ;  /* 0x00007480ff0577ac */ /* 0x000e220008000800 */
[----:B------:R-:W-:Y:S01]  /*0f20*/  IMAD.IADD R21, R27, 0x1, -R5 ;  /* 0x000000011b157824 */ /* 0x000fe200078e0a05 */
[----:B------:R-:W1:Y:S01]  /*0f30*/  LDC.64 R22, c[0x0][0x3b0] ;  /* 0x0000ec00ff167b82 */ /* 0x000e620000000a00 */
[----:B------:R-:W-:Y:S01]  /*0f40*/  IMAD.IADD R29, R10, 0x1, R27 ;  /* 0x000000010a1d7824 */ /* 0x000fe200078e021b */
[----:B------:R-:W-:Y:S02]  /*0f50*/  CS2R R14, SRZ ;  /* 0x00000000000e7805 */ /* 0x000fe4000001ff00 */
[----:B------:R-:W-:-:S04]  /*0f60*/  ISETP.NE.AND P0, PT, R21, RZ, PT ;  /* 0x000000ff1500720c */ /* 0x000fc80003f05270 */
[----:B------:R-:W-:Y:S02]  /*0f70*/  ISETP.NE.OR P0, PT, R27, RZ, !P0 ;  /* 0x000000ff1b00720c */ /* 0x000fe40004705670 */
[----:B0-----:R-:W-:-:S11]  /*0f80*/  ISETP.GE.AND P1, PT, R21, UR5, PT ;  /* 0x0000000515007c0c */ /* 0x001fd6000bf26270 */
[----:B------:R-:W-:-:S04]  /*0f90*/  @!P0 IMAD.IADD R25, R13, 0x1, R21 ;  /* 0x000000010d198824 */ /* 0x000fc800078e0215 */
[----:B------:R-:W-:-:S04]  /*0fa0*/  @!P0 IMAD.WIDE R24, R25, 0x8, R16 ;  /* 0x0000000819188825 */ /* 0x000fc800078e0210 */
[----:B------:R-:W-:Y:S01]  /*0fb0*/  @!P1 IMAD.IADD R21, R12, 0x1, R21 ;  /* 0x000000010c159824 */ /* 0x000fe200078e0215 */
[----:B------:R-:W2:Y:S03]  /*0fc0*/  @!P0 LDG.E.64 R18, desc[UR8][R24.64] ;  /* 0x0000000818128981 */ /* 0x000ea6000c1e1b00 */
[----:B------:R-:W-:-:S04]  /*0fd0*/  @!P1 IMAD.WIDE R20, R21, 0x8, R16 ;  /* 0x0000000815149825 */ /* 0x000fc800078e0210 */
[----:B-1----:R-:W-:Y:S01]  /*0fe0*/  IMAD.WIDE R22, R29, 0x8, R22 ;  /* 0x000000081d167825 */ /* 0x002fe200078e0216 */
[----:B------:R-:W3:Y:S05]  /*0ff0*/  @!P1 LDG.E.64 R14, desc[UR8][R20.64] ;  /* 0x00000008140e9981 */ /* 0x000eea000c1e1b00 */
[----:B------:R-:W4:Y:S01]  /*1000*/  LDG.E.64 R22, desc[UR8][R22.64] ;  /* 0x0000000816167981 */ /* 0x000f22000c1e1b00 */
[----:B------:R-:W-:Y:S02]  /*1010*/  ISETP.NE.AND P0, PT, R6, RZ, PT ;  /* 0x000000ff0600720c */ /* 0x000fe40003f05270 */
[CC--:B--2---:R-:W-:Y:S02]  /*1020*/  SHF.L.U32 R29, R18.reuse, R9.reuse, RZ ;  /* 0x00000009121d7219 */ /* 0x0c4fe400000006ff */
[----:B------:R-:W-:-:S02]  /*1030*/  SHF.L.U64.HI R18, R18, R9, R19 ;  /* 0x0000000912127219 */ /* 0x000fc40000010213 */
[----:B------:R-:W-:Y:S02]  /*1040*/  SEL R29, R29, RZ, P0 ;  /* 0x000000ff1d1d7207 */ /* 0x000fe40000000000 */
[----:B------:R-:W-:Y:S02]  /*1050*/  SEL R25, R18, RZ, P0 ;  /* 0x000000ff12197207 */ /* 0x000fe40000000000 */
[-CC-:B---3--:R-:W-:Y:S02]  /*1060*/  SHF.R.U64 R26, R14, R6.reuse, R15.reuse ;  /* 0x000000060e1a7219 */ /* 0x188fe4000000120f */
[----:B------:R-:W-:Y:S02]  /*1070*/  SHF.R.U32.HI R28, RZ, R6, R15 ;  /* 0x00000006ff1c7219 */ /* 0x000fe4000001160f */
[----:B----4-:R-:W-:Y:S02]  /*1080*/  LOP3.LUT R19, R22, R26, R29, 0xe, !PT ;  /* 0x0000001a16137212 */ /* 0x010fe400078e0e1d */
[----:B------:R-:W-:-:S04]  /*1090*/  LOP3.LUT R18, R23, R28, R25, 0xe, !PT ;  /* 0x0000001c17127212 */ /* 0x000fc800078e0e19 */
[----:B------:R-:W-:Y:S08]  /*10a0*/  POPC R19, R19 ;  /* 0x0000001300137309 */ /* 0x000ff00000000000 */
[----:B------:R-:W0:Y:S02]  /*10b0*/  POPC R18, R18 ;  /* 0x0000001200127309 */ /* 0x000e240000000000 */
[----:B0-----:R-:W-:Y:S01]  /*10c0*/  IADD3 R32, PT, PT, R32, R19, R18 ;  /* 0x0000001320207210 */ /* 0x001fe20007ffe012 */
[----:B------:R-:W-:-:S02]  /*10d0*/  IMAD.MOV.U32 R18, RZ, RZ, R14 ;  /* 0x000000ffff127224 */ /* 0x000fc400078e000e */
[----:B------:R-:W-:-:S07]  /*10e0*/  IMAD.MOV.U32 R19, RZ, RZ, R15 ;  /* 0x000000ffff137224 */ /* 0x000fce00078e000f */
.L_x_53:
[----:B------:R-:W-:Y:S05]  /*10f0*/  @!P2 BRA `(.L_x_46) ;  /* 0x000000040014a947 */ /* 0x000fea0003800000 */
[----:B------:R-:W-:Y:S01]  /*1100*/  SHF.R.S32.HI R14, RZ, 0x1f, R12 ;  /* 0x0000001fff0e7819 */ /* 0x000fe2000001140c */
[----:B------:R-:W0:Y:S01]  /*1110*/  LDCU.64 UR10, c[0x0][0x3b0] ;  /* 0x00007600ff0a77ac */ /* 0x000e220008000a00 */
[--C-:B------:R-:W-:Y:S01]  /*1120*/  IADD3 R23, P0, P2, R12, R27, -R5.reuse ;  /* 0x0000001b0c177210 */ /* 0x100fe20007a1e805 */
[C---:B------:R-:W-:Y:S01]  /*1130*/  VIADD R12, R27.reuse, 0x2 ;  /* 0x000000021b0c7836 */ /* 0x040fe20000000000 */
[----:B------:R-:W-:Y:S01]  /*1140*/  SHF.R.S32.HI R22, RZ, 0x1f, R5 ;  /* 0x0000001fff167819 */ /* 0x000fe20000011405 */
[----:B------:R-:W-:Y:S01]  /*1150*/  VIADD R24, R27, 0x1 ;  /* 0x000000011b187836 */ /* 0x000fe20000000000 */
[----:B------:R-:W-:Y:S02]  /*1160*/  SHF.R.S32.HI R15, RZ, 0x1f, R27 ;  /* 0x0000001fff0f7819 */ /* 0x000fe4000001141b */
[----:B------:R-:W-:Y:S02]  /*1170*/  ISETP.GE.AND P1, PT, R12, UR4, PT ;  /* 0x000000040c007c0c */ /* 0x000fe4000bf26270 */
[----:B------:R-:W-:-:S02]  /*1180*/  IADD3.X R22, PT, PT, R14, R15, ~R22, P0, P2 ;  /* 0x0000000f0e167210 */ /* 0x000fc400007e4c16 */
[----:B------:R-:W-:Y:S02]  /*1190*/  ISETP.GE.AND P0, PT, R24, UR4, PT ;  /* 0x0000000418007c0c */ /* 0x000fe4000bf06270 */
[C---:B------:R-:W-:Y:S02]  /*11a0*/  ISETP.LT.OR P2, PT, R27.reuse, -0x2, P1 ;  /* 0xfffffffe1b00780c */ /* 0x040fe40000f41670 */
[----:B------:R-:W-:Y:S02]  /*11b0*/  ISETP.LT.OR P1, PT, R27, -0x1, P0 ;  /* 0xffffffff1b00780c */ /* 0x000fe40000721670 */
[C---:B------:R-:W-:Y:S02]  /*11c0*/  IADD3 R20, P3, PT, R10.reuse, R27, RZ ;  /* 0x0000001b0a147210 */ /* 0x040fe40007f7e0ff */
[----:B------:R-:W-:Y:S02]  /*11d0*/  ISETP.EQ.OR P0, PT, R11, 0x2, P2 ;  /* 0x000000020b00780c */ /* 0x000fe40001702670 */
[----:B------:R-:W-:-:S02]  /*11e0*/  LEA.HI.X.SX32 R21, R10, R15, 0x1, P3 ;  /* 0x0000000f0a157211 */ /* 0x000fc400018f0eff */
[C---:B0-----:R-:W-:Y:S02]  /*11f0*/  LEA R10, P4, R20.reuse, UR10, 0x3 ;  /* 0x0000000a140a7c11 */ /* 0x041fe4000f8818ff */
[C---:B------:R-:W-:Y:S02]  /*1200*/  LEA R14, P3, R23.reuse, R16, 0x3 ;  /* 0x00000010170e7211 */ /* 0x040fe400078618ff */
[----:B------:R-:W-:Y:S02]  /*1210*/  LEA.HI.X R11, R20, UR11, R21, 0x3, P4 ;  /* 0x0000000b140b7c11 */ /* 0x000fe4000a0f1c15 */
[----:B------:R-:W-:Y:S01]  /*1220*/  LEA.HI.X R15, R23, R17, R22, 0x3, P3 ;  /* 0x00000011170f7211 */ /* 0x000fe200018f1c16 */
[----:B------:R-:W-:Y:S08]  /*1230*/  @P1 BRA `(.L_x_54) ;  /* 0x0000000000641947 */ /* 0x000ff00003800000 */
[----:B------:R-:W-:Y:S01]  /*1240*/  IMAD.IADD R20, R24, 0x1, -R5 ;  /* 0x0000000118147824 */ /* 0x000fe200078e0a05 */
[----:B------:R-:W0:Y:S01]  /*1250*/  LDCU UR4, c[0x0][0x3a4] ;  /* 0x00007480ff0477ac */ /* 0x000e220008000800 */
[----:B------:R-:W2:Y:S03]  /*1260*/  LDG.E.64 R22, desc[UR8][R10.64+0x8] ;  /* 0x000008080a167981 */ /* 0x000ea6000c1e1b00 */
[----:B------:R-:W-:-:S04]  /*1270*/  ISETP.NE.AND P1, PT, R20, RZ, PT ;  /* 0x000000ff1400720c */ /* 0x000fc80003f25270 */
[----:B------:R-:W-:Y:S02]  /*1280*/  ISETP.NE.OR P1, PT, R24, RZ, !P1 ;  /* 0x000000ff1800720c */ /* 0x000fe40004f25670 */
[----:B0-----:R-:W-:-:S11]  /*1290*/  ISETP.GE.AND P2, PT, R20, UR4, PT ;  /* 0x0000000414007c0c */ /* 0x001fd6000bf46270 */
[----:B------:R-:W-:Y:S01]  /*12a0*/  @!P1 IMAD.IADD R25, R13, 0x1, R20 ;  /* 0x000000010d199824 */ /* 0x000fe200078e0214 */
[----:B------:R-:W-:-:S03]  /*12b0*/  CS2R R20, SRZ ;  /* 0x0000000000147805 */ /* 0x000fc6000001ff00 */
[----:B------:R-:W-:-:S05]  /*12c0*/  @!P1 IMAD.WIDE R24, R25, 0x8, R16 ;  /* 0x0000000819189825 */ /* 0x000fca00078e0210 */
[----:B------:R-:W3:Y:S04]  /*12d0*/  @!P1 LDG.E.64 R18, desc[UR8][R24.64] ;  /* 0x0000000818129981 */ /* 0x000ee8000c1e1b00 */
[----:B------:R-:W4:Y:S01]  /*12e0*/  @!P2 LDG.E.64 R20, desc[UR8][R14.64+0x8] ;  /* 0x000008080e14a981 */ /* 0x000f22000c1e1b00 */
[----:B------:R-:W-:Y:S02]  /*12f0*/  ISETP.NE.AND P1, PT, R6, RZ, PT ;  /* 0x000000ff0600720c */ /* 0x000fe40003f25270 */
[CC--:B---3--:R-:W-:Y:S02]  /*1300*/  SHF.L.U32 R27, R18.reuse, R9.reuse, RZ ;  /* 0x00000009121b7219 */ /* 0x0c8fe400000006ff */
[----:B------:R-:W-:Y:S02]  /*1310*/  SHF.L.U64.HI R18, R18, R9, R19 ;  /* 0x0000000912127219 */ /* 0x000fe40000010213 */
[----:B----4-:R-:W-:-:S02]  /*1320*/  SHF.R.U64 R26, R20, R6, R21 ;  /* 0x00000006141a7219 */ /* 0x010fc40000001215 */
[----:B------:R-:W-:Y:S02]  /*1330*/  SEL R27, R27, RZ, P1 ;  /* 0x000000ff1b1b7207 */ /* 0x000fe40000800000 */
[----:B------:R-:W-:Y:S02]  /*1340*/  SHF.R.U32.HI R29, RZ, R6, R21 ;  /* 0x00000006ff1d7219 */ /* 0x000fe40000011615 */
[----:B--2---:R-:W-:Y:S02]  /*1350*/  LOP3.LUT R19, R22, R26, R27, 0xe, !PT ;  /* 0x0000001a16137212 */ /* 0x004fe400078e0e1b */
[----:B------:R-:W-:-:S04]  /*1360*/  SEL R22, R18, RZ, P1 ;  /* 0x000000ff12167207 */ /* 0x000fc80000800000 */
[----:B------:R-:W-:Y:S01]  /*1370*/  LOP3.LUT R18, R23, R29, R22, 0xe, !PT ;  /* 0x0000001d17127212 */ /* 0x000fe200078e0e16 */
[----:B------:R-:W-:Y:S08]  /*1380*/  POPC R19, R19 ;  /* 0x0000001300137309 */ /* 0x000ff00000000000 */
[----:B------:R-:W0:Y:S02]  /*1390*/  POPC R18, R18 ;  /* 0x0000001200127309 */ /* 0x000e240000000000 */
[----:B0-----:R-:W-:Y:S01]  /*13a0*/  IADD3 R32, PT, PT, R32, R19, R18 ;  /* 0x0000001320207210 */ /* 0x001fe20007ffe012 */
[----:B------:R-:W-:-:S02]  /*13b0*/  IMAD.MOV.U32 R18, RZ, RZ, R20 ;  /* 0x000000ffff127224 */ /* 0x000fc400078e0014 */
[----:B------:R-:W-:-:S07]  /*13c0*/  IMAD.MOV.U32 R19, RZ, RZ, R21 ;  /* 0x000000ffff137224 */ /* 0x000fce00078e0015 */
.L_x_54:
[----:B------:R-:W-:Y:S05]  /*13d0*/  @P0 BRA `(.L_x_46) ;  /* 0x00000000005c0947 */ /* 0x000fea0003800000 */
        /* <DEDUP_REMOVED lines=17> */
[----:B------:R-:W-:Y:S02]  /*14f0*/  SEL R19, R19, RZ, P0 ;  /* 0x000000ff13137207 */ /* 0x000fe40000000000 */
[----:B--2---:R-:W-:Y:S02]  /*1500*/  LOP3.LUT R13, R10, R12, R23, 0xe, !PT ;  /* 0x0000000c0a0d7212 */ /* 0x004fe400078e0e17 */
[----:B------:R-:W-:-:S04]  /*1510*/  LOP3.LUT R12, R11, R18, R19, 0xe, !PT ;  /* 0x000000120b0c7212 */ /* 0x000fc800078e0e13 */
[----:B------:R-:W-:Y:S08]  /*1520*/  POPC R13, R13 ;  /* 0x0000000d000d7309 */ /* 0x000ff00000000000 */
[----:B------:R-:W0:Y:S02]  /*1530*/  POPC R10, R12 ;  /* 0x0000000c000a7309 */ /* 0x000e240000000000 */
[----:B0-----:R-:W-:-:S07]  /*1540*/  IADD3 R32, PT, PT, R32, R13, R10 ;  /* 0x0000000d20207210 */ /* 0x001fce0007ffe00a */
.L_x_46:
[----:B------:R-:W-:Y:S05]  /*1550*/  BSYNC.RECONVERGENT B1 ;  /* 0x0000000000017941 */ /* 0x000fea0003800200 */
.L_x_45:
[----:B------:R-:W0:Y:S01]  /*1560*/  LDCU UR4, c[0x0][0x3a0] ;  /* 0x00007400ff0477ac */ /* 0x000e220008000800 */
[----:B------:R-:W-:-:S05]  /*1570*/  VIADD R4, R4, 0x1 ;  /* 0x0000000104047836 */ /* 0x000fca0000000000 */
[C---:B------:R-:W-:Y:S02]  /*1580*/  ISETP.GE.U32.AND P0, PT, R4.reuse, R3, PT ;  /* 0x000000030400720c */ /* 0x040fe40003f06070 */
[----:B0-----:R-:W-:-:S13]  /*1590*/  ISETP.LT.AND P1, PT, R4, UR4, PT ;  /* 0x0000000404007c0c */ /* 0x001fda000bf21270 */
[----:B------:R-:W-:Y:S05]  /*15a0*/  @!P0 BRA P1, `(.L_x_55) ;  /* 0xffffffec009c8947 */ /* 0x000fea000083ffff */
.L_x_44:
[----:B------:R-:W-:Y:S05]  /*15b0*/  BSYNC.RECONVERGENT B0 ;  /* 0x0000000000007941 */ /* 0x000fea0003800200 */
.L_x_43:
[----:B------:R-:W0:Y:S01]  /*15c0*/  S2R R4, SR_CgaCtaId ;  /* 0x0000000000047919 */ /* 0x000e220000008800 */
[----:B------:R-:W-:Y:S01]  /*15d0*/  MOV R3, 0x400 ;  /* 0x0000040000037802 */ /* 0x000fe20000000f00 */
[----:B------:R-:W1:Y:S03]  /*15e0*/  S2R R6, SR_TID.X ;  /* 0x0000000000067919 */ /* 0x000e660000002100 */
[----:B0-----:R-:W-:Y:S02]  /*15f0*/  LEA R3, R4, R3, 0x18 ;  /* 0x0000000304037211 */ /* 0x001fe400078ec0ff */
[----:B-1----:R-:W-:-:S03]  /*1600*/  ISETP.NE.AND P0, PT, R6, RZ, PT ;  /* 0x000000ff0600720c */ /* 0x002fc60003f05270 */
[----:B------:R-:W-:-:S05]  /*1610*/  IMAD R5, R6, 0x4, R3 ;  /* 0x0000000406057824 */ /* 0x000fca00078e0203 */
[----:B------:R0:W-:Y:S01]  /*1620*/  STS [R5], R32 ;  /* 0x0000002005007388 */ /* 0x0001e20000000800 */
[----:B------:R-:W-:Y:S06]  /*1630*/  BAR.SYNC.DEFER_BLOCKING 0x0 ;  /* 0x0000000000007b1d */ /* 0x000fec0000010000 */
[----:B------:R-:W-:Y:S05]  /*1640*/  @P0 EXIT ;  /* 0x000000000000094d */ /* 0x000fea0003800000 */
[C---:B------:R-:W-:Y:S02]  /*1650*/  ISETP.GE.U32.AND P0, PT, R2.reuse, 0x10, PT ;  /* 0x000000100200780c */ /* 0x040fe40003f06070 */
[----:B------:R-:W-:Y:S02]  /*1660*/  CS2R R20, SRZ ;  /* 0x0000000000147805 */ /* 0x000fe4000001ff00 */
[----:B------:R-:W-:-:S04]  /*1670*/  LOP3.LUT R24, R2, 0xf, RZ, 0xc0, !PT ;  /* 0x0000000f02187812 */ /* 0x000fc800078ec0ff */
[----:B------:R-:W-:-:S05]  /*1680*/  ISETP.NE.AND P1, PT, R24, RZ, PT ;  /* 0x000000ff1800720c */ /* 0x000fca0003f25270 */
[----:B------:R-:W-:Y:S08]  /*1690*/  @!P0 BRA `(.L_x_56) ;  /* 0x0000000000548947 */ /* 0x000ff00003800000 */
[C---:B------:R-:W-:Y:S01]  /*16a0*/  LOP3.LUT R4, R2.reuse, 0xfffffff0, RZ, 0xc0, !PT ;  /* 0xfffffff002047812 */ /* 0x040fe200078ec0ff */
[----:B------:R-:W-:Y:S01]  /*16b0*/  VIADD R22, R3, 0x20 ;  /* 0x0000002003167836 */ /* 0x000fe20000000000 */
[----:B------:R-:W-:Y:S01]  /*16c0*/  LOP3.LUT R20, R2, 0x7f0, RZ, 0xc0, !PT ;  /* 0x000007f002147812 */ /* 0x000fe200078ec0ff */
[----:B------:R-:W-:Y:S02]  /*16d0*/  IMAD.MOV.U32 R21, RZ, RZ, RZ ;  /* 0x000000ffff157224 */ /* 0x000fe400078e00ff */
[----:B------:R-:W-:-:S07]  /*16e0*/  IMAD.MOV R23, RZ, RZ, -R4 ;  /* 0x000000ffff177224 */ /* 0x000fce00078e0a04 */
.L_x_57:
[----:B0-----:R-:W0:Y:S01]  /*16f0*/  LDS.128 R4, [R22+-0x20] ;  /* 0xffffe00016047984 */ /* 0x001e220000000c00 */
[----:B------:R-:W-:-:S03]  /*1700*/  VIADD R23, R23, 0x10 ;  /* 0x0000001017177836 */ /* 0x000fc60000000000 */
[----:B------:R-:W1:Y:S02]  /*1710*/  LDS.128 R8, [R22+-0x10] ;  /* 0xfffff00016087984 */ /* 0x000e640000000c00 */
[----:B------:R-:W-:Y:S02]  /*1720*/  ISETP.NE.AND P0, PT, R23, RZ, PT ;  /* 0x000000ff1700720c */ /* 0x000fe40003f05270 */
[----:B------:R-:W2:Y:S04]  /*1730*/  LDS.128 R12, [R22] ;  /* 0x00000000160c7984 */ /* 0x000ea80000000c00 */
[----:B------:R3:W4:Y:S02]  /*1740*/  LDS.128 R16, [R22+0x10] ;  /* 0x0000100016107984 */ /* 0x0007240000000c00 */
[----:B---3--:R-:W-:Y:S01]  /*1750*/  VIADD R22, R22, 0x40 ;  /* 0x0000004016167836 */ /* 0x008fe20000000000 */
[----:B0-----:R-:W-:-:S04]  /*1760*/  IADD3 R4, PT, PT, R5, R4, R21 ;  /* 0x0000000405047210 */ /* 0x001fc80007ffe015 */
[----:B------:R-:W-:-:S04]  /*1770*/  IADD3 R4, PT, PT, R7, R6, R4 ;  /* 0x0000000607047210 */ /* 0x000fc80007ffe004 */
[----:B-1----:R-:W-:-:S04]  /*1780*/  IADD3 R4, PT, PT, R9, R8, R4 ;  /* 0x0000000809047210 */ /* 0x002fc80007ffe004 */
[----:B------:R-:W-:-:S04]  /*1790*/  IADD3 R4, PT, PT, R11, R10, R4 ;  /* 0x0000000a0b047210 */ /* 0x000fc80007ffe004 */
[----:B--2---:R-:W-:-:S04]  /*17a0*/  IADD3 R4, PT, PT, R13, R12, R4 ;  /* 0x0000000c0d047210 */ /* 0x004fc80007ffe004 */
[----:B------:R-:W-:-:S04]  /*17b0*/  IADD3 R4, PT, PT, R15, R14, R4 ;  /* 0x0000000e0f047210 */ /* 0x000fc80007ffe004 */
[----:B----4-:R-:W-:-:S04]  /*17c0*/  IADD3 R4, PT, PT, R17, R16, R4 ;  /* 0x0000001011047210 */ /* 0x010fc80007ffe004 */
[----:B------:R-:W-:Y:S01]  /*17d0*/  IADD3 R21, PT, PT, R19, R18, R4 ;  /* 0x0000001213157210 */ /* 0x000fe20007ffe004 */
[----:B------:R-:W-:Y:S06]  /*17e0*/  @P0 BRA `(.L_x_57) ;  /* 0xfffffffc00c00947 */ /* 0x000fec000383ffff */
.L_x_56:
[----:B------:R-:W-:Y:S05]  /*17f0*/  @!P1 BRA `(.L_x_58) ;  /* 0x0000000000789947 */ /* 0x000fea0003800000 */
[----:B------:R-:W-:Y:S02]  /*1800*/  ISETP.GE.U32.AND P0, PT, R24, 0x8, PT ;  /* 0x000000081800780c */ /* 0x000fe40003f06070 */
[----:B------:R-:W-:-:S04]  /*1810*/  LOP3.LUT R13, R2, 0x7, RZ, 0xc0, !PT ;  /* 0x00000007020d7812 */ /* 0x000fc800078ec0ff */
[----:B------:R-:W-:-:S07]  /*1820*/  ISETP.NE.AND P1, PT, R13, RZ, PT ;  /* 0x000000ff0d00720c */ /* 0x000fce0003f25270 */
[----:B------:R-:W-:Y:S06]  /*1830*/  @!P0 BRA `(.L_x_59) ;  /* 0x0000000000208947 */ /* 0x000fec0003800000 */
[C---:B------:R-:W-:Y:S02]  /*1840*/  IMAD R12, R20.reuse, 0x4, R3 ;  /* 0x00000004140c7824 */ /* 0x040fe400078e0203 */
[----:B------:R-:W-:-:S03]  /*1850*/  VIADD R20, R20, 0x8 ;  /* 0x0000000814147836 */ /* 0x000fc60000000000 */
[----:B0-----:R-:W0:Y:S04]  /*1860*/  LDS.128 R4, [R12] ;  /* 0x000000000c047984 */ /* 0x001e280000000c00 */
[----:B------:R-:W1:Y:S01]  /*1870*/  LDS.128 R8, [R12+0x10] ;  /* 0x000010000c087984 */ /* 0x000e620000000c00 */
[----:B0-----:R-:W-:-:S04]  /*1880*/  IADD3 R4, PT, PT, R5, R4, R21 ;  /* 0x0000000405047210 */ /* 0x001fc80007ffe015 */
[----:B------:R-:W-:-:S04]  /*1890*/  IADD3 R4, PT, PT, R7, R6, R4 ;  /* 0x0000000607047210 */ /* 0x000fc80007ffe004 */
[----:B-1----:R-:W-:-:S04]  /*18a0*/  IADD3 R4, PT, PT, R9, R8, R4 ;  /* 0x0000000809047210 */ /* 0x002fc80007ffe004 */
[----:B------:R-:W-:-:S07]  /*18b0*/  IADD3 R21, PT, PT, R11, R10, R4 ;  /* 0x0000000a0b157210 */ /* 0x000fce0007ffe004 */
.L_x_59:
[----:B------:R-:W-:Y:S05]  /*18c0*/  @!P1 BRA `(.L_x_58) ;  /* 0x0000000000449947 */ /* 0x000fea0003800000 */
[----:B------:R-:W-:Y:S02]  /*18d0*/  ISETP.GE.U32.AND P0, PT, R13, 0x4, PT ;  /* 0x000000040d00780c */ /* 0x000fe40003f06070 */
[----:B------:R-:W-:-:S04]  /*18e0*/  LOP3.LUT R2, R2, 0x3, RZ, 0xc0, !PT ;  /* 0x0000000302027812 */ /* 0x000fc800078ec0ff */
[----:B------:R-:W-:-:S07]  /*18f0*/  ISETP.NE.AND P1, PT, R2, RZ, PT ;  /* 0x000000ff0200720c */ /* 0x000fce0003f25270 */
[C---:B------:R-:W-:Y:S02]  /*1900*/  @P0 IMAD R4, R20.reuse, 0x4, R3 ;  /* 0x0000000414040824 */ /* 0x040fe400078e0203 */
[----:B------:R-:W-:-:S04]  /*1910*/  @P0 VIADD R20, R20, 0x4 ;  /* 0x0000000414140836 */ /* 0x000fc80000000000 */
[----:B0-----:R-:W0:Y:S02]  /*1920*/  @P0 LDS.128 R4, [R4] ;  /* 0x0000000004040984 */ /* 0x001e240000000c00 */
[----:B0-----:R-:W-:-:S04]  /*1930*/  @P0 IADD3 R5, PT, PT, R5, R4, R21 ;  /* 0x0000000405050210 */ /* 0x001fc80007ffe015 */
[----:B------:R-:W-:Y:S01]  /*1940*/  @P0 IADD3 R21, PT, PT, R7, R6, R5 ;  /* 0x0000000607150210 */ /* 0x000fe20007ffe005 */
[----:B------:R-:W-:Y:S06]  /*1950*/  @!P1 BRA `(.L_x_58) ;  /* 0x0000000000209947 */ /* 0x000fec0003800000 */
[----:B------:R-:W-:Y:S02]  /*1960*/  IMAD R3, R20, 0x4, R3 ;  /* 0x0000000414037824 */ /* 0x000fe400078e0203 */
[----:B------:R-:W-:-:S07]  /*1970*/  IMAD.MOV R2, RZ, RZ, -R2 ;  /* 0x000000ffff027224 */ /* 0x000fce00078e0a02 */
.L_x_60:
[----:B------:R0:W1:Y:S01]  /*1980*/  LDS R4, [R3] ;  /* 0x0000000003047984 */ /* 0x0000620000000800 */
[----:B------:R-:W-:-:S05]  /*1990*/  VIADD R2, R2, 0x1 ;  /* 0x0000000102027836 */ /* 0x000fca0000000000 */
[----:B------:R-:W-:Y:S01]  /*19a0*/  ISETP.NE.AND P0, PT, R2, RZ, PT ;  /* 0x000000ff0200720c */ /* 0x000fe20003f05270 */
[----:B0-----:R-:W-:Y:S02]  /*19b0*/  VIADD R3, R3, 0x4 ;  /* 0x0000000403037836 */ /* 0x001fe40000000000 */
[----:B-1----:R-:W-:-:S10]  /*19c0*/  IMAD.IADD R21, R4, 0x1, R21 ;  /* 0x0000000104157824 */ /* 0x002fd400078e0215 */
[----:B------:R-:W-:Y:S05]  /*19d0*/  @P0 BRA `(.L_x_60) ;  /* 0xfffffffc00e80947 */ /* 0x000fea000383ffff */
.L_x_58:
[----:B------:R-:W1:Y:S02]  /*19e0*/  LDC.64 R2, c[0x0][0x3b8] ;  /* 0x0000ee00ff027b82 */ /* 0x000e640000000a00 */
[----:B-1----:R-:W-:-:S05]  /*19f0*/  IMAD.WIDE R2, R0, 0x4, R2 ;  /* 0x0000000400027825 */ /* 0x002fca00078e0202 */
[----:B------:R-:W-:Y:S01]  /*1a00*/  STG.E desc[UR8][R2.64], R21 ;  /* 0x0000001502007986 */ /* 0x000fe2000c101908 */
[----:B------:R-:W-:Y:S05]  /*1a10*/  EXIT ;  /* 0x000000000000794d */ /* 0x000fea0003800000 */
.L_x_61:
        /* <DEDUP_REMOVED lines=14> */
.L_x_136:


//--------------------- .text._Z13calc_one_shediPKtiiiiPKiPy --------------------------
	.section	.text._Z13calc_one_shediPKtiiiiPKiPy,"ax",@progbits
	.align	128
        .global         _Z13calc_one_shediPKtiiiiPKiPy
        .type           _Z13calc_one_shediPKtiiiiPKiPy,@function
        .size           _Z13calc_one_shediPKtiiiiPKiPy,(.L_x_131 - _Z13calc_one_shediPKtiiiiPKiPy)
        .other          _Z13calc_one_shediPKtiiiiPKiPy,@"STO_CUDA_ENTRY STV_DEFAULT"
_Z13calc_one_shediPKtiiiiPKiPy:
.text._Z13calc_one_shediPKtiiiiPKiPy:
[----:B------:R-:W-:Y:S08]  /*0000*/  LDC R1, c[0x0][0x37c] ;  /* 0x0000df00ff017b82 */ /* 0x000ff00000000800 */
[----:B------:R-:W0:Y:S01]  /*0010*/  S2UR UR11, SR_CTAID.X ;  /* 0x00000000000b79c3 */ /* 0x000e220000002500 */
[----:B------:R-:W0:Y:S02]  /*0020*/  LDCU UR4, c[0x0][0x39c] ;  /* 0x00007380ff0477ac */ /* 0x000e240008000800 */
[----:B0-----:R-:W-:-:S06]  /*0030*/  UISETP.GE.U32.AND UP0, UPT, UR11, UR4, UPT ;  /* 0x000000040b00728c */ /* 0x001fcc000bf06070 */
[----:B------:R-:W-:-:S13]  /*0040*/  PLOP3.LUT P0, PT, PT, PT, UP0, 0x80, 0x8 ;  /* 0x000000000008781c */ /* 0x000fda0003f0f008 */
[----:B------:R-:W-:Y:S05]  /*0050*/  @P0 EXIT ;  /* 0x000000000000094d */ /* 0x000fea0003800000 */
[----:B------:R-:W0:Y:S01]  /*0060*/  S2R R0, SR_TID.X ;  /* 0x0000000000007919 */ /* 0x000e220000002100 */
[----:B------:R-:W1:Y:S01]  /*0070*/  LDCU UR13, c[0x0][0x390] ;  /* 0x00007200ff0d77ac */ /* 0x000e620008000800 */
[----:B------:R-:W-:Y:S01]  /*0080*/  BSSY.RECONVERGENT B0, `(.L_x_62) ;  /* 0x000002d000007945 */ /* 0x000fe20003800200 */
[----:B------:R-:W2:Y:S01]  /*0090*/  LDCU.64 UR4, c[0x0][0x3a8] ;  /* 0x00007500ff0477ac */ /* 0x000ea20008000a00 */
[----:B------:R-:W3:Y:S01]  /*00a0*/  LDCU.64 UR14, c[0x0][0x358] ;  /* 0x00006b00ff0e77ac */ /* 0x000ee20008000a00 */
[----:B-1----:R-:W-:-:S04]  /*00b0*/  USHF.L.U32 UR6, UR13, 0x1, URZ ;  /* 0x000000010d067899 */ /* 0x002fc800080006ff */
[----:B------:R-:W-:Y:S02]  /*00c0*/  UIADD3 UR7, UPT, UPT, UR6, 0x40, URZ ;  /* 0x0000004006077890 */ /* 0x000fe4000fffe0ff */
[----:B------:R-:W-:Y:S02]  /*00d0*/  UIMAD UR6, UR6, UR11, UR11 ;  /* 0x0000000b060672a4 */ /* 0x000fe4000f8e020b */
[----:B------:R-:W-:-:S04]  /*00e0*/  USHF.R.S32.HI UR8, URZ, 0x1f, UR7 ;  /* 0x0000001fff087899 */ /* 0x000fc80008011407 */
[----:B------:R-:W-:Y:S01]  /*00f0*/  ULEA.HI UR8, UR8, UR7, URZ, 0x6 ;  /* 0x0000000708087291 */ /* 0x000fe2000f8f30ff */
[----:B0-----:R-:W-:-:S03]  /*0100*/  ISETP.NE.AND P0, PT, R0, RZ, PT ;  /* 0x000000ff0000720c */ /* 0x001fc60003f05270 */
[----:B------:R-:W-:-:S04]  /*0110*/  USHF.R.S32.HI UR8, URZ, 0x6, UR8 ;  /* 0x00000006ff087899 */ /* 0x000fc80008011408 */
[----:B------:R-:W-:-:S04]  /*0120*/  UIMAD UR6, UR8, UR6, URZ ;  /* 0x00000006080672a4 */ /* 0x000fc8000f8e02ff */
[----:B--2---:R-:W-:Y:S02]  /*0130*/  UIMAD.WIDE.U32 UR4, UR6, 0x8, UR4 ;  /* 0x00000008060478a5 */ /* 0x004fe4000f8e0004 */
[----:B---3--:R-:W-:Y:S10]  /*0140*/  @P0 BRA `(.L_x_63) ;  /* 0x0000000000800947 */ /* 0x008ff40003800000 */
[----:B------:R-:W0:Y:S01]  /*0150*/  LDCU.64 UR6, c[0x0][0x3a0] ;  /* 0x00007400ff0677ac */ /* 0x000e220008000a00 */
[----:B------:R-:W1:Y:S01]  /*0160*/  LDC.64 R2, c[0x0][0x388] ;  /* 0x0000e200ff027b82 */ /* 0x000e620000000a00 */
[----:B------:R-:W-:-:S04]  /*0170*/  USHF.L.U32 UR9, UR11, 0x1, URZ ;  /* 0x000000010b097899 */ /* 0x000fc800080006ff */
[----:B0-----:R-:W-:-:S06]  /*0180*/  UIMAD.WIDE.U32 UR6, UR9, 0x4, UR6 ;  /* 0x00000004090678a5 */ /* 0x001fcc000f8e0006 */
[----:B------:R-:W-:Y:S02]  /*0190*/  IMAD.U32 R4, RZ, RZ, UR6 ;  /* 0x00000006ff047e24 */ /* 0x000fe4000f8e00ff */
[----:B------:R-:W-:-:S03]  /*01a0*/  IMAD.U32 R5, RZ, RZ, UR7 ;  /* 0x00000007ff057e24 */ /* 0x000fc6000f8e00ff */
[----:B------:R-:W0:Y:S02]  /*01b0*/  LDCU UR6, c[0x0][0x380] ;  /* 0x00007000ff0677ac */ /* 0x000e240008000800 */
[----:B------:R-:W0:Y:S04]  /*01c0*/  LDG.E R6, desc[UR14][R4.64] ;  /* 0x0000000e04067981 */ /* 0x000e28000c1e1900 */
[----:B------:R2:W0:Y:S02]  /*01d0*/  LDG.E R7, desc[UR14][R4.64+0x4] ;  /* 0x0000040e04077981 */ /* 0x000424000c1e1900 */
[----:B--2---:R-:W-:Y:S02]  /*01e0*/  IMAD.MOV.U32 R4, RZ, RZ, 0x1 ;  /* 0x00000001ff047424 */ /* 0x004fe400078e00ff */
[----:B0-----:R-:W-:-:S04]  /*01f0*/  IMAD R9, R6, UR6, R7 ;  /* 0x0000000606097c24 */ /* 0x001fc8000f8e0207 */
[----:B-1----:R-:W-:Y:S01]  /*0200*/  IMAD.WIDE R2, R9, 0x2, R2 ;  /* 0x0000000209027825 */ /* 0x002fe200078e0202 */
[----:B------:R-:W-:-:S04]  /*0210*/  USHF.R.S32.HI UR6, URZ, 0x1f, UR13 ;  /* 0x0000001fff067899 */ /* 0x000fc8000801140d */
[----:B------:R0:W2:Y:S01]  /*0220*/  LDG.E.U16 R8, desc[UR14][R2.64] ;  /* 0x0000000e02087981 */ /* 0x0000a2000c1e1500 */
[----:B------:R-:W-:-:S04]  /*0230*/  ULEA.HI UR6, UR6, UR13, URZ, 0x6 ;  /* 0x0000000d06067291 */ /* 0x000fc8000f8f30ff */
[----:B------:R-:W-:Y:S02]  /*0240*/  USHF.R.S32.HI UR7, URZ, 0x6, UR6 ;  /* 0x00000006ff077899 */ /* 0x000fe40008011406 */
[----:B------:R-:W-:Y:S02]  /*0250*/  ULOP3.LUT UR6, UR6, 0xffffffc0, URZ, 0xc0, !UPT ;  /* 0xffffffc006067892 */ /* 0x000fe4000f8ec0ff */
[----:B------:R-:W-:Y:S02]  /*0260*/  UIMAD UR7, UR8, UR13, UR7 ;  /* 0x0000000d080772a4 */ /* 0x000fe4000f8e0207 */
[----:B------:R-:W-:Y:S02]  /*0270*/  UIADD3 UR9, UPT, UPT, UR6, 0x3f, -UR13 ;  /* 0x0000003f06097890 */ /* 0x000fe4000fffe80d */
[----:B------:R-:W-:-:S04]  /*0280*/  UIMAD.WIDE UR6, UR7, 0x8, UR4 ;  /* 0x00000008070678a5 */ /* 0x000fc8000f8e0204 */
[C---:B------:R-:W-:Y:S02]  /*0290*/  SHF.L.U64.HI R5, R4.reuse, UR9, RZ ;  /* 0x0000000904057c19 */ /* 0x040fe400080102ff */
[----:B------:R-:W-:Y:S01]  /*02a0*/  SHF.L.U32 R4, R4, UR9, RZ ;  /* 0x0000000904047c19 */ /* 0x000fe200080006ff */
[----:B0-----:R-:W-:Y:S02]  /*02b0*/  IMAD.U32 R2, RZ, RZ, UR6 ;  /* 0x00000006ff027e24 */ /* 0x001fe4000f8e00ff */
[----:B------:R-:W-:Y:S01]  /*02c0*/  IMAD.U32 R3, RZ, RZ, UR7 ;  /* 0x00000007ff037e24 */ /* 0x000fe2000f8e00ff */
[----:B------:R-:W2:Y:S04]  /*02d0*/  LDCU UR9, c[0x0][0x394] ;  /* 0x00007280ff0977ac */ /* 0x000ea80008000800 */
[----:B------:R0:W-:Y:S01]  /*02e0*/  REDG.E.OR.64.STRONG.GPU desc[UR14][R2.64], R4 ;  /* 0x000000040200798e */ /* 0x0001e2000f12e50e */
[----:B------:R-:W1:Y:S01]  /*02f0*/  S2UR UR7, SR_CgaCtaId ;  /* 0x00000000000779c3 */ /* 0x000e620000008800 */
[----:B------:R-:W-:-:S02]  /*0300*/  UMOV UR6, 0x400 ;  /* 0x0000040000067882 */ /* 0x000fc40000000000 */
[----:B-1----:R-:W-:-:S09]  /*0310*/  ULEA UR6, UR7, UR6, 0x18 ;  /* 0x0000000607067291 */ /* 0x002fd2000f8ec0ff */
[----:B------:R0:W-:Y:S01]  /*0320*/  STS.64 [UR6], R6 ;  /* 0x00000006ff007988 */ /* 0x0001e20008000a06 */
[----:B--2---:R-:W-:-:S05]  /*0330*/  VIADD R8, R8, UR9 ;  /* 0x0000000908087c36 */ /* 0x004fca0008000000 */
[----:B------:R0:W-:Y:S02]  /*0340*/  STS [UR6+0x8], R8 ;  /* 0x00000808ff007988 */ /* 0x0001e40008000806 */
.L_x_63:
[----:B------:R-:W-:Y:S05]  /*0350*/  BSYNC.RECONVERGENT B0 ;  /* 0x0000000000007941 */ /* 0x000fea0003800200 */
.L_x_62:
[----:B------:R-:W1:Y:S08]  /*0360*/  S2UR UR7, SR_CgaCtaId ;  /* 0x00000000000779c3 */ /* 0x000e700000008800 */
[----:B------:R-:W-:Y:S06]  /*0370*/  BAR.SYNC.DEFER_BLOCKING 0x0 ;  /* 0x0000000000007b1d */ /* 0x000fec0000010000 */
[----:B------:R-:W0:Y:S01]  /*0380*/  LDCU UR12, c[0x0][0x360] ;  /* 0x00006c00ff0c77ac */ /* 0x000e220008000800 */
[----:B------:R-:W-:-:S02]  /*0390*/  UMOV UR6, 0x400 ;  /* 0x0000040000067882 */ /* 0x000fc40000000000 */
[----:B-1----:R-:W-:Y:S01]  /*03a0*/  ULEA UR6, UR7, UR6, 0x18 ;  /* 0x0000000607067291 */ /* 0x002fe2000f8ec0ff */
[----:B0-----:R-:W0:Y:S01]  /*03b0*/  I2F.U32.RP R8, UR12 ;  /* 0x0000000c00087d06 */ /* 0x001e220008209000 */
[----:B------:R-:W-:-:S07]  /*03c0*/  ISETP.NE.U32.AND P2, PT, RZ, UR12, PT ;  /* 0x0000000cff007c0c */ /* 0x000fce000bf45070 */
[----:B------:R-:W1:Y:S01]  /*03d0*/  LDS.128 R4, [UR6] ;  /* 0x00000006ff047984 */ /* 0x000e620008000c00 */
[----:B0-----:R-:W0:Y:S02]  /*03e0*/  MUFU.RCP R8, R8 ;  /* 0x0000000800087308 */ /* 0x001e240000001000 */
[----:B0-----:R-:W-:-:S06]  /*03f0*/  VIADD R2, R8, 0xffffffe ;  /* 0x0ffffffe08027836 */ /* 0x001fcc0000000000 */
[----:B------:R0:W2:Y:S02]  /*0400*/  F2I.FTZ.U32.TRUNC.NTZ R3, R2 ;  /* 0x0000000200037305 */ /* 0x0000a4000021f000 */
[----:B0-----:R-:W-:Y:S01]  /*0410*/  IMAD.MOV.U32 R2, RZ, RZ, RZ ;  /* 0x000000ffff027224 */ /* 0x001fe200078e00ff */
[----:B-1----:R-:W-:Y:S01]  /*0420*/  R2UR UR6, R4 ;  /* 0x00000000040672ca */ /* 0x002fe200000e0000 */
[C---:B------:R-:W-:Y:S02]  /*0430*/  VIADD R18, R5.reuse, -UR13 ;  /* 0x8000000d05127c36 */ /* 0x040fe40008000000 */
[----:B--2---:R-:W-:Y:S02]  /*0440*/  IMAD.MOV R7, RZ, RZ, -R3 ;  /* 0x000000ffff077224 */ /* 0x004fe400078e0a03 */
[----:B------:R-:W-:Y:S02]  /*0450*/  VIADD R16, R5, UR13 ;  /* 0x0000000d05107c36 */ /* 0x000fe40008000000 */
[----:B------:R-:W-:-:S04]  /*0460*/  IMAD R7, R7, UR12, RZ ;  /* 0x0000000c07077c24 */ /* 0x000fc8000f8e02ff */
[----:B------:R-:W-:Y:S02]  /*0470*/  IMAD.HI.U32 R3, R3, R7, R2 ;  /* 0x0000000703037227 */ /* 0x000fe400078e0002 */
[----:B------:R-:W-:Y:S02]  /*0480*/  UIADD3 UR7, UPT, UPT, UR6, -UR13, URZ ;  /* 0x8000000d06077290 */ /* 0x000fe4000fffe0ff */
[----:B------:R-:W-:-:S04]  /*0490*/  UIADD3 UR9, UPT, UPT, UR6, UR13, URZ ;  /* 0x0000000d06097290 */ /* 0x000fc8000fffe0ff */
[----:B------:R-:W-:-:S06]  /*04a0*/  UIADD3 UR10, UPT, UPT, -UR7, UR9, URZ ;  /* 0x00000009070a7290 */ /* 0x000fcc000fffe1ff */
[----:B------:R-:W-:-:S05]  /*04b0*/  IADD3 R14, PT, PT, R16, UR10, -R18 ;  /* 0x0000000a100e7c10 */ /* 0x000fca000fffe812 */
[----:B------:R-:W-:-:S04]  /*04c0*/  IMAD.SHL.U32 R2, R14, 0x2, RZ ;  /* 0x000000020e027824 */ /* 0x000fc800078e00ff */
[----:B------:R-:W-:-:S04]  /*04d0*/  IMAD.HI.U32 R3, R3, R2, RZ ;  /* 0x0000000203037227 */ /* 0x000fc800078e00ff */
[----:B------:R-:W-:-:S04]  /*04e0*/  IMAD.MOV R7, RZ, RZ, -R3 ;  /* 0x000000ffff077224 */ /* 0x000fc800078e0a03 */
[----:B------:R-:W-:-:S05]  /*04f0*/  IMAD R4, R7, UR12, R2 ;  /* 0x0000000c07047c24 */ /* 0x000fca000f8e0202 */
[----:B------:R-:W-:-:S13]  /*0500*/  ISETP.GE.U32.AND P0, PT, R4, UR12, PT ;  /* 0x0000000c04007c0c */ /* 0x000fda000bf06070 */
[----:B------:R-:W-:Y:S02]  /*0510*/  @P0 VIADD R4, R4, -UR12 ;  /* 0x8000000c04040c36 */ /* 0x000fe40008000000 */
[----:B------:R-:W-:-:S03]  /*0520*/  @P0 VIADD R3, R3, 0x1 ;  /* 0x0000000103030836 */ /* 0x000fc60000000000 */
[----:B------:R-:W-:-:S13]  /*0530*/  ISETP.GE.U32.AND P1, PT, R4, UR12, PT ;  /* 0x0000000c04007c0c */ /* 0x000fda000bf26070 */
[----:B------:R-:W-:Y:S01]  /*0540*/  @P1 VIADD R3, R3, 0x1 ;  /* 0x0000000103031836 */ /* 0x000fe20000000000 */
[----:B------:R-:W-:-:S05]  /*0550*/  @!P2 LOP3.LUT R3, RZ, UR12, RZ, 0x33, !PT ;  /* 0x0000000cff03ac12 */ /* 0x000fca000f8e33ff */
[----:B------:R-:W-:Y:S02]  /*0560*/  IMAD.MOV R7, RZ, RZ, -R3 ;  /* 0x000000ffff077224 */ /* 0x000fe400078e0a03 */
[----:B------:R-:W-:Y:S02]  /*0570*/  VIADD R15, R3, 0x1 ;  /* 0x00000001030f7836 */ /* 0x000fe40000000000 */
[----:B------:R-:W-:-:S05]  /*0580*/  IMAD R4, R7, UR12, R2 ;  /* 0x0000000c07047c24 */ /* 0x000fca000f8e0202 */
[----:B------:R-:W-:-:S13]  /*0590*/  ISETP.NE.AND P0, PT, R4, RZ, PT ;  /* 0x000000ff0400720c */ /* 0x000fda0003f05270 */
[----:B------:R-:W-:-:S04]  /*05a0*/  @!P0 IMAD.MOV R15, RZ, RZ, R3 ;  /* 0x000000ffff0f8224 */ /* 0x000fc800078e0203 */
[----:B------:R-:W-:-:S05]  /*05b0*/  IMAD R17, R0, R15, RZ ;  /* 0x0000000f00117224 */ /* 0x000fca00078e02ff */
[----:B------:R-:W-:-:S04]  /*05c0*/  ISETP.GE.AND P0, PT, R17, R2, PT ;  /* 0x000000021100720c */ /* 0x000fc80003f06270 */
[----:B------:R-:W-:-:S13]  /*05d0*/  ISETP.LT.OR P0, PT, R15, 0x1, P0 ;  /* 0x000000010f00780c */ /* 0x000fda0000701670 */
[----:B------:R-:W-:Y:S05]  /*05e0*/  @P0 EXIT ;  /* 0x000000000000094d */ /* 0x000fea0003800000 */
[----:B------:R-:W-:Y:S01]  /*05f0*/  VIADDMNMX R15, R17, R15, R2, PT ;  /* 0x0000000f110f7246 */ /* 0x000fe20003800102 */
[----:B------:R-:W-:Y:S01]  /*0600*/  VIADD R14, R14, UR10 ;  /* 0x0000000a0e0e7c36 */ /* 0x000fe20008000000 */
[----:B------:R-:W-:Y:S01]  /*0610*/  I2FP.F32.S32 R13, R6 ;  /* 0x00000006000d7245 */ /* 0x000fe20000201400 */
[----:B------:R-:W0:Y:S01]  /*0620*/  LDCU UR16, c[0x0][0x390] ;  /* 0x00007200ff1077ac */ /* 0x000e220008000800 */
[----:B------:R-:W1:Y:S01]  /*0630*/  LDCU UR13, c[0x0][0x398] ;  /* 0x00007300ff0d77ac */ /* 0x000e620008000800 */
[----:B------:R-:W-:-:S12]  /*0640*/  USHF.L.U32 UR11, UR10, 0x1, URZ ;  /* 0x000000010a0b7899 */ /* 0x000fd800080006ff */
.L_x_75:
[----:B------:R-:W-:Y:S01]  /*0650*/  ISETP.GE.AND P0, PT, R17, UR10, PT ;  /* 0x0000000a11007c0c */ /* 0x000fe2000bf06270 */
[----:B------:R-:W-:-:S12]  /*0660*/  BSSY.RECONVERGENT B0, `(.L_x_64) ;  /* 0x0000010000007945 */ /* 0x000fd80003800200 */
[----:B------:R-:W-:Y:S02]  /*0670*/  @!P0 VIADD R0, R17, UR7 ;  /* 0x0000000711008c36 */ /* 0x000fe40008000000 */
[----:B0-----:R-:W-:Y:S01]  /*0680*/  @!P0 IMAD.MOV.U32 R2, RZ, RZ, R18 ;  /* 0x000000ffff028224 */ /* 0x001fe200078e0012 */
[----:B-1----:R-:W-:Y:S06]  /*0690*/  @!P0 BRA `(.L_x_65) ;  /* 0x0000000000308947 */ /* 0x002fec0003800000 */
[----:B------:R-:W-:Y:S01]  /*06a0*/  ISETP.GE.AND P0, PT, R17, UR11, PT ;  /* 0x0000000b11007c0c */ /* 0x000fe2000bf06270 */
[----:B------:R-:W-:-:S12]  /*06b0*/  IMAD.U32 R0, RZ, RZ, UR10 ;  /* 0x0000000aff007e24 */ /* 0x000fd8000f8e00ff */
[----:B------:R-:W-:Y:S01]  /*06c0*/  @!P0 IADD3 R0, PT, PT, R17, UR7, -R0 ;  /* 0x0000000711008c10 */ /* 0x000fe2000fffe800 */
[----:B------:R-:W-:-:S04]  /*06d0*/  @!P0 IMAD.MOV.U32 R2, RZ, RZ, R16 ;  /* 0x000000ffff028224 */ /* 0x000fc800078e0010 */
[----:B------:R-:W-:Y:S01]  /*06e0*/  @!P0 VIADD R0, R0, 0x1 ;  /* 0x0000000100008836 */ /* 0x000fe20000000000 */
[----:B------:R-:W-:Y:S06]  /*06f0*/  @!P0 BRA `(.L_x_65) ;  /* 0x0000000000188947 */ /* 0x000fec0003800000 */
[----:B------:R-:W-:-:S13]  /*0700*/  ISETP.GE.AND P0, PT, R17, R14, PT ;  /* 0x0000000e1100720c */ /* 0x000fda0003f06270 */
[C---:B------:R-:W-:Y:S01]  /*0710*/  @!P0 IADD3 R2, PT, PT, R17.reuse, -UR11, R18 ;  /* 0x8000000b11028c10 */ /* 0x040fe2000fffe012 */
[----:B------:R-:W-:Y:S02]  /*0720*/  @!P0 IMAD.U32 R0, RZ, RZ, UR7 ;  /* 0x00000007ff008e24 */ /* 0x000fe4000f8e00ff */
[----:B------:R-:W-:Y:S02]  /*0730*/  @P0 IMAD.U32 R0, RZ, RZ, UR9 ;  /* 0x00000009ff000e24 */ /* 0x000fe4000f8e00ff */
[----:B------:R-:W-:Y:S01]  /*0740*/  @!P0 VIADD R2, R2, 0x1 ;  /* 0x0000000102028836 */ /* 0x000fe20000000000 */
[----:B------:R-:W-:-:S07]  /*0750*/  @P0 IADD3 R2, PT, PT, R17, R18, -R14 ;  /* 0x0000001211020210 */ /* 0x000fce0007ffe80e */
.L_x_65:
[----:B01----:R-:W-:Y:S05]  /*0760*/  BSYNC.RECONVERGENT B0 ;  /* 0x0000000000007941 */ /* 0x003fea0003800200 */
.L_x_64:
[----:B------:R-:W-:Y:S01]  /*0770*/  VIADD R0, R0, -UR6 ;  /* 0x8000000600007c36 */ /* 0x000fe20008000000 */
[----:B------:R-:W-:Y:S01]  /*0780*/  BSSY B0, `(.L_x_66) ;  /* 0x0000067000007945 */ /* 0x000fe20003800000 */
[----:B------:R-:W-:-:S03]  /*0790*/  IMAD.IADD R3, R2, 0x1, -R5 ;  /* 0x0000000102037824 */ /* 0x000fc600078e0a05 */
[----:B------:R-:W-:Y:S02]  /*07a0*/  IABS R2, R0 ;  /* 0x0000000000027213 */ /* 0x000fe40000000000 */
[----:B------:R-:W-:-:S04]  /*07b0*/  IABS R7, R3 ;  /* 0x0000000300077213 */ /* 0x000fc80000000000 */
[----:B------:R-:W-:Y:S01]  /*07c0*/  ISETP.GE.AND P2, PT, R2, R7, PT ;  /* 0x000000070200720c */ /* 0x000fe20003f46270 */
[----:B------:R-:W-:-:S03]  /*07d0*/  IMAD.MOV.U32 R7, RZ, RZ, 0x1 ;  /* 0x00000001ff077424 */ /* 0x000fc600078e00ff */
[----:B------:R-:W-:Y:S02]  /*07e0*/  SEL R12, R3, R0, !P2 ;  /* 0x00000000030c7207 */ /* 0x000fe40005000000 */
[----:B------:R-:W-:Y:S02]  /*07f0*/  SEL R0, R0, R3, !P2 ;  /* 0x0000000300007207 */ /* 0x000fe40005000000 */
[C---:B------:R-:W-:Y:S02]  /*0800*/  ISETP.NE.AND P1, PT, R12.reuse, RZ, PT ;  /* 0x000000ff0c00720c */ /* 0x040fe40003f25270 */
[----:B------:R-:W-:-:S04]  /*0810*/  ISETP.GE.AND P0, PT, R12, 0x1, PT ;  /* 0x000000010c00780c */ /* 0x000fc80003f06270 */
[----:B------:R-:W-:-:S07]  /*0820*/  SEL R7, R7, 0xffffffff, P0 ;  /* 0xffffffff07077807 */ /* 0x000fce0000000000 */
[----:B------:R-:W-:Y:S05]  /*0830*/  @!P1 BRA `(.L_x_67) ;  /* 0x00000004006c9947 */ /* 0x000fea0003800000 */
[----:B------:R-:W-:Y:S01]  /*0840*/  I2FP.F32.S32 R9, R12 ;  /* 0x0000000c00097245 */ /* 0x000fe20000201400 */
[----:B------:R-:W-:Y:S01]  /*0850*/  BSSY.RECONVERGENT B1, `(.L_x_68) ;  /* 0x000000e000017945 */ /* 0x000fe20003800200 */
[----:B------:R-:W-:Y:S02]  /*0860*/  I2FP.F32.S32 R0, R0 ;  /* 0x0000000000007245 */ /* 0x000fe40000201400 */
[----:B------:R-:W0:Y:S08]  /*0870*/  MUFU.RCP R2, R9 ;  /* 0x0000000900027308 */ /* 0x000e300000001000 */
[----:B------:R-:W1:Y:S01]  /*0880*/  FCHK P0, R0, R9 ;  /* 0x0000000900007302 */ /* 0x000e620000000000 */
[----:B0-----:R-:W-:-:S04]  /*0890*/  FFMA R3, -R9, R2, 1 ;  /* 0x3f80000009037423 */ /* 0x001fc80000000102 */
[----:B------:R-:W-:-:S04]  /*08a0*/  FFMA R3, R2, R3, R2 ;  /* 0x0000000302037223 */ /* 0x000fc80000000002 */
[----:B------:R-:W-:-:S04]  /*08b0*/  FFMA R4, R0, R3, RZ ;  /* 0x0000000300047223 */ /* 0x000fc800000000ff */
[----:B------:R-:W-:-:S04]  /*08c0*/  FFMA R2, -R9, R4, R0 ;  /* 0x0000000409027223 */ /* 0x000fc80000000100 */
[----:B------:R-:W-:Y:S01]  /*08d0*/  FFMA R4, R3, R2, R4 ;  /* 0x0000000203047223 */ /* 0x000fe20000000004 */
[----:B-1----:R-:W-:Y:S06]  /*08e0*/  @!P0 BRA `(.L_x_69) ;  /* 0x0000000000108947 */ /* 0x002fec0003800000 */
[----:B------:R-:W-:Y:S01]  /*08f0*/  IMAD.MOV.U32 R3, RZ, RZ, R9 ;  /* 0x000000ffff037224 */ /* 0x000fe200078e0009 */
[----:B------:R-:W-:-:S07]  /*0900*/  MOV R2, 0x920 ;  /* 0x0000092000027802 */ /* 0x000fce0000000f00 */
[----:B------:R-:W-:Y:S05]  /*0910*/  CALL.REL.NOINC `($__internal_0_$__cuda_sm3x_div_rn_noftz_f32_slowpath) ;  /* 0x0000000400487944 */ /* 0x000fea0003c00000 */
[----:B------:R-:W-:-:S07]  /*0920*/  IMAD.MOV.U32 R4, RZ, RZ, R0 ;  /* 0x000000ffff047224 */ /* 0x000fce00078e0000 */
.L_x_69:
[----:B------:R-:W-:Y:S05]  /*0930*/  BSYNC.RECONVERGENT B1 ;  /* 0x0000000000017941 */ /* 0x000fea0003800200 */
.L_x_68:
[----:B------:R-:W0:Y:S01]  /*0940*/  LDC R19, c[0x0][0x380] ;  /* 0x0000e000ff137b82 */ /* 0x000e220000000800 */
[----:B------:R-:W-:-:S07]  /*0950*/  IMAD.MOV.U32 R20, RZ, RZ, -0x383cb080 ;  /* 0xc7c34f80ff147424 */ /* 0x000fce00078e00ff */
[----:B------:R-:W1:Y:S02]  /*0960*/  LDC.64 R8, c[0x0][0x388] ;  /* 0x0000e200ff087b82 */ /* 0x000e640000000a00 */
.L_x_74:
[----:B0-----:R-:W-:Y:S01]  /*0970*/  I2FP.F32.S32 R3, R7 ;  /* 0x0000000700037245 */ /* 0x001fe20000201400 */
[----:B------:R-:W-:Y:S01]  /*0980*/  IMAD.MOV.U32 R0, RZ, RZ, 0x3f000000 ;  /* 0x3f000000ff007424 */ /* 0x000fe200078e00ff */
[----:B------:R-:W-:Y:S05]  /*0990*/  YIELD ;  /* 0x0000000000007946 */ /* 0x000fea0003800000 */
[----:B------:R-:W-:Y:S01]  /*09a0*/  FMUL R3, R3, R4 ;  /* 0x0000000403037220 */ /* 0x000fe20000400000 */
[----:B------:R-:W-:-:S04]  /*09b0*/  UIMAD UR12, UR16, UR16, URZ ;  /* 0x00000010100c72a4 */ /* 0x000fc8000f8e02ff */
[----:B------:R-:W-:-:S05]  /*09c0*/  LOP3.LUT R0, R0, 0x80000000, R3, 0xb8, !PT ;  /* 0x8000000000007812 */ /* 0x000fca00078eb803 */
[----:B------:R-:W-:-:S06]  /*09d0*/  FADD.RZ R0, R3, R0 ;  /* 0x0000000003007221 */ /* 0x000fcc000000c000 */
[----:B------:R-:W2:Y:S02]  /*09e0*/  F2I.TRUNC.NTZ R0, R0 ;  /* 0x0000000000007305 */ /* 0x000ea4000020f100 */
[----:B--2---:R-:W-:Y:S02]  /*09f0*/  SEL R11, R0, R7, !P2 ;  /* 0x00000007000b7207 */ /* 0x004fe40005000000 */
[----:B------:R-:W-:-:S03]  /*0a00*/  SEL R10, R7, R0, !P2 ;  /* 0x00000000070a7207 */ /* 0x000fc60005000000 */
[C---:B------:R-:W-:Y:S02]  /*0a10*/  VIADD R2, R11.reuse, UR6 ;  /* 0x000000060b027c36 */ /* 0x040fe40008000000 */
[----:B------:R-:W-:Y:S02]  /*0a20*/  IMAD.IADD R22, R10, 0x1, R5 ;  /* 0x000000010a167824 */ /* 0x000fe400078e0205 */
[----:B------:R-:W-:Y:S01]  /*0a30*/  IMAD R3, R11, R11, RZ ;  /* 0x0000000b0b037224 */ /* 0x000fe200078e02ff */
[-C--:B0-----:R-:W-:Y:S02]  /*0a40*/  ISETP.GE.AND P0, PT, R2, R19.reuse, PT ;  /* 0x000000130200720c */ /* 0x081fe40003f06270 */
[----:B------:R-:W-:Y:S01]  /*0a50*/  ISETP.GE.AND P1, PT, R22, R19, PT ;  /* 0x000000131600720c */ /* 0x000fe20003f26270 */
[----:B------:R-:W-:Y:S01]  /*0a60*/  IMAD R3, R10, R10, R3 ;  /* 0x0000000a0a037224 */ /* 0x000fe200078e0203 */
[----:B------:R-:W-:Y:S02]  /*0a70*/  ISETP.LT.OR P0, PT, R2, RZ, P0 ;  /* 0x000000ff0200720c */ /* 0x000fe40000701670 */
[----:B------:R-:W-:-:S04]  /*0a80*/  ISETP.LT.OR P1, PT, R22, RZ, P1 ;  /* 0x000000ff1600720c */ /* 0x000fc80000f21670 */
[----:B------:R-:W-:-:S04]  /*0a90*/  PLOP3.LUT P0, PT, P0, P1, PT, 0xf8, 0x8f ;  /* 0x00000000008f781c */ /* 0x000fc80000703f70 */
[----:B------:R-:W-:-:S13]  /*0aa0*/  ISETP.GT.U32.OR P0, PT, R3, UR12, P0 ;  /* 0x0000000c03007c0c */ /* 0x000fda0008704470 */
[----:B------:R-:W-:Y:S05]  /*0ab0*/  @P0 BRA `(.L_x_67) ;  /* 0x0000000000cc0947 */ /* 0x000fea0003800000 */
[----:B------:R-:W-:-:S04]  /*0ac0*/  IMAD R3, R2, R19, R22 ;  /* 0x0000001302037224 */ /* 0x000fc800078e0216 */
[----:B-1----:R-:W-:-:S05]  /*0ad0*/  IMAD.WIDE R2, R3, 0x2, R8 ;  /* 0x0000000203027825 */ /* 0x002fca00078e0208 */
[----:B------:R-:W2:Y:S01]  /*0ae0*/  LDG.E.U16 R21, desc[UR14][R2.64] ;  /* 0x0000000e02157981 */ /* 0x000ea2000c1e1500 */
[----:B------:R-:W-:Y:S01]  /*0af0*/  IABS R23, R7 ;  /* 0x0000000700177213 */ /* 0x000fe20000000000 */
[----:B------:R-:W-:Y:S03]  /*0b00*/  BSSY.RECONVERGENT B1, `(.L_x_70) ;  /* 0x0000010000017945 */ /* 0x000fe60003800200 */
[----:B------:R-:W-:-:S04]  /*0b10*/  I2FP.F32.S32 R23, R23 ;  /* 0x0000001700177245 */ /* 0x000fc80000201400 */
[----:B------:R-:W0:Y:S02]  /*0b20*/  MUFU.RCP R22, R23 ;  /* 0x0000001700167308 */ /* 0x000e240000001000 */
[----:B0-----:R-:W-:-:S04]  /*0b30*/  FFMA R25, -R23, R22, 1 ;  /* 0x3f80000017197423 */ /* 0x001fc80000000116 */
[----:B------:R-:W-:Y:S01]  /*0b40*/  FFMA R25, R22, R25, R22 ;  /* 0x0000001916197223 */ /* 0x000fe20000000016 */
[----:B--2---:R-:W-:-:S05]  /*0b50*/  IMAD.IADD R0, R21, 0x1, -R6 ;  /* 0x0000000115007824 */ /* 0x004fca00078e0a06 */
[----:B------:R-:W-:-:S04]  /*0b60*/  I2FP.F32.S32 R0, R0 ;  /* 0x0000000000007245 */ /* 0x000fc80000201400 */
[----:B------:R-:W0:Y:S01]  /*0b70*/  FCHK P0, R0, R23 ;  /* 0x0000001700007302 */ /* 0x000e220000000000 */
[----:B------:R-:W-:-:S04]  /*0b80*/  FFMA R22, R0, R25, RZ ;  /* 0x0000001900167223 */ /* 0x000fc800000000ff */
[----:B------:R-:W-:-:S04]  /*0b90*/  FFMA R2, -R23, R22, R0 ;  /* 0x0000001617027223 */ /* 0x000fc80000000100 */
[----:B------:R-:W-:Y:S01]  /*0ba0*/  FFMA R25, R25, R2, R22 ;  /* 0x0000000219197223 */ /* 0x000fe20000000016 */
[----:B0-----:R-:W-:Y:S06]  /*0bb0*/  @!P0 BRA `(.L_x_71) ;  /* 0x0000000000108947 */ /* 0x001fec0003800000 */
[----:B------:R-:W-:Y:S01]  /*0bc0*/  IMAD.MOV.U32 R3, RZ, RZ, R23 ;  /* 0x000000ffff037224 */ /* 0x000fe200078e0017 */
[----:B------:R-:W-:-:S07]  /*0bd0*/  MOV R2, 0xbf0 ;  /* 0x00000bf000027802 */ /* 0x000fce0000000f00 */
[----:B------:R-:W-:Y:S05]  /*0be0*/  CALL.REL.NOINC `($__internal_0_$__cuda_sm3x_div_rn_noftz_f32_slowpath) ;  /* 0x0000000000947944 */ /* 0x000fea0003c00000 */
[----:B------:R-:W-:-:S07]  /*0bf0*/  IMAD.MOV.U32 R25, RZ, RZ, R0 ;  /* 0x000000ffff197224 */ /* 0x000fce00078e0000 */
.L_x_71:
[----:B------:R-:W-:Y:S05]  /*0c00*/  BSYNC.RECONVERGENT B1 ;  /* 0x0000000000017941 */ /* 0x000fea0003800200 */
.L_x_70:
[----:B------:R-:W-:Y:S01]  /*0c10*/  FSETP.GEU.AND P0, PT, R20, R25, PT ;  /* 0x000000191400720b */ /* 0x000fe20003f0e000 */
[----:B------:R-:W-:Y:S01]  /*0c20*/  VIADD R21, R21, UR13 ;  /* 0x0000000d15157c36 */ /* 0x000fe20008000000 */
[----:B------:R-:W-:Y:S02]  /*0c30*/  BSSY.RECONVERGENT B1, `(.L_x_72) ;  /* 0x0000015000017945 */ /* 0x000fe40003800200 */
[----:B------:R-:W-:Y:S02]  /*0c40*/  FSEL R20, R25, R20, !P0 ;  /* 0x0000001419147208 */ /* 0x000fe40004000000 */
[----:B------:R-:W-:-:S03]  /*0c50*/  I2FP.F32.S32 R0, R21 ;  /* 0x0000001500007245 */ /* 0x000fc60000201400 */
[----:B------:R-:W-:-:S05]  /*0c60*/  FFMA R23, R23, R20, R13 ;  /* 0x0000001417177223 */ /* 0x000fca000000000d */
[----:B------:R-:W-:-:S13]  /*0c70*/  FSETP.GTU.AND P0, PT, R23, R0, PT ;  /* 0x000000001700720b */ /* 0x000fda0003f0c000 */
[----:B------:R-:W-:Y:S05]  /*0c80*/  @P0 BRA `(.L_x_73) ;  /* 0x00000000003c0947 */ /* 0x000fea0003800000 */
[----:B------:R-:W-:Y:S02]  /*0c90*/  VIADD R10, R10, UR16 ;  /* 0x000000100a0a7c36 */ /* 0x000fe40008000000 */
[----:B------:R-:W-:Y:S02]  /*0ca0*/  IMAD.U32 R0, RZ, RZ, UR6 ;  /* 0x00000006ff007e24 */ /* 0x000fe4000f8e00ff */
[----:B------:R-:W-:Y:S01]  /*0cb0*/  IMAD.MOV.U32 R2, RZ, RZ, 0x1 ;  /* 0x00000001ff027424 */ /* 0x000fe200078e00ff */
[----:B------:R-:W-:Y:S02]  /*0cc0*/  SHF.R.S32.HI R3, RZ, 0x1f, R10 ;  /* 0x0000001fff037819 */ /* 0x000fe4000001140a */
[----:B------:R-:W-:Y:S02]  /*0cd0*/  IADD3 R11, PT, PT, -R0, UR9, R11 ;  /* 0x00000009000b7c10 */ /* 0x000fe4000fffe10b */
[----:B------:R-:W-:-:S04]  /*0ce0*/  LEA.HI R3, R3, R10, RZ, 0x6 ;  /* 0x0000000a03037211 */ /* 0x000fc800078f30ff */
[----:B------:R-:W-:Y:S02]  /*0cf0*/  LOP3.LUT R21, R3, 0xffffffc0, RZ, 0xc0, !PT ;  /* 0xffffffc003157812 */ /* 0x000fe400078ec0ff */
[----:B------:R-:W-:Y:S02]  /*0d00*/  SHF.R.S32.HI R0, RZ, 0x6, R3 ;  /* 0x00000006ff007819 */ /* 0x000fe40000011403 */
[----:B------:R-:W-:Y:S01]  /*0d10*/  IADD3 R21, PT, PT, R21, 0x3f, -R10 ;  /* 0x0000003f15157810 */ /* 0x000fe20007ffe80a */
[----:B------:R-:W-:Y:S02]  /*0d20*/  IMAD.MOV.U32 R10, RZ, RZ, 0x8 ;  /* 0x00000008ff0a7424 */ /* 0x000fe400078e00ff */
[----:B------:R-:W-:Y:S01]  /*0d30*/  IMAD R11, R11, UR8, R0 ;  /* 0x000000080b0b7c24 */ /* 0x000fe2000f8e0200 */
[CC--:B------:R-:W-:Y:S02]  /*0d40*/  SHF.L.U64.HI R3, R2.reuse, R21.reuse, RZ ;  /* 0x0000001502037219 */ /* 0x0c0fe400000102ff */
[----:B------:R-:W-:Y:S01]  /*0d50*/  SHF.L.U32 R2, R2, R21, RZ ;  /* 0x0000001502027219 */ /* 0x000fe200000006ff */
[----:B------:R-:W-:-:S05]  /*0d60*/  IMAD.WIDE R10, R11, R10, UR4 ;  /* 0x000000040b0a7e25 */ /* 0x000fca000f8e020a */
[----:B------:R0:W-:Y:S02]  /*0d70*/  REDG.E.OR.64.STRONG.GPU desc[UR14][R10.64], R2 ;  /* 0x000000020a00798e */ /* 0x0001e4000f12e50e */
.L_x_73:
[----:B------:R-:W-:Y:S05]  /*0d80*/  BSYNC.RECONVERGENT B1 ;  /* 0x0000000000017941 */ /* 0x000fea0003800200 */
.L_x_72:
[----:B------:R-:W-:Y:S01]  /*0d90*/  ISETP.GE.AND P1, PT, R12, 0x1, PT ;  /* 0x000000010c00780c */ /* 0x000fe20003f26270 */
[C---:B------:R-:W-:Y:S01]  /*0da0*/  VIADD R0, R7.reuse, 0xffffffff ;  /* 0xffffffff07007836 */ /* 0x040fe20000000000 */
[----:B------:R-:W-:-:S11]  /*0db0*/  ISETP.NE.AND P0, PT, R7, R12, PT ;  /* 0x0000000c0700720c */ /* 0x000fd60003f05270 */
[----:B------:R-:W-:-:S04]  /*0dc0*/  @P1 VIADD R0, R7, 0x1 ;  /* 0x0000000107001836 */ /* 0x000fc80000000000 */
[----:B------:R-:W-:Y:S01]  /*0dd0*/  IMAD.MOV.U32 R7, RZ, RZ, R0 ;  /* 0x000000ffff077224 */ /* 0x000fe200078e0000 */
[----:B------:R-:W-:Y:S06]  /*0de0*/  @P0 BRA `(.L_x_74) ;  /* 0xfffffff800e00947 */ /* 0x000fec000383ffff */
.L_x_67:
[----:B------:R-:W-:Y:S05]  /*0df0*/  BSYNC B0 ;  /* 0x0000000000007941 */ /* 0x000fea0003800000 */
.L_x_66:
[----:B------:R-:W-:-:S05]  /*0e00*/  VIADD R17, R17, 0x1 ;  /* 0x0000000111117836 */ /* 0x000fca0000000000 */
[----:B------:R-:W-:-:S13]  /*0e10*/  ISETP.GE.AND P0, PT, R17, R15, PT ;  /* 0x0000000f1100720c */ /* 0x000fda0003f06270 */
[----:B------:R-:W-:Y:S05]  /*0e20*/  @!P0 BRA `(.L_x_75) ;  /* 0xfffffff800088947 */ /* 0x000fea000383ffff */
[----:B------:R-:W-:Y:S05]  /*0e30*/  EXIT ;  /* 0x000000000000794d */ /* 0x000fea0003800000 */
        .weak           $__internal_0_$__cuda_sm3x_div_rn_noftz_f32_slowpath
        .type           $__internal_0_$__cuda_sm3x_div_rn_noftz_f32_slowpath,@function
        .size           $__internal_0_$__cuda_sm3x_div_rn_noftz_f32_slowpath,(.L_x_131 - $__internal_0_$__cuda_sm3x_div_rn_noftz_f32_slowpath)
$__internal_0_$__cuda_sm3x_div_rn_noftz_f32_slowpath:
[----:B------:R-:W-:Y:S01]  /*0e40*/  SHF.R.U32.HI R24, RZ, 0x17, R3 ;  /* 0x00000017ff187819 */ /* 0x000fe20000011603 */
[----:B------:R-:W-:Y:S01]  /*0e50*/  BSSY.RECONVERGENT B2, `(.L_x_76) ;  /* 0x0000062000027945 */ /* 0x000fe20003800200 */
[----:B------:R-:W-:Y:S02]  /*0e60*/  SHF.R.U32.HI R26, RZ, 0x17, R0 ;  /* 0x00000017ff1a7819 */ /* 0x000fe40000011600 */
[----:B------:R-:W-:Y:S02]  /*0e70*/  LOP3.LUT R24, R24, 0xff, RZ, 0xc0, !PT ;  /* 0x000000ff18187812 */ /* 0x000fe400078ec0ff */
[----:B------:R-:W-:-:S03]  /*0e80*/  LOP3.LUT R26, R26, 0xff, RZ, 0xc0, !PT ;  /* 0x000000ff1a1a7812 */ /* 0x000fc600078ec0ff */
[----:B------:R-:W-:Y:S02]  /*0e90*/  VIADD R25, R24, 0xffffffff ;  /* 0xffffffff18197836 */ /* 0x000fe40000000000 */
[----:B------:R-:W-:-:S03]  /*0ea0*/  VIADD R27, R26, 0xffffffff ;  /* 0xffffffff1a1b7836 */ /* 0x000fc60000000000 */
[----:B------:R-:W-:-:S04]  /*0eb0*/  ISETP.GT.U32.AND P0, PT, R25, 0xfd, PT ;  /* 0x000000fd1900780c */ /* 0x000fc80003f04070 */
[----:B------:R-:W-:-:S13]  /*0ec0*/  ISETP.GT.U32.OR P0, PT, R27, 0xfd, P0 ;  /* 0x000000fd1b00780c */ /* 0x000fda0000704470 */
[----:B------:R-:W-:Y:S01]  /*0ed0*/  @!P0 IMAD.MOV.U32 R22, RZ, RZ, RZ ;  /* 0x000000ffff168224 */ /* 0x000fe200078e00ff */
[----:B------:R-:W-:Y:S06]  /*0ee0*/  @!P0 BRA `(.L_x_77) ;  /* 0x00000000005c8947 */ /* 0x000fec0003800000 */
[----:B------:R-:W-:Y:S02]  /*0ef0*/  FSETP.GTU.FTZ.AND P0, PT, |R0|, +INF , PT ;  /* 0x7f8000000000780b */ /* 0x000fe40003f1c200 */
[----:B------:R-:W-:-:S04]  /*0f00*/  FSETP.GTU.FTZ.AND P1, PT, |R3|, +INF , PT ;  /* 0x7f8000000300780b */ /* 0x000fc80003f3c200 */
[----:B------:R-:W-:-:S13]  /*0f10*/  PLOP3.LUT P0, PT, P0, P1, PT, 0xf8, 0x8f ;  /* 0x00000000008f781c */ /* 0x000fda0000703f70 */
[----:B------:R-:W-:Y:S05]  /*0f20*/  @P0 BRA `(.L_x_78) ;  /* 0x00000004004c0947 */ /* 0x000fea0003800000 */
[----:B------:R-:W-:-:S13]  /*0f30*/  LOP3.LUT P0, RZ, R3, 0x7fffffff, R0, 0xc8, !PT ;  /* 0x7fffffff03ff7812 */ /* 0x000fda000780c800 */
[----:B------:R-:W-:Y:S05]  /*0f40*/  @!P0 BRA `(.L_x_79) ;  /* 0x00000004003c8947 */ /* 0x000fea0003800000 */
[C---:B------:R-:W-:Y:S02]  /*0f50*/  FSETP.NEU.FTZ.AND P3, PT, |R0|.reuse, +INF , PT ;  /* 0x7f8000000000780b */ /* 0x040fe40003f7d200 */
[----:B------:R-:W-:Y:S02]  /*0f60*/  FSETP.NEU.FTZ.AND P1, PT, |R3|, +INF , PT ;  /* 0x7f8000000300780b */ /* 0x000fe40003f3d200 */
[----:B------:R-:W-:-:S11]  /*0f70*/  FSETP.NEU.FTZ.AND P0, PT, |R0|, +INF , PT ;  /* 0x7f8000000000780b */ /* 0x000fd60003f1d200 */
[----:B------:R-:W-:Y:S05]  /*0f80*/  @!P1 BRA !P3, `(.L_x_79) ;  /* 0x00000004002c9947 */ /* 0x000fea0005800000 */
[----:B------:R-:W-:-:S04]  /*0f90*/  LOP3.LUT P3, RZ, R0, 0x7fffffff, RZ, 0xc0, !PT ;  /* 0x7fffffff00ff7812 */ /* 0x000fc8000786c0ff */
[----:B------:R-:W-:-:S13]  /*0fa0*/  PLOP3.LUT P1, PT, P1, P3, PT, 0x2f, 0xf2 ;  /* 0x0000000000f2781c */ /* 0x000fda0000f26577 */
[----:B------:R-:W-:Y:S05]  /*0fb0*/  @P1 BRA `(.L_x_80) ;  /* 0x0000000400181947 */ /* 0x000fea0003800000 */
[----:B------:R-:W-:-:S04]  /*0fc0*/  LOP3.LUT P1, RZ, R3, 0x7fffffff, RZ, 0xc0, !PT ;  /* 0x7fffffff03ff7812 */ /* 0x000fc8000782c0ff */
[----:B------:R-:W-:-:S13]  /*0fd0*/  PLOP3.LUT P0, PT, P0, P1, PT, 0x2f, 0xf2 ;  /* 0x0000000000f2781c */ /* 0x000fda0000702577 */
[----:B------:R-:W-:Y:S05]  /*0fe0*/  @P0 BRA `(.L_x_81) ;  /* 0x0000000400000947 */ /* 0x000fea0003800000 */
[----:B------:R-:W-:Y:S02]  /*0ff0*/  ISETP.GE.AND P0, PT, R27, RZ, PT ;  /* 0x000000ff1b00720c */ /* 0x000fe40003f06270 */
[----:B------:R-:W-:-:S11]  /*1000*/  ISETP.GE.AND P1, PT, R25, RZ, PT ;  /* 0x000000ff1900720c */ /* 0x000fd60003f26270 */
[----:B------:R-:W-:Y:S02]  /*1010*/  @P0 IMAD.MOV.U32 R22, RZ, RZ, RZ ;  /* 0x000000ffff160224 */ /* 0x000fe400078e00ff */
[----:B------:R-:W-:Y:S01]  /*1020*/  @!P0 FFMA R0, R0, 1.84467440737095516160e+19, RZ ;  /* 0x5f80000000008823 */ /* 0x000fe200000000ff */
[----:B------:R-:W-:Y:S02]  /*1030*/  @!P0 IMAD.MOV.U32 R22, RZ, RZ, -0x40 ;  /* 0xffffffc0ff168424 */ /* 0x000fe400078e00ff */
[----:B------:R-:W-:Y:S02]  /*1040*/  @!P1 FFMA R3, R3, 1.84467440737095516160e+19, RZ ;  /* 0x5f80000003039823 */ /* 0x000fe400000000ff */
[----:B------:R-:W-:-:S07]  /*1050*/  @!P1 VIADD R22, R22, 0x40 ;  /* 0x0000004016169836 */ /* 0x000fce0000000000 */
.L_x_77:
[----:B------:R-:W-:Y:S01]  /*1060*/  LEA R28, R24, 0xc0800000, 0x17 ;  /* 0xc0800000181c7811 */ /* 0x000fe200078eb8ff */
[----:B------:R-:W-:Y:S01]  /*1070*/  VIADD R27, R26, 0xffffff81 ;  /* 0xffffff811a1b7836 */ /* 0x000fe20000000000 */
[----:B------:R-:W-:Y:S03]  /*1080*/  BSSY.RECONVERGENT B3, `(.L_x_82) ;  /* 0x0000035000037945 */ /* 0x000fe60003800200 */
[----:B------:R-:W-:Y:S02]  /*1090*/  IMAD.IADD R28, R3, 0x1, -R28 ;  /* 0x00000001031c7824 */ /* 0x000fe400078e0a1c */
[C---:B------:R-:W-:Y:S01]  /*10a0*/  IMAD R0, R27.reuse, -0x800000, R0 ;  /* 0xff8000001b007824 */ /* 0x040fe200078e0200 */
[----:B------:R-:W-:Y:S01]  /*10b0*/  IADD3 R27, PT, PT, R27, 0x7f, -R24 ;  /* 0x0000007f1b1b7810 */ /* 0x000fe20007ffe818 */
[----:B------:R-:W0:Y:S01]  /*10c0*/  MUFU.RCP R3, R28 ;  /* 0x0000001c00037308 */ /* 0x000e220000001000 */
[----:B------:R-:W-:-:S03]  /*10d0*/  FADD.FTZ R25, -R28, -RZ ;  /* 0x800000ff1c197221 */ /* 0x000fc60000010100 */
[----:B------:R-:W-:Y:S02]  /*10e0*/  IMAD.IADD R27, R27, 0x1, R22 ;  /* 0x000000011b1b7824 */ /* 0x000fe400078e0216 */
[----:B0-----:R-:W-:-:S04]  /*10f0*/  FFMA R26, R3, R25, 1 ;  /* 0x3f800000031a7423 */ /* 0x001fc80000000019 */
[----:B------:R-:W-:-:S04]  /*1100*/  FFMA R3, R3, R26, R3 ;  /* 0x0000001a03037223 */ /* 0x000fc80000000003 */
[----:B------:R-:W-:-:S04]  /*1110*/  FFMA R24, R0, R3, RZ ;  /* 0x0000000300187223 */ /* 0x000fc800000000ff */
[----:B------:R-:W-:-:S04]  /*1120*/  FFMA R26, R25, R24, R0 ;  /* 0x00000018191a7223 */ /* 0x000fc80000000000 */
[----:B------:R-:W-:-:S04]  /*1130*/  FFMA R24, R3, R26, R24 ;  /* 0x0000001a03187223 */ /* 0x000fc80000000018 */
[----:B------:R-:W-:-:S04]  /*1140*/  FFMA R25, R25, R24, R0 ;  /* 0x0000001819197223 */ /* 0x000fc80000000000 */
[----:B------:R-:W-:-:S05]  /*1150*/  FFMA R0, R3, R25, R24 ;  /* 0x0000001903007223 */ /* 0x000fca0000000018 */
[----:B------:R-:W-:-:S04]  /*1160*/  SHF.R.U32.HI R22, RZ, 0x17, R0 ;  /* 0x00000017ff167819 */ /* 0x000fc80000011600 */
[----:B------:R-:W-:-:S05]  /*1170*/  LOP3.LUT R22, R22, 0xff, RZ, 0xc0, !PT ;  /* 0x000000ff16167812 */ /* 0x000fca00078ec0ff */
[----:B------:R-:W-:-:S04]  /*1180*/  IMAD.IADD R22, R22, 0x1, R27 ;  /* 0x0000000116167824 */ /* 0x000fc800078e021b */
[----:B------:R-:W-:-:S05]  /*1190*/  VIADD R26, R22, 0xffffffff ;  /* 0xffffffff161a7836 */ /* 0x000fca0000000000 */
[----:B------:R-:W-:-:S13]  /*11a0*/  ISETP.GE.U32.AND P0, PT, R26, 0xfe, PT ;  /* 0x000000fe1a00780c */ /* 0x000fda0003f06070 */
[----:B------:R-:W-:Y:S05]  /*11b0*/  @!P0 BRA `(.L_x_83) ;  /* 0x0000000000808947 */ /* 0x000fea0003800000 */
[----:B------:R-:W-:-:S13]  /*11c0*/  ISETP.GT.AND P0, PT, R22, 0xfe, PT ;  /* 0x000000fe1600780c */ /* 0x000fda0003f04270 */
[----:B------:R-:W-:Y:S05]  /*11d0*/  @P0 BRA `(.L_x_84) ;  /* 0x00000000006c0947 */ /* 0x000fea0003800000 */
[----:B------:R-:W-:-:S13]  /*11e0*/  ISETP.GE.AND P0, PT, R22, 0x1, PT ;  /* 0x000000011600780c */ /* 0x000fda0003f06270 */
[----:B------:R-:W-:Y:S05]  /*11f0*/  @P0 BRA `(.L_x_85) ;  /* 0x0000000000740947 */ /* 0x000fea0003800000 */
[----:B------:R-:W-:Y:S02]  /*1200*/  ISETP.GE.AND P0, PT, R22, -0x18, PT ;  /* 0xffffffe81600780c */ /* 0x000fe40003f06270 */
[----:B------:R-:W-:-:S11]  /*1210*/  LOP3.LUT R0, R0, 0x80000000, RZ, 0xc0, !PT ;  /* 0x8000000000007812 */ /* 0x000fd600078ec0ff */
[----:B------:R-:W-:Y:S05]  /*1220*/  @!P0 BRA `(.L_x_85) ;  /* 0x0000000000688947 */ /* 0x000fea0003800000 */
[CCC-:B------:R-:W-:Y:S01]  /*1230*/  FFMA.RZ R27, R3.reuse, R25.reuse, R24.reuse ;  /* 0x00000019031b7223 */ /* 0x1c0fe2000000c018 */
[CCC-:B------:R-:W-:Y:S01]  /*1240*/  FFMA.RP R26, R3.reuse, R25.reuse, R24.reuse ;  /* 0x00000019031a7223 */ /* 0x1c0fe20000008018 */
[----:B------:R-:W-:Y:S01]  /*1250*/  FFMA.RM R3, R3, R25, R24 ;  /* 0x0000001903037223 */ /* 0x000fe20000004018 */
[C---:B------:R-:W-:Y:S01]  /*1260*/  VIADD R24, R22.reuse, 0x20 ;  /* 0x0000002016187836 */ /* 0x040fe20000000000 */
[C---:B------:R-:W-:Y:S02]  /*1270*/  ISETP.NE.AND P3, PT, R22.reuse, RZ, PT ;  /* 0x000000ff1600720c */ /* 0x040fe40003f65270 */
[----:B------:R-:W-:Y:S02]  /*1280*/  LOP3.LUT R27, R27, 0x7fffff, RZ, 0xc0, !PT ;  /* 0x007fffff1b1b7812 */ /* 0x000fe400078ec0ff */
[----:B------:R-:W-:Y:S01]  /*1290*/  ISETP.NE.AND P1, PT, R22, RZ, PT ;  /* 0x000000ff1600720c */ /* 0x000fe20003f25270 */
[----:B------:R-:W-:Y:S01]  /*12a0*/  IMAD.MOV R22, RZ, RZ, -R22 ;  /* 0x000000ffff167224 */ /* 0x000fe200078e0a16 */
[----:B------:R-:W-:-:S02]  /*12b0*/  LOP3.LUT R27, R27, 0x800000, RZ, 0xfc, !PT ;  /* 0x008000001b1b7812 */ /* 0x000fc400078efcff */
[----:B------:R-:W-:Y:S02]  /*12c0*/  FSETP.NEU.FTZ.AND P0, PT, R26, R3, PT ;  /* 0x000000031a00720b */ /* 0x000fe40003f1d000 */
[----:B------:R-:W-:Y:S02]  /*12d0*/  SHF.L.U32 R24, R27, R24, RZ ;  /* 0x000000181b187219 */ /* 0x000fe400000006ff */
[----:B------:R-:W-:Y:S02]  /*12e0*/  SEL R22, R22, RZ, P3 ;  /* 0x000000ff16167207 */ /* 0x000fe40001800000 */
[----:B------:R-:W-:Y:S02]  /*12f0*/  ISETP.NE.AND P1, PT, R24, RZ, P1 ;  /* 0x000000ff1800720c */ /* 0x000fe40000f25270 */
[----:B------:R-:W-:Y:S02]  /*1300*/  SHF.R.U32.HI R22, RZ, R22, R27 ;  /* 0x00000016ff167219 */ /* 0x000fe4000001161b */
[----:B------:R-:W-:-:S02]  /*1310*/  PLOP3.LUT P0, PT, P0, P1, PT, 0xf8, 0x8f ;  /* 0x00000000008f781c */ /* 0x000fc40000703f70 */
[----:B------:R-:W-:Y:S02]  /*1320*/  SHF.R.U32.HI R24, RZ, 0x1, R22 ;  /* 0x00000001ff187819 */ /* 0x000fe40000011616 */
[----:B------:R-:W-:-:S04]  /*1330*/  SEL R3, RZ, 0x1, !P0 ;  /* 0x00000001ff037807 */ /* 0x000fc80004000000 */
[----:B------:R-:W-:-:S04]  /*1340*/  LOP3.LUT R3, R3, 0x1, R24, 0xf8, !PT ;  /* 0x0000000103037812 */ /* 0x000fc800078ef818 */
[----:B------:R-:W-:-:S05]  /*1350*/  LOP3.LUT R3, R3, R22, RZ, 0xc0, !PT ;  /* 0x0000001603037212 */ /* 0x000fca00078ec0ff */
[----:B------:R-:W-:-:S05]  /*1360*/  IMAD.IADD R3, R24, 0x1, R3 ;  /* 0x0000000118037824 */ /* 0x000fca00078e0203 */
[----:B------:R-:W-:Y:S01]  /*1370*/  LOP3.LUT R0, R3, R0, RZ, 0xfc, !PT ;  /* 0x0000000003007212 */ /* 0x000fe200078efcff */
[----:B------:R-:W-:Y:S06]  /*1380*/  BRA `(.L_x_85) ;  /* 0x0000000000107947 */ /* 0x000fec0003800000 */
.L_x_84:
[----:B------:R-:W-:-:S04]  /*1390*/  LOP3.LUT R0, R0, 0x80000000, RZ, 0xc0, !PT ;  /* 0x8000000000007812 */ /* 0x000fc800078ec0ff */
[----:B------:R-:W-:Y:S01]  /*13a0*/  LOP3.LUT R0, R0, 0x7f800000, RZ, 0xfc, !PT ;  /* 0x7f80000000007812 */ /* 0x000fe200078efcff */
[----:B------:R-:W-:Y:S06]  /*13b0*/  BRA `(.L_x_85) ;  /* 0x0000000000047947 */ /* 0x000fec0003800000 */
.L_x_83:
[----:B------:R-:W-:-:S07]  /*13c0*/  IMAD R0, R27, 0x800000, R0 ;  /* 0x008000001b007824 */ /* 0x000fce00078e0200 */
.L_x_85:
[----:B------:R-:W-:Y:S05]  /*13d0*/  BSYNC.RECONVERGENT B3 ;  /* 0x0000000000037941 */ /* 0x000fea0003800200 */
.L_x_82:
[----:B------:R-:W-:Y:S05]  /*13e0*/  BRA `(.L_x_86) ;  /* 0x0000000000207947 */ /* 0x000fea0003800000 */
.L_x_81:
[----:B------:R-:W-:-:S04]  /*13f0*/  LOP3.LUT R0, R3, 0x80000000, R0, 0x48, !PT ;  /* 0x8000000003007812 */ /* 0x000fc800078e4800 */
[----:B------:R-:W-:Y:S01]  /*1400*/  LOP3.LUT R0, R0, 0x7f800000, RZ, 0xfc, !PT ;  /* 0x7f80000000007812 */ /* 0x000fe200078efcff */
[----:B------:R-:W-:Y:S06]  /*1410*/  BRA `(.L_x_86) ;  /* 0x0000000000147947 */ /* 0x000fec0003800000 */
.L_x_80:
[----:B------:R-:W-:Y:S01]  /*1420*/  LOP3.LUT R0, R3, 0x80000000, R0, 0x48, !PT ;  /* 0x8000000003007812 */ /* 0x000fe200078e4800 */
[----:B------:R-:W-:Y:S06]  /*1430*/  BRA `(.L_x_86) ;  /* 0x00000000000c7947 */ /* 0x000fec0003800000 */
.L_x_79:
[----:B------:R-:W0:Y:S01]  /*1440*/  MUFU.RSQ R0, -QNAN ;  /* 0xffc0000000007908 */ /* 0x000e220000001400 */
[----:B------:R-:W-:Y:S05]  /*1450*/  BRA `(.L_x_86) ;  /* 0x0000000000047947 */ /* 0x000fea0003800000 */
.L_x_78:
[----:B------:R-:W-:-:S07]  /*1460*/  FADD.FTZ R0, R0, R3 ;  /* 0x0000000300007221 */ /* 0x000fce0000010000 */
.L_x_86:
[----:B------:R-:W-:Y:S05]  /*1470*/  BSYNC.RECONVERGENT B2 ;  /* 0x0000000000027941 */ /* 0x000fea0003800200 */
.L_x_76:
[----:B------:R-:W-:-:S04]  /*1480*/  IMAD.MOV.U32 R3, RZ, RZ, 0x0 ;  /* 0x00000000ff037424 */ /* 0x000fc800078e00ff */
[----:B0-----:R-:W-:Y:S05]  /*1490*/  RET.REL.NODEC R2 `(_Z13calc_one_shediPKtiiiiPKiPy) ;  /* 0xffffffe802d87950 */ /* 0x001fea0003c3ffff */
.L_x_87:
        /* <DEDUP_REMOVED lines=14> */
.L_x_131:


//--------------------- .text._Z17process_one_blockiPhfiiPi --------------------------
	.section	.text._Z17process_one_blockiPhfiiPi,"ax",@progbits
	.align	128
        .global         _Z17process_one_blockiPhfiiPi
        .type           _Z17process_one_blockiPhfiiPi,@function
        .size           _Z17process_one_blockiPhfiiPi,(.L_x_138 - _Z17process_one_blockiPhfiiPi)
        .other          _Z17process_one_blockiPhfiiPi,@"STO_CUDA_ENTRY STV_DEFAULT"
_Z17process_one_blockiPhfiiPi:
.text._Z17process_one_blockiPhfiiPi:
[----:B------:R-:W-:Y:S01]  /*0000*/  LDC R1, c[0x0][0x37c] ;  /* 0x0000df00ff017b82 */ /* 0x000fe20000000800 */
[----:B------:R-:W0:Y:S01]  /*0010*/  S2R R0, SR_TID.X ;  /* 0x0000000000007919 */ /* 0x000e220000002100 */
[----:B------:R-:W-:Y:S01]  /*0020*/  BSSY.RECONVERGENT B0, `(.L_x_88) ;  /* 0x000002e000007945 */ /* 0x000fe20003800200 */
[----:B0-----:R-:W-:-:S13]  /*0030*/  ISETP.NE.AND P0, PT, R0, RZ, PT ;  /* 0x000000ff0000720c */ /* 0x001fda0003f05270 */
[----:B------:R-:W-:Y:S05]  /*0040*/  @P0 BRA `(.L_x_89) ;  /* 0x0000000000ac0947 */ /* 0x000fea0003800000 */
[----:B------:R-:W0:Y:S01]  /*0050*/  LDC.64 R2, c[0x0][0x390] ;  /* 0x0000e400ff027b82 */ /* 0x000e220000000a00 */
[----:B------:R-:W1:Y:S07]  /*0060*/  LDCU UR6, c[0x0][0x380] ;  /* 0x00007000ff0677ac */ /* 0x000e6e0008000800 */
[----:B------:R-:W2:Y:S08]  /*0070*/  S2UR UR4, SR_CTAID.X ;  /* 0x00000000000479c3 */ /* 0x000eb00000002500 */
[----:B------:R-:W3:Y:S01]  /*0080*/  S2UR UR5, SR_CgaCtaId ;  /* 0x00000000000579c3 */ /* 0x000ee20000008800 */
[----:B0-----:R-:W0:Y:S01]  /*0090*/  I2F.U32.RP R6, R3 ;  /* 0x0000000300067306 */ /* 0x001e220000209000 */
[----:B------:R-:W-:-:S07]  /*00a0*/  ISETP.NE.U32.AND P2, PT, R3, RZ, PT ;  /* 0x000000ff0300720c */ /* 0x000fce0003f45070 */
[----:B0-----:R-:W0:Y:S02]  /*00b0*/  MUFU.RCP R6, R6 ;  /* 0x0000000600067308 */ /* 0x001e240000001000 */
[----:B0-----:R-:W-:-:S06]  /*00c0*/  VIADD R4, R6, 0xffffffe ;  /* 0x0ffffffe06047836 */ /* 0x001fcc0000000000 */
[----:B------:R0:W4:Y:S02]  /*00d0*/  F2I.FTZ.U32.TRUNC.NTZ R5, R4 ;  /* 0x0000000400057305 */ /* 0x000124000021f000 */
[----:B0-----:R-:W-:Y:S02]  /*00e0*/  IMAD.MOV.U32 R4, RZ, RZ, RZ ;  /* 0x000000ffff047224 */ /* 0x001fe400078e00ff */
[----:B----4-:R-:W-:-:S04]  /*00f0*/  IMAD.MOV R8, RZ, RZ, -R5 ;  /* 0x000000ffff087224 */ /* 0x010fc800078e0a05 */
[----:B------:R-:W-:-:S04]  /*0100*/  IMAD R7, R8, R3, RZ ;  /* 0x0000000308077224 */ /* 0x000fc800078e02ff */
[----:B------:R-:W-:-:S06]  /*0110*/  IMAD.HI.U32 R5, R5, R7, R4 ;  /* 0x0000000705057227 */ /* 0x000fcc00078e0004 */
[----:B--2---:R-:W-:-:S04]  /*0120*/  IMAD.HI.U32 R5, R5, UR4, RZ ;  /* 0x0000000405057c27 */ /* 0x004fc8000f8e00ff */
[----:B------:R-:W-:-:S04]  /*0130*/  IMAD.MOV R8, RZ, RZ, -R5 ;  /* 0x000000ffff087224 */ /* 0x000fc800078e0a05 */
[----:B------:R-:W-:-:S05]  /*0140*/  IMAD R6, R3, R8, UR4 ;  /* 0x0000000403067e24 */ /* 0x000fca000f8e0208 */
[----:B------:R-:W-:-:S13]  /*0150*/  ISETP.GE.U32.AND P0, PT, R6, R3, PT ;  /* 0x000000030600720c */ /* 0x000fda0003f06070 */
[----:B------:R-:W-:Y:S02]  /*0160*/  @P0 IMAD.IADD R6, R6, 0x1, -R3 ;  /* 0x0000000106060824 */ /* 0x000fe400078e0a03 */
[----:B------:R-:W-:-:S03]  /*0170*/  @P0 VIADD R5, R5, 0x1 ;  /* 0x0000000105050836 */ /* 0x000fc60000000000 */
[----:B------:R-:W-:-:S13]  /*0180*/  ISETP.GE.U32.AND P1, PT, R6, R3, PT ;  /* 0x000000030600720c */ /* 0x000fda0003f26070 */
[----:B------:R-:W-:Y:S01]  /*0190*/  @P1 VIADD R5, R5, 0x1 ;  /* 0x0000000105051836 */ /* 0x000fe20000000000 */
[----:B------:R-:W-:-:S04]  /*01a0*/  @!P2 LOP3.LUT R5, RZ, R3, RZ, 0x33, !PT ;  /* 0x00000003ff05a212 */ /* 0x000fc800078e33ff */
[----:B------:R-:W-:Y:S01]  /*01b0*/  I2FP.F32.U32 R7, R5 ;  /* 0x0000000500077245 */ /* 0x000fe20000201000 */
[----:B------:R-:W-:Y:S02]  /*01c0*/  IMAD.MOV R6, RZ, RZ, -R5 ;  /* 0x000000ffff067224 */ /* 0x000fe400078e0a05 */
[----:B------:R-:W-:Y:S02]  /*01d0*/  VIADD R5, R5, 0x1 ;  /* 0x0000000105057836 */ /* 0x000fe40000000000 */
[----:B------:R-:W-:Y:S02]  /*01e0*/  IMAD R3, R3, R6, UR4 ;  /* 0x0000000403037e24 */ /* 0x000fe4000f8e0206 */
[-C--:B------:R-:W-:Y:S01]  /*01f0*/  FMUL R4, R7, R2.reuse ;  /* 0x0000000207047220 */ /* 0x080fe20000400000 */
[----:B------:R-:W-:Y:S01]  /*0200*/  UMOV UR4, 0x400 ;  /* 0x0000040000047882 */ /* 0x000fe20000000000 */
[----:B------:R-:W-:Y:S01]  /*0210*/  I2FP.F32.U32 R5, R5 ;  /* 0x0000000500057245 */ /* 0x000fe20000201000 */
[----:B------:R-:W-:Y:S01]  /*0220*/  VIADD R6, R3, 0x1 ;  /* 0x0000000103067836 */ /* 0x000fe20000000000 */
[----:B------:R-:W-:Y:S01]  /*0230*/  I2FP.F32.U32 R3, R3 ;  /* 0x0000000300037245 */ /* 0x000fe20000201000 */
[----:B---3--:R-:W-:Y:S01]  /*0240*/  ULEA UR4, UR5, UR4, 0x18 ;  /* 0x0000000405047291 */ /* 0x008fe2000f8ec0ff */
[----:B------:R-:W-:Y:S01]  /*0250*/  F2I.TRUNC.NTZ R4, R4 ;  /* 0x0000000400047305 */ /* 0x000fe2000020f100 */
[----:B------:R-:W-:Y:S01]  /*0260*/  FMUL R8, R5, R2 ;  /* 0x0000000205087220 */ /* 0x000fe20000400000 */
[----:B------:R-:W-:Y:S01]  /*0270*/  I2FP.F32.U32 R7, R6 ;  /* 0x0000000600077245 */ /* 0x000fe20000201000 */
[----:B------:R-:W-:-:S04]  /*0280*/  FMUL R3, R3, R2 ;  /* 0x0000000203037220 */ /* 0x000fc80000400000 */
[----:B------:R-:W-:Y:S01]  /*0290*/  FMUL R9, R7, R2 ;  /* 0x0000000207097220 */ /* 0x000fe20000400000 */
[----:B------:R-:W1:Y:S08]  /*02a0*/  F2I.TRUNC.NTZ R5, R8 ;  /* 0x0000000800057305 */ /* 0x000e70000020f100 */
[----:B------:R-:W0:Y:S01]  /*02b0*/  F2I.TRUNC.NTZ R7, R9 ;  /* 0x0000000900077305 */ /* 0x000e22000020f100 */
[----:B-1----:R-:W-:-:S07]  /*02c0*/  VIMNMX R5, PT, PT, R5, UR6, PT ;  /* 0x0000000605057c48 */ /* 0x002fce000bfe0100 */
[----:B------:R-:W1:Y:S01]  /*02d0*/  F2I.TRUNC.NTZ R6, R3 ;  /* 0x0000000300067305 */ /* 0x000e62000020f100 */
[----:B0-----:R-:W-:-:S05]  /*02e0*/  VIMNMX R7, PT, PT, R7, UR6, PT ;  /* 0x0000000607077c48 */ /* 0x001fca000bfe0100 */
[----:B-1----:R0:W-:Y:S02]  /*02f0*/  STS.128 [UR4], R4 ;  /* 0x00000004ff007988 */ /* 0x0021e40008000c04 */
.L_x_89:
[----:B------:R-:W-:Y:S05]  /*0300*/  BSYNC.RECONVERGENT B0 ;  /* 0x0000000000007941 */ /* 0x000fea0003800200 */
.L_x_88:
[----:B------:R-:W1:Y:S01]  /*0310*/  LDC R27, c[0x0][0x398] ;  /* 0x0000e600ff1b7b82 */ /* 0x000e620000000800 */
[----:B------:R-:W-:Y:S01]  /*0320*/  UMOV UR4, 0x400 ;  /* 0x0000040000047882 */ /* 0x000fe20000000000 */
[----:B------:R-:W2:Y:S06]  /*0330*/  LDCU UR9, c[0x0][0x360] ;  /* 0x00006c00ff0977ac */ /* 0x000eac0008000800 */
[----:B------:R-:W3:Y:S08]  /*0340*/  S2UR UR5, SR_CgaCtaId ;  /* 0x00000000000579c3 */ /* 0x000ef00000008800 */
[----:B------:R-:W-:Y:S01]  /*0350*/  BAR.SYNC.DEFER_BLOCKING 0x0 ;  /* 0x0000000000007b1d */ /* 0x000fe20000010000 */
[----:B-1----:R-:W-:Y:S01]  /*0360*/  ISETP.GE.AND P0, PT, R27, 0x1, PT ;  /* 0x000000011b00780c */ /* 0x002fe20003f06270 */
[----:B---3--:R-:W-:-:S09]  /*0370*/  ULEA UR4, UR5, UR4, 0x18 ;  /* 0x0000000405047291 */ /* 0x008fd2000f8ec0ff */
[----:B0-----:R-:W0:Y:S03]  /*0380*/  LDS.128 R4, [UR4] ;  /* 0x00000004ff047984 */ /* 0x001e260008000c00 */
[----:B--2---:R-:W-:Y:S05]  /*0390*/  @!P0 EXIT ;  /* 0x000000000000894d */ /* 0x004fea0003800000 */
[----:B------:R-:W1:Y:S01]  /*03a0*/  I2F.U32.RP R8, UR9 ;  /* 0x0000000900087d06 */ /* 0x000e620008209000 */
[----:B0-----:R-:W-:Y:S01]  /*03b0*/  IMAD.IADD R28, R7, 0x1, -R6 ;  /* 0x00000001071c7824 */ /* 0x001fe200078e0a06 */
[----:B------:R-:W-:Y:S01]  /*03c0*/  ISETP.NE.U32.AND P2, PT, RZ, UR9, PT ;  /* 0x00000009ff007c0c */ /* 0x000fe2000bf45070 */
[----:B------:R-:W-:Y:S01]  /*03d0*/  IMAD.IADD R5, R5, 0x1, -R4 ;  /* 0x0000000105057824 */ /* 0x000fe200078e0a04 */
[----:B------:R-:W0:Y:S01]  /*03e0*/  S2UR UR4, SR_CTAID.X ;  /* 0x00000000000479c3 */ /* 0x000e220000002500 */
[----:B------:R-:W2:Y:S02]  /*03f0*/  LDCU.64 UR10, c[0x0][0x358] ;  /* 0x00006b00ff0a77ac */ /* 0x000ea40008000a00 */
[----:B------:R-:W-:Y:S01]  /*0400*/  IMAD R5, R28, R5, RZ ;  /* 0x000000051c057224 */ /* 0x000fe200078e02ff */
[----:B-1----:R-:W1:Y:S01]  /*0410*/  MUFU.RCP R8, R8 ;  /* 0x0000000800087308 */ /* 0x002e620000001000 */
[----:B0-----:R-:W-:Y:S01]  /*0420*/  IMAD R27, R27, UR4, RZ ;  /* 0x000000041b1b7c24 */ /* 0x001fe2000f8e02ff */
[----:B------:R-:W-:Y:S01]  /*0430*/  UMOV UR4, URZ ;  /* 0x000000ff00047c82 */ /* 0x000fe20008000000 */
[----:B-1----:R-:W-:Y:S01]  /*0440*/  VIADD R2, R8, 0xffffffe ;  /* 0x0ffffffe08027836 */ /* 0x002fe20000000000 */
[----:B------:R-:W-:-:S04]  /*0450*/  IABS R8, R28 ;  /* 0x0000001c00087213 */ /* 0x000fc80000000000 */
[----:B------:R0:W1:Y:S01]  /*0460*/  F2I.FTZ.U32.TRUNC.NTZ R3, R2 ;  /* 0x0000000200037305 */ /* 0x000062000021f000 */
[----:B------:R-:W-:Y:S02]  /*0470*/  IMAD.MOV R8, RZ, RZ, -R8 ;  /* 0x000000ffff087224 */ /* 0x000fe400078e0a08 */
[----:B0-----:R-:W-:Y:S02]  /*0480*/  IMAD.MOV.U32 R2, RZ, RZ, RZ ;  /* 0x000000ffff027224 */ /* 0x001fe400078e00ff */
[----:B-1----:R-:W-:-:S04]  /*0490*/  IMAD.MOV R9, RZ, RZ, -R3 ;  /* 0x000000ffff097224 */ /* 0x002fc800078e0a03 */
[----:B------:R-:W-:Y:S01]  /*04a0*/  IMAD R7, R9, UR9, RZ ;  /* 0x0000000909077c24 */ /* 0x000fe2000f8e02ff */
[----:B------:R-:W-:-:S03]  /*04b0*/  IABS R9, R28 ;  /* 0x0000001c00097213 */ /* 0x000fc60000000000 */
[----:B------:R-:W-:Y:S02]  /*04c0*/  IMAD.HI.U32 R4, R3, R7, R2 ;  /* 0x0000000703047227 */ /* 0x000fe400078e0002 */
[----:B------:R-:W0:Y:S04]  /*04d0*/  I2F.RP R7, R9 ;  /* 0x0000000900077306 */ /* 0x000e280000209400 */
[----:B------:R-:W-:-:S04]  /*04e0*/  IMAD.HI.U32 R4, R4, R5, RZ ;  /* 0x0000000504047227 */ /* 0x000fc800078e00ff */
[----:B------:R-:W-:-:S04]  /*04f0*/  IMAD.MOV R6, RZ, RZ, -R4 ;  /* 0x000000ffff067224 */ /* 0x000fc800078e0a04 */
[----:B------:R-:W-:Y:S01]  /*0500*/  IMAD R2, R6, UR9, R5 ;  /* 0x0000000906027c24 */ /* 0x000fe2000f8e0205 */
[----:B0-----:R-:W0:Y:S04]  /*0510*/  MUFU.RCP R7, R7 ;  /* 0x0000000700077308 */ /* 0x001e280000001000 */
[----:B------:R-:W-:-:S13]  /*0520*/  ISETP.GE.U32.AND P0, PT, R2, UR9, PT ;  /* 0x0000000902007c0c */ /* 0x000fda000bf06070 */
[----:B------:R-:W-:Y:S02]  /*0530*/  @P0 VIADD R2, R2, -UR9 ;  /* 0x8000000902020c36 */ /* 0x000fe40008000000 */
[----:B------:R-:W-:Y:S02]  /*0540*/  @P0 VIADD R4, R4, 0x1 ;  /* 0x0000000104040836 */ /* 0x000fe40000000000 */
[----:B0-----:R-:W-:Y:S01]  /*0550*/  VIADD R3, R7, 0xffffffe ;  /* 0x0ffffffe07037836 */ /* 0x001fe20000000000 */
[----:B------:R-:W-:-:S05]  /*0560*/  ISETP.GE.U32.AND P1, PT, R2, UR9, PT ;  /* 0x0000000902007c0c */ /* 0x000fca000bf26070 */
[----:B------:R-:W0:Y:S08]  /*0570*/  F2I.FTZ.U32.TRUNC.NTZ R3, R3 ;  /* 0x0000000300037305 */ /* 0x000e30000021f000 */
[----:B------:R-:W-:Y:S01]  /*0580*/  @P1 VIADD R4, R4, 0x1 ;  /* 0x0000000104041836 */ /* 0x000fe20000000000 */
[----:B------:R-:W-:-:S05]  /*0590*/  @!P2 LOP3.LUT R4, RZ, UR9, RZ, 0x33, !PT ;  /* 0x00000009ff04ac12 */ /* 0x000fca000f8e33ff */
[----:B------:R-:W-:Y:S02]  /*05a0*/  IMAD.MOV R2, RZ, RZ, -R4 ;  /* 0x000000ffff027224 */ /* 0x000fe400078e0a04 */
[----:B------:R-:W-:Y:S02]  /*05b0*/  VIADD R6, R4, 0x1 ;  /* 0x0000000104067836 */ /* 0x000fe40000000000 */
[----:B------:R-:W-:-:S05]  /*05c0*/  IMAD R2, R2, UR9, R5 ;  /* 0x0000000902027c24 */ /* 0x000fca000f8e0205 */
[----:B------:R-:W-:Y:S01]  /*05d0*/  ISETP.NE.AND P0, PT, R2, RZ, PT ;  /* 0x000000ff0200720c */ /* 0x000fe20003f05270 */
[----:B0-----:R-:W-:-:S04]  /*05e0*/  IMAD.MOV R2, RZ, RZ, -R3 ;  /* 0x000000ffff027224 */ /* 0x001fc800078e0a03 */
[----:B------:R-:W-:Y:S02]  /*05f0*/  IMAD R7, R2, R9, RZ ;  /* 0x0000000902077224 */ /* 0x000fe400078e02ff */
[----:B------:R-:W-:-:S04]  /*0600*/  IMAD.MOV.U32 R2, RZ, RZ, RZ ;  /* 0x000000ffff027224 */ /* 0x000fc800078e00ff */
[----:B------:R-:W-:-:S04]  /*0610*/  IMAD.HI.U32 R2, R3, R7, R2 ;  /* 0x0000000703027227 */ /* 0x000fc800078e0002 */
[----:B------:R-:W-:Y:S02]  /*0620*/  @!P0 IMAD.MOV R6, RZ, RZ, R4 ;  /* 0x000000ffff068224 */ /* 0x000fe400078e0204 */
[----:B------:R-:W-:Y:S02]  /*0630*/  IMAD.MOV.U32 R7, RZ, RZ, R8 ;  /* 0x000000ffff077224 */ /* 0x000fe400078e0008 */
[----:B------:R-:W-:-:S04]  /*0640*/  IMAD R26, R0, R6, RZ ;  /* 0x00000006001a7224 */ /* 0x000fc800078e02ff */
[----:B------:R-:W-:Y:S01]  /*0650*/  VIADD R24, R26, 0x1 ;  /* 0x000000011a187836 */ /* 0x000fe20000000000 */
[----:B------:R-:W-:-:S05]  /*0660*/  IABS R4, R26 ;  /* 0x0000001a00047213 */ /* 0x000fca0000000000 */
[----:B------:R-:W-:-:S04]  /*0670*/  IMAD.HI.U32 R3, R2, R4, RZ ;  /* 0x0000000402037227 */ /* 0x000fc800078e00ff */
[----:B------:R-:W-:Y:S01]  /*0680*/  IMAD R2, R3, R7, R4 ;  /* 0x0000000703027224 */ /* 0x000fe200078e0204 */
[----:B------:R-:W-:-:S04]  /*0690*/  VIADDMNMX R7, R26, R6, R5, PT ;  /* 0x000000061a077246 */ /* 0x000fc80003800105 */
[----:B------:R-:W-:-:S13]  /*06a0*/  ISETP.GT.U32.AND P1, PT, R9, R2, PT ;  /* 0x000000020900720c */ /* 0x000fda0003f24070 */
[----:B------:R-:W-:Y:S02]  /*06b0*/  @!P1 IMAD.IADD R2, R2, 0x1, -R9 ;  /* 0x0000000102029824 */ /* 0x000fe400078e0a09 */
[----:B------:R-:W-:Y:S01]  /*06c0*/  @!P1 VIADD R3, R3, 0x1 ;  /* 0x0000000103039836 */ /* 0x000fe20000000000 */
[----:B------:R-:W-:Y:S02]  /*06d0*/  ISETP.NE.AND P1, PT, R28, RZ, PT ;  /* 0x000000ff1c00720c */ /* 0x000fe40003f25270 */
[----:B------:R-:W-:Y:S02]  /*06e0*/  ISETP.GE.U32.AND P0, PT, R2, R9, PT ;  /* 0x000000090200720c */ /* 0x000fe40003f06070 */
[----:B------:R-:W-:-:S04]  /*06f0*/  LOP3.LUT R2, R26, R28, RZ, 0x3c, !PT ;  /* 0x0000001c1a027212 */ /* 0x000fc800078e3cff */
[----:B------:R-:W-:Y:S01]  /*0700*/  ISETP.GE.AND P2, PT, R2, RZ, PT ;  /* 0x000000ff0200720c */ /* 0x000fe20003f46270 */
[----:B------:R-:W-:-:S05]  /*0710*/  VIADD R2, R26, 0x2 ;  /* 0x000000021a027836 */ /* 0x000fca0000000000 */
[----:B------:R-:W-:Y:S01]  /*0720*/  VIMNMX R7, PT, PT, R7, R2, !PT ;  /* 0x0000000207077248 */ /* 0x000fe20007fe0100 */
[----:B------:R-:W-:Y:S01]  /*0730*/  @P0 VIADD R3, R3, 0x1 ;  /* 0x0000000103030836 */ /* 0x000fe20000000000 */
[----:B------:R-:W-:Y:S02]  /*0740*/  ISETP.GE.AND P0, PT, R24, R5, PT ;  /* 0x000000051800720c */ /* 0x000fe40003f06270 */
[----:B------:R-:W-:Y:S02]  /*0750*/  IADD3 R4, PT, PT, R7, -0x2, -R26 ;  /* 0xfffffffe07047810 */ /* 0x000fe40007ffe81a */
[----:B------:R-:W-:Y:S01]  /*0760*/  ISETP.GT.AND P0, PT, R6, 0x1, !P0 ;  /* 0x000000010600780c */ /* 0x000fe20004704270 */
[----:B------:R-:W-:Y:S01]  /*0770*/  @!P2 IMAD.MOV R3, RZ, RZ, -R3 ;  /* 0x000000ffff03a224 */ /* 0x000fe200078e0a03 */
[----:B------:R-:W-:Y:S02]  /*0780*/  @!P1 LOP3.LUT R3, RZ, R28, RZ, 0x33, !PT ;  /* 0x0000001cff039212 */ /* 0x000fe400078e33ff */
[----:B------:R-:W-:-:S02]  /*0790*/  ISETP.GE.U32.AND P3, PT, R4, 0x3, PT ;  /* 0x000000030400780c */ /* 0x000fc40003f66070 */
[----:B------:R-:W-:Y:S01]  /*07a0*/  LOP3.LUT R4, RZ, R26, RZ, 0x33, !PT ;  /* 0x0000001aff047212 */ /* 0x000fe200078e33ff */
[----:B------:R-:W-:Y:S01]  /*07b0*/  IMAD.MOV R5, RZ, RZ, -R3 ;  /* 0x000000ffff057224 */ /* 0x000fe200078e0a03 */
[----:B------:R-:W-:-:S03]  /*07c0*/  P2R R29, PR, RZ, 0x1 ;  /* 0x00000001ff1d7803 */ /* 0x000fc60000000000 */
[----:B------:R-:W-:Y:S02]  /*07d0*/  IMAD.IADD R25, R7, 0x1, R4 ;  /* 0x0000000107197824 */ /* 0x000fe400078e0204 */
[----:B--2---:R-:W-:-:S07]  /*07e0*/  IMAD R26, R28, R5, R26 ;  /* 0x000000051c1a7224 */ /* 0x004fce00078e021a */
.L_x_104:
[----:B0-----:R-:W0:Y:S01]  /*07f0*/  S2UR UR6, SR_CgaCtaId ;  /* 0x00000000000679c3 */ /* 0x001e220000008800 */
[----:B------:R-:W-:Y:S01]  /*0800*/  UMOV UR5, 0x400 ;  /* 0x0000040000057882 */ /* 0x000fe20000000000 */
[----:B------:R-:W-:Y:S01]  /*0810*/  ISETP.NE.AND P1, PT, R29, RZ, PT ;  /* 0x000000ff1d00720c */ /* 0x000fe20003f25270 */
[----:B0-----:R-:W-:Y:S01]  /*0820*/  ULEA UR5, UR6, UR5, 0x18 ;  /* 0x0000000506057291 */ /* 0x001fe2000f8ec0ff */
[----:B------:R-:W0:Y:S08]  /*0830*/  LDCU.64 UR6, c[0x0][0x388] ;  /* 0x00007100ff0677ac */ /* 0x000e300008000a00 */
[----:B-1----:R-:W1:Y:S04]  /*0840*/  LDS R10, [UR5] ;  /* 0x00000005ff0a7984 */ /* 0x002e680008000800 */
[----:B------:R-:W2:Y:S01]  /*0850*/  LDS R11, [UR5+0x8] ;  /* 0x00000805ff0b7984 */ /* 0x000ea20008000800 */
[----:B------:R-:W3:Y:S01]  /*0860*/  LDCU UR5, c[0x0][0x380] ;  /* 0x00007000ff0577ac */ /* 0x000ee20008000800 */
[----:B0-----:R-:W-:-:S02]  /*0870*/  IMAD.U32 R16, RZ, RZ, UR6 ;  /* 0x00000006ff107e24 */ /* 0x001fc4000f8e00ff */
[----:B------:R-:W-:Y:S01]  /*0880*/  IMAD.U32 R17, RZ, RZ, UR7 ;  /* 0x00000007ff117e24 */ /* 0x000fe2000f8e00ff */
[----:B------:R-:W0:Y:S01]  /*0890*/  LDCU.64 UR6, c[0x0][0x388] ;  /* 0x00007100ff0677ac */ /* 0x000e220008000a00 */
[----:B---3--:R-:W-:Y:S01]  /*08a0*/  IMAD.U32 R14, RZ, RZ, UR5 ;  /* 0x00000005ff0e7e24 */ /* 0x008fe2000f8e00ff */
[----:B------:R-:W3:Y:S01]  /*08b0*/  LDCU UR5, c[0x0][0x380] ;  /* 0x00007000ff0577ac */ /* 0x000ee20008000800 */
[----:B-1----:R-:W-:Y:S02]  /*08c0*/  IMAD.IADD R4, R3, 0x1, R10 ;  /* 0x0000000103047824 */ /* 0x002fe400078e020a */
[----:B--2---:R-:W-:-:S04]  /*08d0*/  IMAD.IADD R5, R26, 0x1, R11 ;  /* 0x000000011a057824 */ /* 0x004fc800078e020b */
[----:B------:R-:W-:-:S05]  /*08e0*/  IMAD R6, R4, R14, R5 ;  /* 0x0000000e04067224 */ /* 0x000fca00078e0205 */
[----:B------:R-:W-:-:S04]  /*08f0*/  IADD3 R8, P0, PT, R6, R16, RZ ;  /* 0x0000001006087210 */ /* 0x000fc80007f1e0ff */
[----:B------:R-:W-:-:S05]  /*0900*/  LEA.HI.X.SX32 R9, R6, R17, 0x1, P0 ;  /* 0x0000001106097211 */ /* 0x000fca00000f0eff */
[----:B------:R1:W5:Y:S01]  /*0910*/  LDG.E.U8 R21, desc[UR10][R8.64] ;  /* 0x0000000a08157981 */ /* 0x000362000c1e1100 */
[C---:B------:R-:W-:Y:S01]  /*0920*/  IMAD.IADD R7, R4.reuse, 0x1, R5 ;  /* 0x0000000104077824 */ /* 0x040fe200078e0205 */
[----:B------:R-:W-:Y:S03]  /*0930*/  BSSY.RECONVERGENT B0, `(.L_x_90) ;  /* 0x0000136000007945 */ /* 0x000fe60003800200 */
[----:B------:R-:W-:-:S04]  /*0940*/  IMAD R7, R4, R7, RZ ;  /* 0x0000000704077224 */ /* 0x000fc800078e02ff */
[----:B------:R-:W-:Y:S01]  /*0950*/  IMAD R7, R7, 0x41041041, RZ ;  /* 0x4104104107077824 */ /* 0x000fe200078e02ff */
[----:B01-3--:R-:W-:Y:S06]  /*0960*/  @!P1 BRA `(.L_x_91) ;  /* 0x0000001000c89947 */ /* 0x00bfec0003800000 */
[----:B------:R-:W-:Y:S01]  /*0970*/  BSSY.RECONVERGENT B1, `(.L_x_92) ;  /* 0x00000ac000017945 */ /* 0x000fe20003800200 */
[----:B------:R-:W-:-:S03]  /*0980*/  IMAD.MOV.U32 R15, RZ, RZ, R24 ;  /* 0x000000ffff0f7224 */ /* 0x000fc600078e0018 */
[----:B------:R-:W-:Y:S05]  /*0990*/  @!P3 BRA `(.L_x_93) ;  /* 0x0000000800a4b947 */ /* 0x000fea0003800000 */
[----:B------:R-:W-:Y:S01]  /*09a0*/  IABS R19, R28 ;  /* 0x0000001c00137213 */ /* 0x000fe20000000000 */
[----:B------:R-:W-:Y:S01]  /*09b0*/  BSSY.RECONVERGENT B2, `(.L_x_94) ;  /* 0x00000a6000027945 */ /* 0x000fe20003800200 */
[----:B------:R-:W-:Y:S01]  /*09c0*/  LOP3.LUT R12, R25, 0xfffffffc, RZ, 0xc0, !PT ;  /* 0xfffffffc190c7812 */ /* 0x000fe200078ec0ff */
[----:B------:R-:W-:Y:S01]  /*09d0*/  IMAD.MOV.U32 R13, RZ, RZ, R2 ;  /* 0x000000ffff0d7224 */ /* 0x000fe200078e0002 */
[----:B------:R-:W0:Y:S03]  /*09e0*/  I2F.RP R6, R19 ;  /* 0x0000001300067306 */ /* 0x000e260000209400 */
[----:B------:R-:W-:-:S05]  /*09f0*/  IMAD.MOV R12, RZ, RZ, -R12 ;  /* 0x000000ffff0c7224 */ /* 0x000fca00078e0a0c */
[----:B0-----:R-:W0:Y:S02]  /*0a00*/  MUFU.RCP R6, R6 ;  /* 0x0000000600067308 */ /* 0x001e240000001000 */
[----:B0-----:R-:W-:-:S06]  /*0a10*/  VIADD R8, R6, 0xffffffe ;  /* 0x0ffffffe06087836 */ /* 0x001fcc0000000000 */
[----:B------:R0:W1:Y:S02]  /*0a20*/  F2I.FTZ.U32.TRUNC.NTZ R9, R8 ;  /* 0x0000000800097305 */ /* 0x000064000021f000 */
[----:B0-----:R-:W-:Y:S02]  /*0a30*/  IMAD.MOV.U32 R8, RZ, RZ, RZ ;  /* 0x000000ffff087224 */ /* 0x001fe400078e00ff */
[----:B-1----:R-:W-:-:S04]  /*0a40*/  IMAD.MOV R14, RZ, RZ, -R9 ;  /* 0x000000ffff0e7224 */ /* 0x002fc800078e0a09 */
[----:B------:R-:W-:-:S04]  /*0a50*/  IMAD R15, R14, R19, RZ ;  /* 0x000000130e0f7224 */ /* 0x000fc800078e02ff */
[----:B------:R-:W-:-:S07]  /*0a60*/  IMAD.HI.U32 R18, R9, R15, R8 ;  /* 0x0000000f09127227 */ /* 0x000fce00078e0008 */
.L_x_95:
[----:B------:R-:W-:Y:S01]  /*0a70*/  VIADD R17, R13, 0xffffffff ;  /* 0xffffffff0d117836 */ /* 0x000fe20000000000 */
[-C--:B------:R-:W-:Y:S01]  /*0a80*/  IABS R30, R28.reuse ;  /* 0x0000001c001e7213 */ /* 0x080fe20000000000 */
[----:B------:R-:W-:Y:S01]  /*0a90*/  IMAD.U32 R16, RZ, RZ, UR6 ;  /* 0x00000006ff107e24 */ /* 0x000fe2000f8e00ff */
[-C--:B------:R-:W-:Y:S02]  /*0aa0*/  IABS R6, R28.reuse ;  /* 0x0000001c00067213 */ /* 0x080fe40000000000 */
[----:B------:R-:W-:Y:S01]  /*0ab0*/  IABS R9, R17 ;  /* 0x0000001100097213 */ /* 0x000fe20000000000 */
[----:B------:R-:W0:Y:S01]  /*0ac0*/  I2F.RP R14, R30 ;  /* 0x0000001e000e7306 */ /* 0x000e220000209400 */
[----:B------:R-:W-:Y:S01]  /*0ad0*/  ISETP.NE.AND P4, PT, R28, RZ, PT ;  /* 0x000000ff1c00720c */ /* 0x000fe20003f85270 */
[----:B------:R-:W-:Y:S01]  /*0ae0*/  IMAD.MOV R15, RZ, RZ, -R6 ;  /* 0x000000ffff0f7224 */ /* 0x000fe200078e0a06 */
[----:B------:R-:W-:Y:S01]  /*0af0*/  LOP3.LUT R22, RZ, R28, RZ, 0x33, !PT ;  /* 0x0000001cff167212 */ /* 0x000fe200078e33ff */
[----:B------:R-:W-:-:S04]  /*0b00*/  IMAD.HI.U32 R18, R18, R9, RZ ;  /* 0x0000000912127227 */ /* 0x000fc800078e00ff */
[----:B------:R-:W-:-:S05]  /*0b10*/  IMAD R6, R18, R15, R9 ;  /* 0x0000000f12067224 */ /* 0x000fca00078e0209 */
[----:B------:R-:W-:Y:S01]  /*0b20*/  ISETP.GT.U32.AND P1, PT, R19, R6, PT ;  /* 0x000000061300720c */ /* 0x000fe20003f24070 */
[----:B0-----:R-:W0:-:S12]  /*0b30*/  MUFU.RCP R14, R14 ;  /* 0x0000000e000e7308 */ /* 0x001e180000001000 */
[----:B------:R-:W-:Y:S02]  /*0b40*/  @!P1 IMAD.IADD R6, R6, 0x1, -R30 ;  /* 0x0000000106069824 */ /* 0x000fe400078e0a1e */
[----:B------:R-:W-:-:S03]  /*0b50*/  @!P1 VIADD R18, R18, 0x1 ;  /* 0x0000000112129836 */ /* 0x000fc60000000000 */
[----:B------:R-:W-:Y:S01]  /*0b60*/  ISETP.GE.U32.AND P0, PT, R6, R19, PT ;  /* 0x000000130600720c */ /* 0x000fe20003f06070 */
[----:B0-----:R-:W-:Y:S01]  /*0b70*/  VIADD R8, R14, 0xffffffe ;  /* 0x0ffffffe0e087836 */ /* 0x001fe20000000000 */
[----:B------:R-:W-:Y:S01]  /*0b80*/  LOP3.LUT R6, R17, R28, RZ, 0x3c, !PT ;  /* 0x0000001c11067212 */ /* 0x000fe200078e3cff */
[----:B------:R-:W-:Y:S02]  /*0b90*/  IMAD.U32 R14, RZ, RZ, UR5 ;  /* 0x00000005ff0e7e24 */ /* 0x000fe4000f8e00ff */
[----:B------:R0:W1:Y:S01]  /*0ba0*/  F2I.FTZ.U32.TRUNC.NTZ R9, R8 ;  /* 0x0000000800097305 */ /* 0x000062000021f000 */
[----:B------:R-:W-:Y:S02]  /*0bb0*/  ISETP.GE.AND P2, PT, R6, RZ, PT ;  /* 0x000000ff0600720c */ /* 0x000fe40003f46270 */
[----:B------:R-:W-:-:S05]  /*0bc0*/  IABS R6, R13 ;  /* 0x0000000d00067213 */ /* 0x000fca0000000000 */
[----:B------:R-:W-:Y:S02]  /*0bd0*/  @P0 VIADD R18, R18, 0x1 ;  /* 0x0000000112120836 */ /* 0x000fe40000000000 */
[----:B0-----:R-:W-:-:S04]  /*0be0*/  IMAD.MOV.U32 R8, RZ, RZ, RZ ;  /* 0x000000ffff087224 */ /* 0x001fc800078e00ff */
[----:B------:R-:W-:Y:S02]  /*0bf0*/  @!P2 IMAD.MOV R18, RZ, RZ, -R18 ;  /* 0x000000ffff12a224 */ /* 0x000fe400078e0a12 */
[----:B-1----:R-:W-:-:S03]  /*0c00*/  IMAD.MOV R19, RZ, RZ, -R9 ;  /* 0x000000ffff137224 */ /* 0x002fc600078e0a09 */
[----:B------:R-:W-:Y:S01]  /*0c10*/  SEL R23, R22, R18, !P4 ;  /* 0x0000001216177207 */ /* 0x000fe20006000000 */
[----:B------:R-:W-:-:S04]  /*0c20*/  IMAD R19, R19, R30, RZ ;  /* 0x0000001e13137224 */ /* 0x000fc800078e02ff */
[----:B------:R-:W-:Y:S02]  /*0c30*/  IMAD.MOV R20, RZ, RZ, -R23 ;  /* 0x000000ffff147224 */ /* 0x000fe400078e0a17 */
[----:B------:R-:W-:-:S04]  /*0c40*/  IMAD.HI.U32 R18, R9, R19, R8 ;  /* 0x0000001309127227 */ /* 0x000fc800078e0008 */
[----:B------:R-:W-:Y:S02]  /*0c50*/  IMAD R20, R28, R20, R17 ;  /* 0x000000141c147224 */ /* 0x000fe400078e0211 */
[----:B------:R-:W-:Y:S02]  /*0c60*/  IMAD.MOV.U32 R9, RZ, RZ, R6 ;  /* 0x000000ffff097224 */ /* 0x000fe400078e0006 */
[----:B------:R-:W-:Y:S02]  /*0c70*/  IMAD.IADD R23, R10, 0x1, R23 ;  /* 0x000000010a177824 */ /* 0x000fe400078e0217 */
[----:B------:R-:W-:Y:S02]  /*0c80*/  IMAD.IADD R20, R20, 0x1, R11 ;  /* 0x0000000114147824 */ /* 0x000fe400078e020b */
[----:B------:R-:W-:-:S04]  /*0c90*/  IMAD.HI.U32 R32, R18, R9, RZ ;  /* 0x0000000912207227 */ /* 0x000fc800078e00ff */
[----:B------:R-:W-:Y:S02]  /*0ca0*/  IMAD R6, R23, R14, R20 ;  /* 0x0000000e17067224 */ /* 0x000fe400078e0214 */
[----:B------:R-:W-:Y:S02]  /*0cb0*/  IMAD R36, R32, R15, R9 ;  /* 0x0000000f20247224 */ /* 0x000fe400078e0209 */
[----:B------:R-:W-:Y:S01]  /*0cc0*/  IMAD.MOV.U32 R19, RZ, RZ, R30 ;  /* 0x000000ffff137224 */ /* 0x000fe200078e001e */
[----:B------:R-:W-:Y:S01]  /*0cd0*/  IADD3 R8, P0, PT, R6, R16, RZ ;  /* 0x0000001006087210 */ /* 0x000fe20007f1e0ff */
[----:B------:R-:W-:-:S03]  /*0ce0*/  IMAD.U32 R17, RZ, RZ, UR7 ;  /* 0x00000007ff117e24 */ /* 0x000fc6000f8e00ff */
[----:B------:R-:W-:Y:S02]  /*0cf0*/  ISETP.GT.U32.AND P1, PT, R19, R36, PT ;  /* 0x000000241300720c */ /* 0x000fe40003f24070 */
[----:B------:R-:W-:-:S05]  /*0d00*/  LEA.HI.X.SX32 R9, R6, R17, 0x1, P0 ;  /* 0x0000001106097211 */ /* 0x000fca00000f0eff */
[----:B------:R0:W2:Y:S01]  /*0d10*/  LDG.E.U8 R34, desc[UR10][R8.64] ;  /* 0x0000000a08227981 */ /* 0x0000a2000c1e1100 */
[----:B------:R-:W-:-:S04]  /*0d20*/  LOP3.LUT R6, R13, R28, RZ, 0x3c, !PT ;  /* 0x0000001c0d067212 */ /* 0x000fc800078e3cff */
[----:B------:R-:W-:Y:S01]  /*0d30*/  ISETP.GE.AND P2, PT, R6, RZ, PT ;  /* 0x000000ff0600720c */ /* 0x000fe20003f46270 */
[----:B------:R-:W-:Y:S02]  /*0d40*/  @!P1 IMAD.IADD R36, R36, 0x1, -R30 ;  /* 0x0000000124249824 */ /* 0x000fe400078e0a1e */
[----:B------:R-:W-:-:S03]  /*0d50*/  @!P1 VIADD R32, R32, 0x1 ;  /* 0x0000000120209836 */ /* 0x000fc60000000000 */
[----:B------:R-:W-:-:S13]  /*0d60*/  ISETP.GE.U32.AND P0, PT, R36, R19, PT ;  /* 0x000000132400720c */ /* 0x000fda0003f06070 */
[----:B------:R-:W-:-:S04]  /*0d70*/  @P0 VIADD R32, R32, 0x1 ;  /* 0x0000000120200836 */ /* 0x000fc80000000000 */
[----:B------:R-:W-:-:S05]  /*0d80*/  @!P2 IMAD.MOV R32, RZ, RZ, -R32 ;  /* 0x000000ffff20a224 */ /* 0x000fca00078e0a20 */
[----:B------:R-:W-:-:S05]  /*0d90*/  SEL R31, R22, R32, !P4 ;  /* 0x00000020161f7207 */ /* 0x000fca0006000000 */
[--C-:B------:R-:W-:Y:S02]  /*0da0*/  IMAD.MOV R6, RZ, RZ, -R31.reuse ;  /* 0x000000ffff067224 */ /* 0x100fe400078e0a1f */
[----:B------:R-:W-:Y:S02]  /*0db0*/  IMAD.IADD R32, R10, 0x1, R31 ;  /* 0x000000010a207824 */ /* 0x000fe400078e021f */
[----:B------:R-:W-:-:S04]  /*0dc0*/  IMAD R6, R28, R6, R13 ;  /* 0x000000061c067224 */ /* 0x000fc800078e020d */
[----:B------:R-:W-:-:S04]  /*0dd0*/  IMAD.IADD R31, R6, 0x1, R11 ;  /* 0x00000001061f7824 */ /* 0x000fc800078e020b */
[----:B------:R-:W-:-:S05]  /*0de0*/  IMAD R6, R32, R14, R31 ;  /* 0x0000000e20067224 */ /* 0x000fca00078e021f */
[----:B0-----:R-:W-:-:S04]  /*0df0*/  IADD3 R8, P0, PT, R6, R16, RZ ;  /* 0x0000001006087210 */ /* 0x001fc80007f1e0ff */
[----:B------:R-:W-:-:S05]  /*0e00*/  LEA.HI.X.SX32 R9, R6, R17, 0x1, P0 ;  /* 0x0000001106097211 */ /* 0x000fca00000f0eff */
[----:B------:R0:W3:Y:S01]  /*0e10*/  LDG.E.U8 R33, desc[UR10][R8.64] ;  /* 0x0000000a08217981 */ /* 0x0000e2000c1e1100 */
[----:B-----5:R-:W-:Y:S01]  /*0e20*/  LOP3.LUT R37, R21, 0xff, RZ, 0xc0, !PT ;  /* 0x000000ff15257812 */ /* 0x020fe200078ec0ff */
[----:B------:R-:W-:Y:S01]  /*0e30*/  VIADD R35, R13, 0x1 ;  /* 0x000000010d237836 */ /* 0x000fe20000000000 */
[----:B------:R-:W-:Y:S01]  /*0e40*/  PLOP3.LUT P0, PT, PT, PT, PT, 0x80, 0x8 ;  /* 0x000000000008781c */ /* 0x000fe20003f0f070 */
[----:B------:R-:W-:-:S03]  /*0e50*/  IMAD.IADD R6, R23, 0x1, R20 ;  /* 0x0000000117067824 */ /* 0x000fc600078e0214 */
[----:B------:R-:W-:Y:S01]  /*0e60*/  IABS R36, R35 ;  /* 0x0000002300247213 */ /* 0x000fe20000000000 */
[----:B------:R-:W-:Y:S01]  /*0e70*/  IMAD R6, R23, R6, RZ ;  /* 0x0000000617067224 */ /* 0x000fe200078e02ff */
[----:B0-----:R-:W-:-:S03]  /*0e80*/  LOP3.LUT R9, R35, R28, RZ, 0x3c, !PT ;  /* 0x0000001c23097212 */ /* 0x001fc600078e3cff */
[----:B------:R-:W-:Y:S02]  /*0e90*/  IMAD R6, R6, 0x41041041, RZ ;  /* 0x4104104106067824 */ /* 0x000fe400078e02ff */
[----:B------:R-:W-:Y:S01]  /*0ea0*/  IMAD.HI.U32 R8, R18, R36, RZ ;  /* 0x0000002412087227 */ /* 0x000fe200078e00ff */
[----:B------:R-:W-:-:S03]  /*0eb0*/  ISETP.GE.AND P5, PT, R9, RZ, PT ;  /* 0x000000ff0900720c */ /* 0x000fc60003fa6270 */
[----:B------:R-:W-:Y:S02]  /*0ec0*/  IMAD R36, R8, R15, R36 ;  /* 0x0000000f08247224 */ /* 0x000fe400078e0224 */
[----:B------:R-:W-:-:S04]  /*0ed0*/  IMAD.IADD R9, R32, 0x1, R31 ;  /* 0x0000000120097824 */ /* 0x000fc800078e021f */
[----:B------:R-:W-:Y:S01]  /*0ee0*/  IMAD R9, R32, R9, RZ ;  /* 0x0000000920097224 */ /* 0x000fe200078e02ff */
[----:B--2---:R-:W-:-:S13]  /*0ef0*/  ISETP.GE.U32.AND P1, PT, R37, R34, PT ;  /* 0x000000222500720c */ /* 0x004fda0003f26070 */
[----:B------:R-:W-:-:S04]  /*0f00*/  @P1 ISETP.GE.AND P2, PT, R7, R6, PT ;  /* 0x000000060700120c */ /* 0x000fc80003f46270 */
[----:B------:R-:W-:Y:S02]  /*0f10*/  @P1 ISETP.EQ.AND P0, PT, R37, R34, !P2 ;  /* 0x000000222500120c */ /* 0x000fe40005702270 */
[----:B------:R-:W-:Y:S02]  /*0f20*/  ISETP.GT.U32.AND P2, PT, R19, R36, PT ;  /* 0x000000241300720c */ /* 0x000fe40003f44070 */
[----:B------:R-:W-:Y:S02]  /*0f30*/  SEL R34, R34, R21, P0 ;  /* 0x0000001522227207 */ /* 0x000fe40000000000 */
[----:B------:R-:W-:Y:S02]  /*0f40*/  SEL R21, R6, R7, P0 ;  /* 0x0000000706157207 */ /* 0x000fe40000000000 */
[----:B------:R-:W-:-:S07]  /*0f50*/  LOP3.LUT R6, R34, 0xff, RZ, 0xc0, !PT ;  /* 0x000000ff22067812 */ /* 0x000fce00078ec0ff */
[----:B------:R-:W-:Y:S02]  /*0f60*/  @!P2 IMAD.IADD R36, R36, 0x1, -R30 ;  /* 0x000000012424a824 */ /* 0x000fe400078e0a1e */
[----:B------:R-:W-:-:S03]  /*0f70*/  @!P2 VIADD R8, R8, 0x1 ;  /* 0x000000010808a836 */ /* 0x000fc60000000000 */
[----:B------:R-:W-:Y:S01]  /*0f80*/  ISETP.GE.U32.AND P1, PT, R36, R19, PT ;  /* 0x000000132400720c */ /* 0x000fe20003f26070 */
[----:B------:R-:W-:-:S12]  /*0f90*/  IMAD R36, R9, 0x41041041, RZ ;  /* 0x4104104109247824 */ /* 0x000fd800078e02ff */
[----:B------:R-:W-:Y:S01]  /*0fa0*/  @P1 VIADD R8, R8, 0x1 ;  /* 0x0000000108081836 */ /* 0x000fe20000000000 */
[----:B------:R-:W-:-:S03]  /*0fb0*/  PLOP3.LUT P1, PT, PT, PT, PT, 0x80, 0x8 ;  /* 0x000000000008781c */ /* 0x000fc60003f2f070 */
[----:B------:R-:W-:-:S05]  /*0fc0*/  @!P5 IMAD.MOV R8, RZ, RZ, -R8 ;  /* 0x000000ffff08d224 */ /* 0x000fca00078e0a08 */
[----:B------:R-:W-:Y:S02]  /*0fd0*/  SEL R7, R22, R8, !P4 ;  /* 0x0000000816077207 */ /* 0x000fe40006000000 */
[----:B---3--:R-:W-:-:S03]  /*0fe0*/  ISETP.GE.U32.AND P2, PT, R6, R33, PT ;  /* 0x000000210600720c */ /* 0x008fc60003f46070 */
[----:B------:R-:W-:-:S04]  /*0ff0*/  IMAD.MOV R8, RZ, RZ, -R7 ;  /* 0x000000ffff087224 */ /* 0x000fc800078e0a07 */
[----:B------:R-:W-:Y:S02]  /*1000*/  IMAD R35, R28, R8, R35 ;  /* 0x000000081c237224 */ /* 0x000fe400078e0223 */
[----:B------:R-:W-:Y:S02]  /*1010*/  IMAD.IADD R8, R10, 0x1, R7 ;  /* 0x000000010a087824 */ /* 0x000fe400078e0207 */
[----:B------:R-:W-:Y:S02]  /*1020*/  IMAD.IADD R9, R35, 0x1, R11 ;  /* 0x0000000123097824 */ /* 0x000fe400078e020b */
[----:B------:R-:W-:Y:S02]  /*1030*/  @P2 ISETP.GE.AND P5, PT, R21, R36, PT ;  /* 0x000000241500220c */ /* 0x000fe40003fa6270 */
[----:B------:R-:W-:Y:S02]  /*1040*/  IMAD R7, R8, R14, R9 ;  /* 0x0000000e08077224 */ /* 0x000fe400078e0209 */
[----:B------:R-:W-:-:S03]  /*1050*/  @P2 ISETP.EQ.AND P1, PT, R6, R33, !P5 ;  /* 0x000000210600220c */ /* 0x000fc60006f22270 */
[----:B------:R-:W-:-:S04]  /*1060*/  IADD3 R6, P2, PT, R7, R16, RZ ;  /* 0x0000001007067210 */ /* 0x000fc80007f5e0ff */
[----:B------:R-:W-:-:S05]  /*1070*/  LEA.HI.X.SX32 R7, R7, R17, 0x1, P2 ;  /* 0x0000001107077211 */ /* 0x000fca00010f0eff */
[----:B------:R0:W2:Y:S01]  /*1080*/  LDG.E.U8 R6, desc[UR10][R6.64] ;  /* 0x0000000a06067981 */ /* 0x0000a2000c1e1100 */
[----:B------:R-:W-:Y:S01]  /*1090*/  SEL R33, R33, R34, P1 ;  /* 0x0000002221217207 */ /* 0x000fe20000800000 */
[----:B------:R-:W-:Y:S01]  /*10a0*/  IMAD.IADD R37, R8, 0x1, R9 ;  /* 0x0000000108257824 */ /* 0x000fe200078e0209 */
[----:B------:R-:W-:Y:S02]  /*10b0*/  SEL R21, R36, R21, P1 ;  /* 0x0000001524157207 */ /* 0x000fe40000800000 */
[----:B------:R-:W-:Y:S01]  /*10c0*/  LOP3.LUT R35, R33, 0xff, RZ, 0xc0, !PT ;  /* 0x000000ff21237812 */ /* 0x000fe200078ec0ff */
[----:B------:R-:W-:Y:S01]  /*10d0*/  IMAD R34, R8, R37, RZ ;  /* 0x0000002508227224 */ /* 0x000fe200078e02ff */
[----:B------:R-:W-:-:S03]  /*10e0*/  PLOP3.LUT P2, PT, PT, PT, PT, 0x80, 0x8 ;  /* 0x000000000008781c */ /* 0x000fc60003f4f070 */
[----:B------:R-:W-:Y:S02]  /*10f0*/  IMAD R34, R34, 0x41041041, RZ ;  /* 0x4104104122227824 */ /* 0x000fe400078e02ff */
[----:B0-----:R-:W-:Y:S01]  /*1100*/  VIADD R7, R13, 0x2 ;  /* 0x000000020d077836 */ /* 0x001fe20000000000 */
[----:B--2---:R-:W-:-:S13]  /*1110*/  ISETP.GE.U32.AND P5, PT, R35, R6, PT ;  /* 0x000000062300720c */ /* 0x004fda0003fa6070 */
[----:B------:R-:W-:-:S04]  /*1120*/  @P5 ISETP.GE.AND P6, PT, R21, R34, PT ;  /* 0x000000221500520c */ /* 0x000fc80003fc6270 */
[----:B------:R-:W-:Y:S02]  /*1130*/  @P5 ISETP.EQ.AND P2, PT, R35, R6, !P6 ;  /* 0x000000062300520c */ /* 0x000fe40007742270 */
[----:B------:R-:W-:Y:S02]  /*1140*/  IABS R35, R7 ;  /* 0x0000000700237213 */ /* 0x000fe40000000000 */
[----:B------:R-:W-:-:S03]  /*1150*/  SEL R33, R6, R33, P2 ;  /* 0x0000002106217207 */ /* 0x000fc60001000000 */
[----:B------:R-:W-:-:S04]  /*1160*/  IMAD.HI.U32 R6, R18, R35, RZ ;  /* 0x0000002312067227 */ /* 0x000fc800078e00ff */
[----:B------:R-:W-:Y:S01]  /*1170*/  IMAD R36, R6, R15, R35 ;  /* 0x0000000f06247224 */ /* 0x000fe200078e0223 */
[----:B------:R-:W-:-:S04]  /*1180*/  LOP3.LUT R15, R7, R28, RZ, 0x3c, !PT ;  /* 0x0000001c070f7212 */ /* 0x000fc800078e3cff */
[----:B------:R-:W-:-:S13]  /*1190*/  ISETP.GT.U32.AND P5, PT, R19, R36, PT ;  /* 0x000000241300720c */ /* 0x000fda0003fa4070 */
[----:B------:R-:W-:Y:S02]  /*11a0*/  @!P5 IMAD.IADD R36, R36, 0x1, -R30 ;  /* 0x000000012424d824 */ /* 0x000fe400078e0a1e */
[----:B------:R-:W-:-:S03]  /*11b0*/  @!P5 VIADD R6, R6, 0x1 ;  /* 0x000000010606d836 */ /* 0x000fc60000000000 */
[----:B------:R-:W-:-:S13]  /*11c0*/  ISETP.GE.U32.AND P5, PT, R36, R19, PT ;  /* 0x000000132400720c */ /* 0x000fda0003fa6070 */
[----:B------:R-:W-:Y:S01]  /*11d0*/  @P5 VIADD R6, R6, 0x1 ;  /* 0x0000000106065836 */ /* 0x000fe20000000000 */
[----:B------:R-:W-:-:S13]  /*11e0*/  ISETP.GE.AND P5, PT, R15, RZ, PT ;  /* 0x000000ff0f00720c */ /* 0x000fda0003fa6270 */
[----:B------:R-:W-:-:S05]  /*11f0*/  @!P5 IMAD.MOV R6, RZ, RZ, -R6 ;  /* 0x000000ffff06d224 */ /* 0x000fca00078e0a06 */
[----:B------:R-:W-:-:S05]  /*1200*/  SEL R15, R22, R6, !P4 ;  /* 0x00000006160f7207 */ /* 0x000fca0006000000 */
[--C-:B------:R-:W-:Y:S02]  /*1210*/  IMAD.MOV R22, RZ, RZ, -R15.reuse ;  /* 0x000000ffff167224 */ /* 0x100fe400078e0a0f */
[----:B------:R-:W-:Y:S02]  /*1220*/  IMAD.IADD R15, R10, 0x1, R15 ;  /* 0x000000010a0f7824 */ /* 0x000fe400078e020f */
[----:B------:R-:W-:-:S04]  /*1230*/  IMAD R22, R28, R22, R7 ;  /* 0x000000161c167224 */ /* 0x000fc800078e0207 */
[----:B------:R-:W-:-:S04]  /*1240*/  IMAD.IADD R22, R22, 0x1, R11 ;  /* 0x0000000116167824 */ /* 0x000fc800078e020b */
[----:B------:R-:W-:-:S05]  /*1250*/  IMAD R7, R15, R14, R22 ;  /* 0x0000000e0f077224 */ /* 0x000fca00078e0216 */
[----:B------:R-:W-:-:S04]  /*1260*/  IADD3 R6, P4, PT, R7, R16, RZ ;  /* 0x0000001007067210 */ /* 0x000fc80007f9e0ff */
[----:B------:R-:W-:-:S06]  /*1270*/  LEA.HI.X.SX32 R7, R7, R17, 0x1, P4 ;  /* 0x0000001107077211 */ /* 0x000fcc00020f0eff */
[----:B------:R-:W2:Y:S01]  /*1280*/  LDG.E.U8 R7, desc[UR10][R6.64] ;  /* 0x0000000a06077981 */ /* 0x000ea2000c1e1100 */
[----:B------:R-:W-:Y:S01]  /*1290*/  LOP3.LUT R30, R33, 0xff, RZ, 0xc0, !PT ;  /* 0x000000ff211e7812 */ /* 0x000fe200078ec0ff */
[----:B------:R-:W-:Y:S01]  /*12a0*/  IMAD.IADD R36, R15, 0x1, R22 ;  /* 0x000000010f247824 */ /* 0x000fe200078e0216 */
[----:B------:R-:W-:Y:S01]  /*12b0*/  SEL R23, R23, R4, P0 ;  /* 0x0000000417177207 */ /* 0x000fe20000000000 */
[----:B------:R-:W-:Y:S01]  /*12c0*/  VIADD R12, R12, 0x4 ;  /* 0x000000040c0c7836 */ /* 0x000fe20000000000 */
[----:B------:R-:W-:Y:S01]  /*12d0*/  SEL R20, R20, R5, P0 ;  /* 0x0000000514147207 */ /* 0x000fe20000000000 */
[----:B------:R-:W-:Y:S01]  /*12e0*/  IMAD R36, R15, R36, RZ ;  /* 0x000000240f247224 */ /* 0x000fe200078e02ff */
[----:B------:R-:W-:Y:S01]  /*12f0*/  SEL R21, R34, R21, P2 ;  /* 0x0000001522157207 */ /* 0x000fe20001000000 */
[----:B------:R-:W-:Y:S01]  /*1300*/  VIADD R13, R13, 0x4 ;  /* 0x000000040d0d7836 */ /* 0x000fe20000000000 */
[----:B------:R-:W-:Y:S01]  /*1310*/  SEL R23, R32, R23, P1 ;  /* 0x0000001720177207 */ /* 0x000fe20000800000 */
[----:B------:R-:W-:Y:S01]  /*1320*/  IMAD R34, R36, 0x41041041, RZ ;  /* 0x4104104124227824 */ /* 0x000fe200078e02ff */
[----:B------:R-:W-:-:S02]  /*1330*/  SEL R20, R31, R20, P1 ;  /* 0x000000141f147207 */ /* 0x000fc40000800000 */
[----:B------:R-:W-:Y:S02]  /*1340*/  ISETP.NE.AND P1, PT, R12, RZ, PT ;  /* 0x000000ff0c00720c */ /* 0x000fe40003f25270 */
[----:B------:R-:W-:Y:S02]  /*1350*/  PLOP3.LUT P0, PT, PT, PT, PT, 0x80, 0x8 ;  /* 0x000000000008781c */ /* 0x000fe40003f0f070 */
[----:B------:R-:W-:Y:S02]  /*1360*/  SEL R4, R8, R23, P2 ;  /* 0x0000001708047207 */ /* 0x000fe40001000000 */
[----:B------:R-:W-:Y:S02]  /*1370*/  SEL R5, R9, R20, P2 ;  /* 0x0000001409057207 */ /* 0x000fe40001000000 */
[----:B--2---:R-:W-:-:S13]  /*1380*/  ISETP.GE.U32.AND P4, PT, R30, R7, PT ;  /* 0x000000071e00720c */ /* 0x004fda0003f86070 */
[----:B------:R-:W-:-:S04]  /*1390*/  @P4 ISETP.GE.AND P5, PT, R21, R34, PT ;  /* 0x000000221500420c */ /* 0x000fc80003fa6270 */
[----:B------:R-:W-:-:S04]  /*13a0*/  @P4 ISETP.EQ.AND P0, PT, R30, R7, !P5 ;  /* 0x000000071e00420c */ /* 0x000fc80006f02270 */
[----:B------:R-:W-:Y:S02]  /*13b0*/  SEL R33, R7, R33, P0 ;  /* 0x0000002107217207 */ /* 0x000fe40000000000 */
[----:B------:R-:W-:Y:S02]  /*13c0*/  SEL R7, R34, R21, P0 ;  /* 0x0000001522077207 */ /* 0x000fe40000000000 */
[----:B------:R-:W-:Y:S02]  /*13d0*/  SEL R4, R15, R4, P0 ;  /* 0x000000040f047207 */ /* 0x000fe40000000000 */
[----:B------:R-:W-:Y:S02]  /*13e0*/  SEL R5, R22, R5, P0 ;  /* 0x0000000516057207 */ /* 0x000fe40000000000 */
[----:B------:R-:W-:Y:S01]  /*13f0*/  PRMT R21, R33, 0x7610, R21 ;  /* 0x0000761021157816 */ /* 0x000fe20000000015 */
[----:B------:R-:W-:Y:S06]  /*1400*/  @P1 BRA `(.L_x_95) ;  /* 0xfffffff400981947 */ /* 0x000fec000383ffff */
[----:B------:R-:W-:Y:S05]  /*1410*/  BSYNC.RECONVERGENT B2 ;  /* 0x0000000000027941 */ /* 0x000fea0003800200 */
.L_x_94:
[----:B------:R-:W-:-:S07]  /*1420*/  VIADD R15, R13, 0xffffffff ;  /* 0xffffffff0d0f7836 */ /* 0x000fce0000000000 */
.L_x_93:
[----:B------:R-:W-:Y:S05]  /*1430*/  BSYNC.RECONVERGENT B1 ;  /* 0x0000000000017941 */ /* 0x000fea0003800200 */
.L_x_92:
[----:B------:R-:W-:-:S04]  /*1440*/  LOP3.LUT R6, R25, 0x3, RZ, 0xc0, !PT ;  /* 0x0000000319067812 */ /* 0x000fc800078ec0ff */
[----:B------:R-:W-:-:S13]  /*1450*/  ISETP.NE.AND P0, PT, R6, RZ, PT ;  /* 0x000000ff0600720c */ /* 0x000fda0003f05270 */
[----:B------:R-:W-:Y:S05]  /*1460*/  @!P0 BRA `(.L_x_91) ;  /* 0x0000000800088947 */ /* 0x000fea0003800000 */
[----:B------:R-:W-:Y:S01]  /*1470*/  ISETP.NE.AND P0, PT, R6, 0x1, PT ;  /* 0x000000010600780c */ /* 0x000fe20003f05270 */
[----:B------:R-:W-:Y:S01]  /*1480*/  BSSY.RECONVERGENT B1, `(.L_x_96) ;  /* 0x0000053000017945 */ /* 0x000fe20003800200 */
[----:B------:R-:W-:-:S11]  /*1490*/  LOP3.LUT P2, RZ, R25, 0x1, RZ, 0xc0, !PT ;  /* 0x0000000119ff7812 */ /* 0x000fd6000784c0ff */
[----:B------:R-:W-:Y:S05]  /*14a0*/  @!P0 BRA `(.L_x_97) ;  /* 0x0000000400408947 */ /* 0x000fea0003800000 */
[-C--:B------:R-:W-:Y:S02]  /*14b0*/  IABS R6, R28.reuse ;  /* 0x0000001c00067213 */ /* 0x080fe40000000000 */
[-C--:B------:R-:W-:Y:S02]  /*14c0*/  IABS R18, R28.reuse ;  /* 0x0000001c00127213 */ /* 0x080fe40000000000 */
[----:B------:R-:W0:Y:S01]  /*14d0*/  I2F.RP R12, R6 ;  /* 0x00000006000c7306 */ /* 0x000e220000209400 */
[----:B------:R-:W-:Y:S02]  /*14e0*/  IABS R19, R15 ;  /* 0x0000000f00137213 */ /* 0x000fe40000000000 */
[----:B------:R-:W-:Y:S01]  /*14f0*/  IMAD.MOV R20, RZ, RZ, -R18 ;  /* 0x000000ffff147224 */ /* 0x000fe200078e0a12 */
[----:B------:R-:W-:-:S04]  /*1500*/  LOP3.LUT R23, RZ, R28, RZ, 0x33, !PT ;  /* 0x0000001cff177212 */ /* 0x000fc800078e33ff */
[----:B0-----:R-:W0:Y:S02]  /*1510*/  MUFU.RCP R12, R12 ;  /* 0x0000000c000c7308 */ /* 0x001e240000001000 */
[----:B0-----:R-:W-:-:S06]  /*1520*/  VIADD R8, R12, 0xffffffe ;  /* 0x0ffffffe0c087836 */ /* 0x001fcc0000000000 */
[----:B------:R0:W1:Y:S02]  /*1530*/  F2I.FTZ.U32.TRUNC.NTZ R9, R8 ;  /* 0x0000000800097305 */ /* 0x000064000021f000 */
[----:B0-----:R-:W-:Y:S02]  /*1540*/  IMAD.MOV.U32 R8, RZ, RZ, RZ ;  /* 0x000000ffff087224 */ /* 0x001fe400078e00ff */
[----:B-1----:R-:W-:-:S04]  /*1550*/  IMAD.MOV R13, RZ, RZ, -R9 ;  /* 0x000000ffff0d7224 */ /* 0x002fc800078e0a09 */
[----:B------:R-:W-:-:S04]  /*1560*/  IMAD R13, R13, R6, RZ ;  /* 0x000000060d0d7224 */ /* 0x000fc800078e02ff */
[----:B------:R-:W-:-:S04]  /*1570*/  IMAD.HI.U32 R18, R9, R13, R8 ;  /* 0x0000000d09127227 */ /* 0x000fc800078e0008 */
[----:B------:R-:W-:Y:S02]  /*1580*/  IMAD.MOV.U32 R9, RZ, RZ, R19 ;  /* 0x000000ffff097224 */ /* 0x000fe400078e0013 */
[----:B------:R-:W-:Y:S02]  /*1590*/  VIADD R13, R15, 0x1 ;  /* 0x000000010f0d7836 */ /* 0x000fe40000000000 */
[----:B------:R-:W-:-:S03]  /*15a0*/  IMAD.HI.U32 R8, R18, R9, RZ ;  /* 0x0000000912087227 */ /* 0x000fc600078e00ff */
[----:B------:R-:W-:Y:S01]  /*15b0*/  IABS R19, R13 ;  /* 0x0000000d00137213 */ /* 0x000fe20000000000 */
[----:B------:R-:W-:-:S04]  /*15c0*/  IMAD R9, R8, R20, R9 ;  /* 0x0000001408097224 */ /* 0x000fc800078e0209 */
[----:B------:R-:W-:Y:S01]  /*15d0*/  IMAD.HI.U32 R12, R18, R19, RZ ;  /* 0x00000013120c7227 */ /* 0x000fe200078e00ff */
[----:B------:R-:W-:Y:S02]  /*15e0*/  ISETP.GT.U32.AND P5, PT, R6, R9, PT ;  /* 0x000000090600720c */ /* 0x000fe40003fa4070 */
[----:B------:R-:W-:-:S04]  /*15f0*/  LOP3.LUT R18, R15, R28, RZ, 0x3c, !PT ;  /* 0x0000001c0f127212 */ /* 0x000fc800078e3cff */
[----:B------:R-:W-:-:S07]  /*1600*/  ISETP.GE.AND P1, PT, R18, RZ, PT ;  /* 0x000000ff1200720c */ /* 0x000fce0003f26270 */
[----:B------:R-:W-:Y:S02]  /*1610*/  @!P5 IMAD.IADD R9, R9, 0x1, -R6 ;  /* 0x000000010909d824 */ /* 0x000fe400078e0a06 */
[----:B------:R-:W-:-:S03]  /*1620*/  @!P5 VIADD R8, R8, 0x1 ;  /* 0x000000010808d836 */ /* 0x000fc60000000000 */
[----:B------:R-:W-:Y:S01]  /*1630*/  ISETP.GE.U32.AND P4, PT, R9, R6, PT ;  /* 0x000000060900720c */ /* 0x000fe20003f86070 */
[----:B------:R-:W-:-:S05]  /*1640*/  IMAD R9, R12, R20, R19 ;  /* 0x000000140c097224 */ /* 0x000fca00078e0213 */
[----:B------:R-:W-:-:S07]  /*1650*/  ISETP.GT.U32.AND P0, PT, R6, R9, PT ;  /* 0x000000090600720c */ /* 0x000fce0003f04070 */
[----:B------:R-:W-:Y:S01]  /*1660*/  @P4 VIADD R8, R8, 0x1 ;  /* 0x0000000108084836 */ /* 0x000fe20000000000 */
[----:B------:R-:W-:-:S03]  /*1670*/  ISETP.NE.AND P4, PT, R28, RZ, PT ;  /* 0x000000ff1c00720c */ /* 0x000fc60003f85270 */
[----:B------:R-:W-:Y:S02]  /*1680*/  @!P1 IMAD.MOV R8, RZ, RZ, -R8 ;  /* 0x000000ffff089224 */ /* 0x000fe400078e0a08 */
[----:B------:R-:W-:Y:S02]  /*1690*/  @!P0 IMAD.IADD R9, R9, 0x1, -R6 ;  /* 0x0000000109098824 */ /* 0x000fe400078e0a06 */
[----:B------:R-:W-:Y:S01]  /*16a0*/  @!P0 VIADD R12, R12, 0x1 ;  /* 0x000000010c0c8836 */ /* 0x000fe20000000000 */
[----:B------:R-:W-:Y:S02]  /*16b0*/  SEL R19, R23, R8, !P4 ;  /* 0x0000000817137207 */ /* 0x000fe40006000000 */
[----:B------:R-:W-:Y:S02]  /*16c0*/  ISETP.GE.U32.AND P1, PT, R9, R6, PT ;  /* 0x000000060900720c */ /* 0x000fe40003f26070 */
[----:B------:R-:W-:Y:S01]  /*16d0*/  LOP3.LUT R8, R13, R28, RZ, 0x3c, !PT ;  /* 0x0000001c0d087212 */ /* 0x000fe200078e3cff */
[----:B------:R-:W-:-:S02]  /*16e0*/  IMAD.MOV R6, RZ, RZ, -R19 ;  /* 0x000000ffff067224 */ /* 0x000fc400078e0a13 */
[----:B------:R-:W-:Y:S01]  /*16f0*/  IMAD.IADD R19, R10, 0x1, R19 ;  /* 0x000000010a137824 */ /* 0x000fe200078e0213 */
[----:B------:R-:W-:Y:S01]  /*1700*/  ISETP.GE.AND P0, PT, R8, RZ, PT ;  /* 0x000000ff0800720c */ /* 0x000fe20003f06270 */
[----:B------:R-:W-:-:S04]  /*1710*/  IMAD R6, R28, R6, R15 ;  /* 0x000000061c067224 */ /* 0x000fc800078e020f */
[----:B------:R-:W-:Y:S02]  /*1720*/  IMAD.IADD R6, R6, 0x1, R11 ;  /* 0x0000000106067824 */ /* 0x000fe400078e020b */
[----:B------:R-:W-:Y:S02]  /*1730*/  @P1 VIADD R12, R12, 0x1 ;  /* 0x000000010c0c1836 */ /* 0x000fe40000000000 */
[----:B------:R-:W-:-:S04]  /*1740*/  IMAD R9, R19, R14, R6 ;  /* 0x0000000e13097224 */ /* 0x000fc800078e0206 */
[----:B------:R-:W-:Y:S01]  /*1750*/  @!P0 IMAD.MOV R12, RZ, RZ, -R12 ;  /* 0x000000ffff0c8224 */ /* 0x000fe200078e0a0c */
[----:B------:R-:W-:-:S04]  /*1760*/  IADD3 R8, P0, PT, R9, R16, RZ ;  /* 0x0000001009087210 */ /* 0x000fc80007f1e0ff */
[----:B------:R-:W-:Y:S02]  /*1770*/  LEA.HI.X.SX32 R9, R9, R17, 0x1, P0 ;  /* 0x0000001109097211 */ /* 0x000fe400000f0eff */
[----:B------:R-:W-:-:S03]  /*1780*/  SEL R23, R23, R12, !P4 ;  /* 0x0000000c17177207 */ /* 0x000fc60006000000 */
[----:B------:R-:W2:Y:S02]  /*1790*/  LDG.E.U8 R8, desc[UR10][R8.64] ;  /* 0x0000000a08087981 */ /* 0x000ea4000c1e1100 */
[----:B------:R-:W-:-:S04]  /*17a0*/  IMAD.MOV R18, RZ, RZ, -R23 ;  /* 0x000000ffff127224 */ /* 0x000fc800078e0a17 */
[----:B------:R-:W-:Y:S02]  /*17b0*/  IMAD R18, R28, R18, R13 ;  /* 0x000000121c127224 */ /* 0x000fe400078e020d */
[----:B------:R-:W-:Y:S02]  /*17c0*/  IMAD.IADD R23, R10, 0x1, R23 ;  /* 0x000000010a177824 */ /* 0x000fe400078e0217 */
[----:B------:R-:W-:-:S04]  /*17d0*/  IMAD.IADD R18, R18, 0x1, R11 ;  /* 0x0000000112127824 */ /* 0x000fc800078e020b */
[----:B------:R-:W-:-:S05]  /*17e0*/  IMAD R13, R23, R14, R18 ;  /* 0x0000000e170d7224 */ /* 0x000fca00078e0212 */
[----:B------:R-:W-:-:S04]  /*17f0*/  IADD3 R12, P0, PT, R13, R16, RZ ;  /* 0x000000100d0c7210 */ /* 0x000fc80007f1e0ff */
[----:B------:R-:W-:-:S05]  /*1800*/  LEA.HI.X.SX32 R13, R13, R17, 0x1, P0 ;  /* 0x000000110d0d7211 */ /* 0x000fca00000f0eff */
[----:B------:R-:W3:Y:S01]  /*1810*/  LDG.E.U8 R12, desc[UR10][R12.64] ;  /* 0x0000000a0c0c7981 */ /* 0x000ee2000c1e1100 */
[----:B-----5:R-:W-:Y:S01]  /*1820*/  LOP3.LUT R31, R21, 0xff, RZ, 0xc0, !PT ;  /* 0x000000ff151f7812 */ /* 0x020fe200078ec0ff */
[----:B------:R-:W-:-:S04]  /*1830*/  IMAD.IADD R20, R19, 0x1, R6 ;  /* 0x0000000113147824 */ /* 0x000fc800078e0206 */
[----:B------:R-:W-:-:S04]  /*1840*/  IMAD R20, R19, R20, RZ ;  /* 0x0000001413147224 */ /* 0x000fc800078e02ff */
[----:B------:R-:W-:Y:S01]  /*1850*/  IMAD R20, R20, 0x41041041, RZ ;  /* 0x4104104114147824 */ /* 0x000fe200078e02ff */
[----:B------:R-:W-:Y:S01]  /*1860*/  PLOP3.LUT P0, PT, PT, PT, PT, 0x80, 0x8 ;  /* 0x000000000008781c */ /* 0x000fe20003f0f070 */
[----:B------:R-:W-:Y:S01]  /*1870*/  VIADD R15, R15, 0x2 ;  /* 0x000000020f0f7836 */ /* 0x000fe20000000000 */
[----:B--2---:R-:W-:-:S13]  /*1880*/  ISETP.GE.U32.AND P1, PT, R31, R8, PT ;  /* 0x000000081f00720c */ /* 0x004fda0003f26070 */
[----:B------:R-:W-:-:S04]  /*1890*/  @P1 ISETP.GE.AND P4, PT, R7, R20, PT ;  /* 0x000000140700120c */ /* 0x000fc80003f86270 */
[----:B------:R-:W-:-:S04]  /*18a0*/  @P1 ISETP.EQ.AND P0, PT, R31, R8, !P4 ;  /* 0x000000081f00120c */ /* 0x000fc80006702270 */
[----:B------:R-:W-:-:S04]  /*18b0*/  SEL R21, R8, R21, P0 ;  /* 0x0000001508157207 */ /* 0x000fc80000000000 */
[----:B------:R-:W-:Y:S01]  /*18c0*/  LOP3.LUT R9, R21, 0xff, RZ, 0xc0, !PT ;  /* 0x000000ff15097812 */ /* 0x000fe200078ec0ff */
[----:B------:R-:W-:-:S03]  /*18d0*/  IMAD.IADD R8, R23, 0x1, R18 ;  /* 0x0000000117087824 */ /* 0x000fc600078e0212 */
[----:B---3--:R-:W-:Y:S01]  /*18e0*/  ISETP.GE.U32.AND P4, PT, R9, R12, PT ;  /* 0x0000000c0900720c */ /* 0x008fe20003f86070 */
[----:B------:R-:W-:Y:S01]  /*18f0*/  IMAD R8, R23, R8, RZ ;  /* 0x0000000817087224 */ /* 0x000fe200078e02ff */
[----:B------:R-:W-:-:S03]  /*1900*/  SEL R7, R20, R7, P0 ;  /* 0x0000000714077207 */ /* 0x000fc60000000000 */
[----:B------:R-:W-:Y:S01]  /*1910*/  IMAD R8, R8, 0x41041041, RZ ;  /* 0x4104104108087824 */ /* 0x000fe200078e02ff */
[----:B------:R-:W-:Y:S02]  /*1920*/  PLOP3.LUT P1, PT, PT, PT, PT, 0x80, 0x8 ;  /* 0x000000000008781c */ /* 0x000fe40003f2f070 */
[----:B------:R-:W-:-:S05]  /*1930*/  SEL R4, R19, R4, P0 ;  /* 0x0000000413047207 */ /* 0x000fca0000000000 */
[----:B------:R-:W-:Y:S02]  /*1940*/  @P4 ISETP.GE.AND P5, PT, R7, R8, PT ;  /* 0x000000080700420c */ /* 0x000fe40003fa6270 */
[----:B------:R-:W-:Y:S02]  /*1950*/  SEL R5, R6, R5, P0 ;  /* 0x0000000506057207 */ /* 0x000fe40000000000 */
[----:B------:R-:W-:-:S04]  /*1960*/  @P4 ISETP.EQ.AND P1, PT, R9, R12, !P5 ;  /* 0x0000000c0900420c */ /* 0x000fc80006f22270 */
[----:B------:R-:W-:Y:S02]  /*1970*/  SEL R21, R12, R21, P1 ;  /* 0x000000150c157207 */ /* 0x000fe40000800000 */
[----:B------:R-:W-:Y:S02]  /*1980*/  SEL R4, R23, R4, P1 ;  /* 0x0000000417047207 */ /* 0x000fe40000800000 */
[----:B------:R-:W-:Y:S02]  /*1990*/  SEL R5, R18, R5, P1 ;  /* 0x0000000512057207 */ /* 0x000fe40000800000 */
[----:B------:R-:W-:-:S07]  /*19a0*/  SEL R7, R8, R7, P1 ;  /* 0x0000000708077207 */ /* 0x000fce0000800000 */
.L_x_97:
[----:B------:R-:W-:Y:S05]  /*19b0*/  BSYNC.RECONVERGENT B1 ;  /* 0x0000000000017941 */ /* 0x000fea0003800200 */
.L_x_96:
[----:B------:R-:W-:Y:S05]  /*19c0*/  @!P2 BRA `(.L_x_91) ;  /* 0x0000000000b0a947 */ /* 0x000fea0003800000 */
[-C--:B------:R-:W-:Y:S02]  /*19d0*/  IABS R19, R28.reuse ;  /* 0x0000001c00137213 */ /* 0x080fe40000000000 */
[----:B------:R-:W-:Y:S02]  /*19e0*/  IABS R13, R15 ;  /* 0x0000000f000d7213 */ /* 0x000fe40000000000 */
[----:B------:R-:W0:Y:S01]  /*19f0*/  I2F.RP R6, R19 ;  /* 0x0000001300067306 */ /* 0x000e220000209400 */
[----:B------:R-:W-:-:S07]  /*1a00*/  IABS R18, R28 ;  /* 0x0000001c00127213 */ /* 0x000fce0000000000 */
[----:B0-----:R-:W0:Y:S02]  /*1a10*/  MUFU.RCP R6, R6 ;  /* 0x0000000600067308 */ /* 0x001e240000001000 */
[----:B0-----:R-:W-:-:S06]  /*1a20*/  VIADD R8, R6, 0xffffffe ;  /* 0x0ffffffe06087836 */ /* 0x001fcc0000000000 */
[----:B------:R0:W1:Y:S02]  /*1a30*/  F2I.FTZ.U32.TRUNC.NTZ R9, R8 ;  /* 0x0000000800097305 */ /* 0x000064000021f000 */
[----:B0-----:R-:W-:Y:S02]  /*1a40*/  IMAD.MOV.U32 R8, RZ, RZ, RZ ;  /* 0x000000ffff087224 */ /* 0x001fe400078e00ff */
[----:B-1----:R-:W-:-:S04]  /*1a50*/  IMAD.MOV R12, RZ, RZ, -R9 ;  /* 0x000000ffff0c7224 */ /* 0x002fc800078e0a09 */
[----:B------:R-:W-:-:S04]  /*1a60*/  IMAD R23, R12, R19, RZ ;  /* 0x000000130c177224 */ /* 0x000fc800078e02ff */
[----:B------:R-:W-:-:S04]  /*1a70*/  IMAD.HI.U32 R12, R9, R23, R8 ;  /* 0x00000017090c7227 */ /* 0x000fc800078e0008 */
[----:B------:R-:W-:Y:S02]  /*1a80*/  IMAD.MOV R9, RZ, RZ, -R18 ;  /* 0x000000ffff097224 */ /* 0x000fe400078e0a12 */
[----:B------:R-:W-:-:S04]  /*1a90*/  IMAD.HI.U32 R6, R12, R13, RZ ;  /* 0x0000000d0c067227 */ /* 0x000fc800078e00ff */
[----:B------:R-:W-:-:S05]  /*1aa0*/  IMAD R8, R6, R9, R13 ;  /* 0x0000000906087224 */ /* 0x000fca00078e020d */
[----:B------:R-:W-:-:S13]  /*1ab0*/  ISETP.GT.U32.AND P1, PT, R19, R8, PT ;  /* 0x000000081300720c */ /* 0x000fda0003f24070 */
[----:B------:R-:W-:Y:S02]  /*1ac0*/  @!P1 IMAD.IADD R8, R8, 0x1, -R19 ;  /* 0x0000000108089824 */ /* 0x000fe400078e0a13 */
[----:B------:R-:W-:Y:S01]  /*1ad0*/  @!P1 VIADD R6, R6, 0x1 ;  /* 0x0000000106069836 */ /* 0x000fe20000000000 */
[----:B------:R-:W-:Y:S02]  /*1ae0*/  ISETP.NE.AND P1, PT, R28, RZ, PT ;  /* 0x000000ff1c00720c */ /* 0x000fe40003f25270 */
[----:B------:R-:W-:Y:S02]  /*1af0*/  ISETP.GE.U32.AND P0, PT, R8, R19, PT ;  /* 0x000000130800720c */ /* 0x000fe40003f06070 */
[----:B------:R-:W-:-:S04]  /*1b00*/  LOP3.LUT R8, R15, R28, RZ, 0x3c, !PT ;  /* 0x0000001c0f087212 */ /* 0x000fc800078e3cff */
[----:B------:R-:W-:-:S07]  /*1b10*/  ISETP.GE.AND P2, PT, R8, RZ, PT ;  /* 0x000000ff0800720c */ /* 0x000fce0003f46270 */
[----:B------:R-:W-:-:S06]  /*1b20*/  @P0 VIADD R6, R6, 0x1 ;  /* 0x0000000106060836 */ /* 0x000fcc0000000000 */
[----:B------:R-:W-:Y:S01]  /*1b30*/  @!P2 IMAD.MOV R6, RZ, RZ, -R6 ;  /* 0x000000ffff06a224 */ /* 0x000fe200078e0a06 */
[----:B------:R-:W-:-:S05]  /*1b40*/  @!P1 LOP3.LUT R6, RZ, R28, RZ, 0x33, !PT ;  /* 0x0000001cff069212 */ /* 0x000fca00078e33ff */
[--C-:B------:R-:W-:Y:S02]  /*1b50*/  IMAD.MOV R8, RZ, RZ, -R6.reuse ;  /* 0x000000ffff087224 */ /* 0x100fe400078e0a06 */
[----:B------:R-:W-:Y:S02]  /*1b60*/  IMAD.IADD R9, R10, 0x1, R6 ;  /* 0x000000010a097824 */ /* 0x000fe400078e0206 */
[----:B------:R-:W-:-:S04]  /*1b70*/  IMAD R8, R28, R8, R15 ;  /* 0x000000081c087224 */ /* 0x000fc800078e020f */
[----:B------:R-:W-:-:S04]  /*1b80*/  IMAD.IADD R8, R8, 0x1, R11 ;  /* 0x0000000108087824 */ /* 0x000fc800078e020b */
[----:B------:R-:W-:-:S05]  /*1b90*/  IMAD R14, R9, R14, R8 ;  /* 0x0000000e090e7224 */ /* 0x000fca00078e0208 */
[----:B------:R-:W-:-:S04]  /*1ba0*/  IADD3 R16, P0, PT, R14, R16, RZ ;  /* 0x000000100e107210 */ /* 0x000fc80007f1e0ff */
[----:B------:R-:W-:-:S05]  /*1bb0*/  LEA.HI.X.SX32 R17, R14, R17, 0x1, P0 ;  /* 0x000000110e117211 */ /* 0x000fca00000f0eff */
[----:B------:R-:W2:Y:S01]  /*1bc0*/  LDG.E.U8 R16, desc[UR10][R16.64] ;  /* 0x0000000a10107981 */ /* 0x000ea2000c1e1100 */
[----:B-----5:R-:W-:Y:S01]  /*1bd0*/  LOP3.LUT R11, R21, 0xff, RZ, 0xc0, !PT ;  /* 0x000000ff150b7812 */ /* 0x020fe200078ec0ff */
[----:B------:R-:W-:Y:S01]  /*1be0*/  IMAD.IADD R6, R9, 0x1, R8 ;  /* 0x0000000109067824 */ /* 0x000fe200078e0208 */
[----:B------:R-:W-:-:S03]  /*1bf0*/  PLOP3.LUT P0, PT, PT, PT, PT, 0x80, 0x8 ;  /* 0x000000000008781c */ /* 0x000fc60003f0f070 */
[----:B------:R-:W-:-:S04]  /*1c00*/  IMAD R6, R9, R6, RZ ;  /* 0x0000000609067224 */ /* 0x000fc800078e02ff */
[----:B------:R-:W-:Y:S01]  /*1c10*/  IMAD R6, R6, 0x41041041, RZ ;  /* 0x4104104106067824 */ /* 0x000fe200078e02ff */
[----:B--2---:R-:W-:-:S13]  /*1c20*/  ISETP.GE.U32.AND P1, PT, R11, R16, PT ;  /* 0x000000100b00720c */ /* 0x004fda0003f26070 */
[----:B------:R-:W-:-:S04]  /*1c30*/  @P1 ISETP.GE.AND P2, PT, R7, R6, PT ;  /* 0x000000060700120c */ /* 0x000fc80003f46270 */
[----:B------:R-:W-:-:S04]  /*1c40*/  @P1 ISETP.EQ.AND P0, PT, R11, R16, !P2 ;  /* 0x000000100b00120c */ /* 0x000fc80005702270 */
[----:B------:R-:W-:Y:S02]  /*1c50*/  SEL R21, R16, R21, P0 ;  /* 0x0000001510157207 */ /* 0x000fe40000000000 */
[----:B------:R-:W-:Y:S02]  /*1c60*/  SEL R4, R9, R4, P0 ;  /* 0x0000000409047207 */ /* 0x000fe40000000000 */
[----:B------:R-:W-:Y:S02]  /*1c70*/  SEL R5, R8, R5, P0 ;  /* 0x0000000508057207 */ /* 0x000fe40000000000 */
[----:B------:R-:W-:-:S07]  /*1c80*/  SEL R7, R6, R7, P0 ;  /* 0x0000000706077207 */ /* 0x000fce0000000000 */
.L_x_91:
[----:B------:R-:W-:Y:S05]  /*1c90*/  BSYNC.RECONVERGENT B0 ;  /* 0x0000000000007941 */ /* 0x000fea0003800200 */
.L_x_90:
[----:B------:R-:W0:Y:S01]  /*1ca0*/  S2UR UR6, SR_CgaCtaId ;  /* 0x00000000000679c3 */ /* 0x000e220000008800 */
[----:B------:R-:W-:Y:S01]  /*1cb0*/  UMOV UR5, 0x400 ;  /* 0x0000040000057882 */ /* 0x000fe20000000000 */
[----:B-----5:R-:W-:Y:S01]  /*1cc0*/  LOP3.LUT R6, R21, 0xff, RZ, 0xc0, !PT ;  /* 0x000000ff15067812 */ /* 0x020fe200078ec0ff */
[----:B------:R-:W-:Y:S01]  /*1cd0*/  UIADD3 UR5, UPT, UPT, UR5, 0x10, URZ ;  /* 0x0000001005057890 */ /* 0x000fe2000fffe0ff */
[----:B------:R-:W-:Y:S01]  /*1ce0*/  ISETP.NE.AND P0, PT, R0, RZ, PT ;  /* 0x000000ff0000720c */ /* 0x000fe20003f05270 */
[----:B------:R-:W-:Y:S02]  /*1cf0*/  BSSY.RECONVERGENT B0, `(.L_x_98) ;  /* 0x0000070000007945 */ /* 0x000fe40003800200 */
[----:B0-----:R-:W-:-:S06]  /*1d00*/  ULEA UR5, UR6, UR5, 0x18 ;  /* 0x0000000506057291 */ /* 0x001fcc000f8ec0ff */
[----:B------:R-:W-:-:S05]  /*1d10*/  LEA R8, R0, UR5, 0x4 ;  /* 0x0000000500087c11 */ /* 0x000fca000f8e20ff */
[----:B------:R0:W-:Y:S01]  /*1d20*/  STS.128 [R8], R4 ;  /* 0x0000000408007388 */ /* 0x0001e20000000c00 */
[----:B------:R-:W-:Y:S05]  /*1d30*/  @P0 BRA `(.L_x_99) ;  /* 0x0000000400ac0947 */ /* 0x000fea0003800000 */
[----:B------:R-:W-:-:S09]  /*1d40*/  UISETP.GE.U32.AND UP0, UPT, UR9, 0x2, UPT ;  /* 0x000000020900788c */ /* 0x000fd2000bf06070 */
[----:B------:R-:W-:Y:S05]  /*1d50*/  BRA.U !UP0, `(.L_x_100) ;  /* 0x0000000508747547 */ /* 0x000fea000b800000 */
[----:B------:R-:W-:-:S04]  /*1d60*/  UIADD3 UR6, UPT, UPT, UR9, -0x2, URZ ;  /* 0xfffffffe09067890 */ /* 0x000fc8000fffe0ff */
[----:B------:R-:W-:-:S03]  /*1d70*/  UISETP.GE.U32.AND UP0, UPT, UR6, 0x3, UPT ;  /* 0x000000030600788c */ /* 0x000fc6000bf06070 */
[----:B------:R-:W-:-:S06]  /*1d80*/  UMOV UR6, 0x1 ;  /* 0x0000000100067882 */ /* 0x000fcc0000000000 */
[----:B------:R-:W-:Y:S05]  /*1d90*/  BRA.U !UP0, `(.L_x_101) ;  /* 0x0000000108c47547 */ /* 0x000fea000b800000 */
[----:B------:R-:W-:-:S04]  /*1da0*/  UIADD3 UR6, UPT, UPT, UR9, -0x1, URZ ;  /* 0xffffffff09067890 */ /* 0x000fc8000fffe0ff */
[----:B------:R-:W-:-:S03]  /*1db0*/  ULOP3.LUT UR7, UR6, 0xfffffffc, URZ, 0xc0, !UPT ;  /* 0xfffffffc06077892 */ /* 0x000fc6000f8ec0ff */
[----:B------:R-:W-:-:S09]  /*1dc0*/  UMOV UR6, 0x1 ;  /* 0x0000000100067882 */ /* 0x000fd20000000000 */
.L_x_102:
[----:B------:R-:W-:Y:S01]  /*1dd0*/  ULEA UR8, UR6, UR5, 0x4 ;  /* 0x0000000506087291 */ /* 0x000fe2000f8e20ff */
[----:B------:R-:W-:Y:S02]  /*1de0*/  LOP3.LUT R17, R21, 0xff, RZ, 0xc0, !PT ;  /* 0x000000ff15117812 */ /* 0x000fe400078ec0ff */
[----:B------:R-:W-:-:S06]  /*1df0*/  PLOP3.LUT P0, PT, PT, PT, PT, 0x80, 0x8 ;  /* 0x000000000008781c */ /* 0x000fcc0003f0f070 */
[----:B0-----:R-:W0:Y:S04]  /*1e00*/  LDS.128 R8, [UR8] ;  /* 0x00000008ff087984 */ /* 0x001e280008000c00 */
[----:B------:R-:W1:Y:S01]  /*1e10*/  LDS.128 R12, [UR8+0x10] ;  /* 0x00001008ff0c7984 */ /* 0x000e620008000c00 */
[----:B0-----:R-:W-:-:S13]  /*1e20*/  ISETP.GT.AND P1, PT, R10, R17, PT ;  /* 0x000000110a00720c */ /* 0x001fda0003f24270 */
[----:B------:R-:W-:-:S04]  /*1e30*/  @!P1 ISETP.GE.AND P2, PT, R7, R11, PT ;  /* 0x0000000b0700920c */ /* 0x000fc80003f46270 */
[C---:B------:R-:W-:Y:S02]  /*1e40*/  @!P1 ISETP.EQ.AND P0, PT, R10.reuse, R17, !P2 ;  /* 0x000000110a00920c */ /* 0x040fe40005702270 */
[----:B------:R-:W0:Y:S01]  /*1e50*/  LDS.128 R16, [UR8+0x20] ;  /* 0x00002008ff107984 */ /* 0x000e220008000c00 */
[----:B------:R-:W-:Y:S02]  /*1e60*/  PLOP3.LUT P1, PT, PT, PT, PT, 0x80, 0x8 ;  /* 0x000000000008781c */ /* 0x000fe40003f2f070 */
[----:B------:R-:W-:Y:S02]  /*1e70*/  SEL R31, R10, R21, P0 ;  /* 0x000000150a1f7207 */ /* 0x000fe40000000000 */
[----:B------:R-:W-:Y:S02]  /*1e80*/  SEL R6, R11, R7, P0 ;  /* 0x000000070b067207 */ /* 0x000fe40000000000 */
[----:B------:R-:W-:-:S04]  /*1e90*/  LOP3.LUT R21, R31, 0xff, RZ, 0xc0, !PT ;  /* 0x000000ff1f157812 */ /* 0x000fc800078ec0ff */
[----:B-1----:R-:W-:-:S13]  /*1ea0*/  ISETP.GT.AND P2, PT, R14, R21, PT ;  /* 0x000000150e00720c */ /* 0x002fda0003f44270 */
[----:B------:R-:W-:-:S04]  /*1eb0*/  @!P2 ISETP.GE.AND P4, PT, R6, R15, PT ;  /* 0x0000000f0600a20c */ /* 0x000fc80003f86270 */
[C---:B------:R-:W-:Y:S02]  /*1ec0*/  @!P2 ISETP.EQ.AND P1, PT, R14.reuse, R21, !P4 ;  /* 0x000000150e00a20c */ /* 0x040fe40006722270 */
[----:B------:R-:W1:Y:S01]  /*1ed0*/  LDS.128 R20, [UR8+0x30] ;  /* 0x00003008ff147984 */ /* 0x000e620008000c00 */
[----:B------:R-:W-:Y:S01]  /*1ee0*/  PLOP3.LUT P2, PT, PT, PT, PT, 0x80, 0x8 ;  /* 0x000000000008781c */ /* 0x000fe20003f4f070 */
[----:B------:R-:W-:Y:S01]  /*1ef0*/  UIADD3 UR8, UPT, UPT, UR6, 0x3, URZ ;  /* 0x0000000306087890 */ /* 0x000fe2000fffe0ff */
[----:B------:R-:W-:Y:S01]  /*1f00*/  SEL R31, R14, R31, P1 ;  /* 0x0000001f0e1f7207 */ /* 0x000fe20000800000 */
[----:B------:R-:W-:Y:S01]  /*1f10*/  UIADD3 UR6, UPT, UPT, UR6, 0x4, URZ ;  /* 0x0000000406067890 */ /* 0x000fe2000fffe0ff */
[----:B------:R-:W-:Y:S01]  /*1f20*/  SEL R6, R15, R6, P1 ;  /* 0x000000060f067207 */ /* 0x000fe20000800000 */
[----:B------:R-:W-:Y:S01]  /*1f30*/  UISETP.NE.AND UP0, UPT, UR8, UR7, UPT ;  /* 0x000000070800728c */ /* 0x000fe2000bf05270 */
[----:B------:R-:W-:-:S04]  /*1f40*/  LOP3.LUT R7, R31, 0xff, RZ, 0xc0, !PT ;  /* 0x000000ff1f077812 */ /* 0x000fc800078ec0ff */
[----:B0-----:R-:W-:-:S13]  /*1f50*/  ISETP.GT.AND P4, PT, R18, R7, PT ;  /* 0x000000071200720c */ /* 0x001fda0003f84270 */
[----:B------:R-:W-:-:S04]  /*1f60*/  @!P4 ISETP.GE.AND P5, PT, R6, R19, PT ;  /* 0x000000130600c20c */ /* 0x000fc80003fa6270 */
[----:B------:R-:W-:Y:S02]  /*1f70*/  @!P4 ISETP.EQ.AND P2, PT, R18, R7, !P5 ;  /* 0x000000071200c20c */ /* 0x000fe40006f42270 */
[----:B------:R-:W-:Y:S02]  /*1f80*/  SEL R7, R8, R4, P0 ;  /* 0x0000000408077207 */ /* 0x000fe40000000000 */
[----:B------:R-:W-:Y:S02]  /*1f90*/  SEL R31, R18, R31, P2 ;  /* 0x0000001f121f7207 */ /* 0x000fe40001000000 */
[----:B------:R-:W-:Y:S02]  /*1fa0*/  SEL R8, R19, R6, P2 ;  /* 0x0000000613087207 */ /* 0x000fe40001000000 */
[----:B------:R-:W-:Y:S02]  /*1fb0*/  LOP3.LUT R11, R31, 0xff, RZ, 0xc0, !PT ;  /* 0x000000ff1f0b7812 */ /* 0x000fe400078ec0ff */
[----:B------:R-:W-:-:S02]  /*1fc0*/  SEL R4, R9, R5, P0 ;  /* 0x0000000509047207 */ /* 0x000fc40000000000 */
[----:B-1----:R-:W-:Y:S02]  /*1fd0*/  ISETP.GT.AND P4, PT, R22, R11, PT ;  /* 0x0000000b1600720c */ /* 0x002fe40003f84270 */
[----:B------:R-:W-:Y:S02]  /*1fe0*/  SEL R7, R12, R7, P1 ;  /* 0x000000070c077207 */ /* 0x000fe40000800000 */
[----:B------:R-:W-:Y:S02]  /*1ff0*/  SEL R4, R13, R4, P1 ;  /* 0x000000040d047207 */ /* 0x000fe40000800000 */
[----:B------:R-:W-:Y:S02]  /*2000*/  PLOP3.LUT P0, PT, PT, PT, PT, 0x80, 0x8 ;  /* 0x000000000008781c */ /* 0x000fe40003f0f070 */
[----:B------:R-:W-:Y:S02]  /*2010*/  SEL R7, R16, R7, P2 ;  /* 0x0000000710077207 */ /* 0x000fe40001000000 */
[----:B------:R-:W-:-:S03]  /*2020*/  SEL R6, R17, R4, P2 ;  /* 0x0000000411067207 */ /* 0x000fc60001000000 */
[----:B------:R-:W-:-:S04]  /*2030*/  @!P4 ISETP.GE.AND P5, PT, R8, R23, PT ;  /* 0x000000170800c20c */ /* 0x000fc80003fa6270 */
[----:B------:R-:W-:-:S04]  /*2040*/  @!P4 ISETP.EQ.AND P0, PT, R22, R11, !P5 ;  /* 0x0000000b1600c20c */ /* 0x000fc80006f02270 */
[----:B------:R-:W-:Y:S02]  /*2050*/  SEL R22, R22, R31, P0 ;  /* 0x0000001f16167207 */ /* 0x000fe40000000000 */
[----:B------:R-:W-:Y:S02]  /*2060*/  SEL R4, R20, R7, P0 ;  /* 0x0000000714047207 */ /* 0x000fe40000000000 */
[----:B------:R-:W-:Y:S02]  /*2070*/  SEL R5, R21, R6, P0 ;  /* 0x0000000615057207 */ /* 0x000fe40000000000 */
[----:B------:R-:W-:Y:S02]  /*2080*/  SEL R7, R23, R8, P0 ;  /* 0x0000000817077207 */ /* 0x000fe40000000000 */
[----:B------:R-:W-:Y:S01]  /*2090*/  PRMT R21, R22, 0x7610, R21 ;  /* 0x0000761016157816 */ /* 0x000fe20000000015 */
[----:B------:R-:W-:Y:S06]  /*20a0*/  BRA.U UP0, `(.L_x_102) ;  /* 0xfffffffd00487547 */ /* 0x000fec000b83ffff */
.L_x_101:
[----:B------:R-:W-:-:S04]  /*20b0*/  UIADD3 UR7, UPT, UPT, UR9, -0x1, URZ ;  /* 0xffffffff09077890 */ /* 0x000fc8000fffe0ff */
[----:B------:R-:W-:-:S09]  /*20c0*/  ULOP3.LUT UP0, UR7, UR7, 0x3, URZ, 0xc0, !UPT ;  /* 0x0000000307077892 */ /* 0x000fd2000f80c0ff */
[----:B------:R-:W-:Y:S05]  /*20d0*/  BRA.U !UP0, `(.L_x_100) ;  /* 0x0000000108947547 */ /* 0x000fea000b800000 */
[----:B------:R-:W-:Y:S02]  /*20e0*/  UISETP.NE.AND UP0, UPT, UR7, 0x1, UPT ;  /* 0x000000010700788c */ /* 0x000fe4000bf05270 */
[----:B------:R-:W-:-:S04]  /*20f0*/  ULOP3.LUT UR8, UR9, 0x1, URZ, 0xc0, !UPT ;  /* 0x0000000109087892 */ /* 0x000fc8000f8ec0ff */
[----:B------:R-:W-:-:S03]  /*2100*/  UISETP.NE.U32.AND UP1, UPT, UR8, 0x1, UPT ;  /* 0x000000010800788c */ /* 0x000fc6000bf25070 */
[----:B------:R-:W-:Y:S08]  /*2110*/  BRA.U !UP0, `(.L_x_103) ;  /* 0x00000001085c7547 */ /* 0x000ff0000b800000 */
[----:B------:R-:W-:Y:S01]  /*2120*/  ULEA UR7, UR6, UR5, 0x4 ;  /* 0x0000000506077291 */ /* 0x000fe2000f8e20ff */
[----:B------:R-:W-:Y:S01]  /*2130*/  LOP3.LUT R17, R21, 0xff, RZ, 0xc0, !PT ;  /* 0x000000ff15117812 */ /* 0x000fe200078ec0ff */
[----:B------:R-:W-:Y:S01]  /*2140*/  UIADD3 UR6, UPT, UPT, UR6, 0x2, URZ ;  /* 0x0000000206067890 */ /* 0x000fe2000fffe0ff */
[----:B------:R-:W-:-:S06]  /*2150*/  PLOP3.LUT P0, PT, PT, PT, PT, 0x80, 0x8 ;  /* 0x000000000008781c */ /* 0x000fcc0003f0f070 */
[----:B0-----:R-:W0:Y:S04]  /*2160*/  LDS.128 R8, [UR7] ;  /* 0x00000007ff087984 */ /* 0x001e280008000c00 */
[----:B------:R-:W1:Y:S01]  /*2170*/  LDS.128 R12, [UR7+0x10] ;  /* 0x00001007ff0c7984 */ /* 0x000e620008000c00 */
[----:B0-----:R-:W-:-:S13]  /*2180*/  ISETP.GT.AND P1, PT, R10, R17, PT ;  /* 0x000000110a00720c */ /* 0x001fda0003f24270 */
[----:B------:R-:W-:-:S04]  /*2190*/  @!P1 ISETP.GE.AND P2, PT, R7, R11, PT ;  /* 0x0000000b0700920c */ /* 0x000fc80003f46270 */
[C---:B------:R-:W-:Y:S02]  /*21a0*/  @!P1 ISETP.EQ.AND P0, PT, R10.reuse, R17, !P2 ;  /* 0x000000110a00920c */ /* 0x040fe40005702270 */
[----:B------:R-:W-:Y:S02]  /*21b0*/  PLOP3.LUT P1, PT, PT, PT, PT, 0x80, 0x8 ;  /* 0x000000000008781c */ /* 0x000fe40003f2f070 */
[----:B------:R-:W-:Y:S02]  /*21c0*/  SEL R21, R10, R21, P0 ;  /* 0x000000150a157207 */ /* 0x000fe40000000000 */
[----:B------:R-:W-:Y:S02]  /*21d0*/  SEL R10, R11, R7, P0 ;  /* 0x000000070b0a7207 */ /* 0x000fe40000000000 */
[----:B------:R-:W-:Y:S02]  /*21e0*/  LOP3.LUT R17, R21, 0xff, RZ, 0xc0, !PT ;  /* 0x000000ff15117812 */ /* 0x000fe400078ec0ff */
[----:B------:R-:W-:-:S02]  /*21f0*/  SEL R7, R8, R4, P0 ;  /* 0x0000000408077207 */ /* 0x000fc40000000000 */
[----:B-1----:R-:W-:Y:S02]  /*2200*/  ISETP.GT.AND P2, PT, R14, R17, PT ;  /* 0x000000110e00720c */ /* 0x002fe40003f44270 */
[----:B------:R-:W-:-:S11]  /*2210*/  SEL R6, R9, R5, P0 ;  /* 0x0000000509067207 */ /* 0x000fd60000000000 */
[----:B------:R-:W-:-:S04]  /*2220*/  @!P2 ISETP.GE.AND P4, PT, R10, R15, PT ;  /* 0x0000000f0a00a20c */ /* 0x000fc80003f86270 */
[----:B------:R-:W-:-:S04]  /*2230*/  @!P2 ISETP.EQ.AND P1, PT, R14, R17, !P4 ;  /* 0x000000110e00a20c */ /* 0x000fc80006722270 */
[----:B------:R-:W-:Y:S02]  /*2240*/  SEL R14, R14, R21, P1 ;  /* 0x000000150e0e7207 */ /* 0x000fe40000800000 */
[----:B------:R-:W-:Y:S02]  /*2250*/  SEL R4, R12, R7, P1 ;  /* 0x000000070c047207 */ /* 0x000fe40000800000 */
[----:B------:R-:W-:Y:S02]  /*2260*/  SEL R5, R13, R6, P1 ;  /* 0x000000060d057207 */ /* 0x000fe40000800000 */
[----:B------:R-:W-:Y:S02]  /*2270*/  SEL R7, R15, R10, P1 ;  /* 0x0000000a0f077207 */ /* 0x000fe40000800000 */
[----:B------:R-:W-:-:S07]  /*2280*/  PRMT R21, R14, 0x7610, R21 ;  /* 0x000076100e157816 */ /* 0x000fce0000000015 */
.L_x_103:
[----:B------:R-:W-:Y:S05]  /*2290*/  BRA.U !UP1, `(.L_x_100) ;  /* 0x0000000109247547 */ /* 0x000fea000b800000 */
[----:B------:R-:W-:Y:S01]  /*22a0*/  ULEA UR6, UR6, UR5, 0x4 ;  /* 0x0000000506067291 */ /* 0x000fe2000f8e20ff */
[----:B------:R-:W-:Y:S02]  /*22b0*/  LOP3.LUT R21, R21, 0xff, RZ, 0xc0, !PT ;  /* 0x000000ff15157812 */ /* 0x000fe400078ec0ff */
[----:B------:R-:W-:-:S06]  /*22c0*/  PLOP3.LUT P0, PT, PT, PT, PT, 0x80, 0x8 ;  /* 0x000000000008781c */ /* 0x000fcc0003f0f070 */
[----:B0-----:R-:W0:Y:S02]  /*22d0*/  LDS.128 R8, [UR6] ;  /* 0x00000006ff087984 */ /* 0x001e240008000c00 */
[----:B0-----:R-:W-:-:S13]  /*22e0*/  ISETP.GT.AND P1, PT, R10, R21, PT ;  /* 0x000000150a00720c */ /* 0x001fda0003f24270 */
[----:B------:R-:W-:-:S04]  /*22f0*/  @!P1 ISETP.GE.AND P2, PT, R7, R11, PT ;  /* 0x0000000b0700920c */ /* 0x000fc80003f46270 */
[----:B------:R-:W-:-:S04]  /*2300*/  @!P1 ISETP.EQ.AND P0, PT, R10, R21, !P2 ;  /* 0x000000150a00920c */ /* 0x000fc80005702270 */
[----:B------:R-:W-:Y:S02]  /*2310*/  SEL R4, R8, R4, P0 ;  /* 0x0000000408047207 */ /* 0x000fe40000000000 */
[----:B------:R-:W-:-:S07]  /*2320*/  SEL R5, R9, R5, P0 ;  /* 0x0000000509057207 */ /* 0x000fce0000000000 */
.L_x_100:
[----:B------:R-:W1:Y:S01]  /*2330*/  LDCU UR6, c[0x0][0x380] ;  /* 0x00007000ff0677ac */ /* 0x000e620008000800 */
[----:B0-----:R-:W0:Y:S01]  /*2340*/  LDC.64 R6, c[0x0][0x3a0] ;  /* 0x0000e800ff067b82 */ /* 0x001e220000000a00 */
[----:B------:R-:W-:Y:S01]  /*2350*/  VIADD R9, R27, UR4 ;  /* 0x000000041b097c36 */ /* 0x000fe20008000000 */
[----:B------:R-:W2:Y:S03]  /*2360*/  LDCU.64 UR12, c[0x0][0x388] ;  /* 0x00007100ff0c77ac */ /* 0x000ea60008000a00 */
[----:B------:R-:W-:Y:S02]  /*2370*/  IMAD.SHL.U32 R9, R9, 0x2, RZ ;  /* 0x0000000209097824 */ /* 0x000fe400078e00ff */
[----:B-1----:R-:W-:-:S05]  /*2380*/  IMAD R8, R4, UR6, R5 ;  /* 0x0000000604087c24 */ /* 0x002fca000f8e0205 */
[----:B--2---:R-:W-:Y:S01]  /*2390*/  IADD3 R10, P0, PT, R8, UR12, RZ ;  /* 0x0000000c080a7c10 */ /* 0x004fe2000ff1e0ff */
[----:B0-----:R-:W-:-:S03]  /*23a0*/  IMAD.WIDE.U32 R6, R9, 0x4, R6 ;  /* 0x0000000409067825 */ /* 0x001fc600078e0006 */
[----:B------:R-:W-:Y:S02]  /*23b0*/  LEA.HI.X.SX32 R11, R8, UR13, 0x1, P0 ;  /* 0x0000000d080b7c11 */ /* 0x000fe400080f0eff */
[----:B------:R1:W-:Y:S04]  /*23c0*/  STG.E desc[UR10][R6.64], R4 ;  /* 0x0000000406007986 */ /* 0x0003e8000c10190a */
[----:B------:R1:W-:Y:S04]  /*23d0*/  STG.E desc[UR10][R6.64+0x4], R5 ;  /* 0x0000040506007986 */ /* 0x0003e8000c10190a */
[----:B------:R1:W-:Y:S02]  /*23e0*/  STG.E.U8 desc[UR10][R10.64], RZ ;  /* 0x000000ff0a007986 */ /* 0x0003e4000c10110a */
.L_x_99:
[----:B------:R-:W-:Y:S05]  /*23f0*/  BSYNC.RECONVERGENT B0 ;  /* 0x0000000000007941 */ /* 0x000fea0003800200 */
.L_x_98:
[----:B------:R-:W2:Y:S01]  /*2400*/  LDCU UR5, c[0x0][0x398] ;  /* 0x00007300ff0577ac */ /* 0x000ea20008000800 */
[----:B------:R-:W-:-:S04]  /*2410*/  UIADD3 UR4, UPT, UPT, UR4, 0x1, URZ ;  /* 0x0000000104047890 */ /* 0x000fc8000fffe0ff */
[----:B--2---:R-:W-:Y:S01]  /*2420*/  UISETP.NE.AND UP0, UPT, UR4, UR5, UPT ;  /* 0x000000050400728c */ /* 0x004fe2000bf05270 */
[----:B------:R-:W-:Y:S08]  /*2430*/  BAR.SYNC.DEFER_BLOCKING 0x0 ;  /* 0x0000000000007b1d */ /* 0x000ff00000010000 */
[----:B------:R-:W-:Y:S05]  /*2440*/  BRA.U UP0, `(.L_x_104) ;  /* 0xffffffe100e87547 */ /* 0x000fea000b83ffff */
[----:B------:R-:W-:Y:S05]  /*2450*/  EXIT ;  /* 0x000000000000794d */ /* 0x000fea0003800000 */
.L_x_105:
        /* <DEDUP_REMOVED lines=10> */
.L_x_138:


//--------------------- .text._Z12calc_one_vixiPKtiiiiPh --------------------------
	.section	.text._Z12calc_one_vixiPKtiiiiPh,"ax",@progbits
	.align	128
        .global         _Z12calc_one_vixiPKtiiiiPh
        .type           _Z12calc_one_vixiPKtiiiiPh,@function
        .size           _Z12calc_one_vixiPKtiiiiPh,(.L_x_132 - _Z12calc_one_vixiPKtiiiiPh)
        .other          _Z12calc_one_vixiPKtiiiiPh,@"STO_CUDA_ENTRY STV_DEFAULT"
_Z12calc_one_vixiPKtiiiiPh:
.text._Z12calc_one_vixiPKtiiiiPh:
[----:B------:R-:W-:Y:S01]  /*0000*/  LDC R1, c[0x0][0x37c] ;  /* 0x0000df00ff017b82 */ /* 0x000fe20000000800 */
[----:B------:R-:W0:Y:S07]  /*0010*/  S2R R5, SR_TID.X ;  /* 0x0000000000057919 */ /* 0x000e2e0000002100 */
[----:B------:R-:W-:Y:S01]  /*0020*/  S2UR UR4, SR_CTAID.Y ;  /* 0x00000000000479c3 */ /* 0x000fe20000002600 */
[----:B------:R-:W1:Y:S07]  /*0030*/  LDCU UR5, c[0x0][0x370] ;  /* 0x00006e00ff0577ac */ /* 0x000e6e0008000800 */
[----:B------:R-:W1:Y:S08]  /*0040*/  S2UR UR6, SR_CTAID.X ;  /* 0x00000000000679c3 */ /* 0x000e700000002500 */
[----:B------:R-:W2:Y:S08]  /*0050*/  LDC R7, c[0x0][0x380] ;  /* 0x0000e000ff077b82 */ /* 0x000eb00000000800 */
[----:B------:R-:W0:Y:S01]  /*0060*/  LDC R4, c[0x0][0x360] ;  /* 0x0000d800ff047b82 */ /* 0x000e220000000800 */
[----:B-1----:R-:W-:Y:S01]  /*0070*/  UIMAD UR4, UR4, UR5, UR6 ;  /* 0x00000005040472a4 */ /* 0x002fe2000f8e0206 */
[----:B--2---:R-:W-:-:S05]  /*0080*/  IMAD R3, R7, R7, RZ ;  /* 0x0000000707037224 */ /* 0x004fca00078e02ff */
[----:B0-----:R-:W-:-:S05]  /*0090*/  IMAD R4, R4, UR4, R5 ;  /* 0x0000000404047c24 */ /* 0x001fca000f8e0205 */
[----:B------:R-:W-:-:S13]  /*00a0*/  ISETP.GE.AND P0, PT, R4, R3, PT ;  /* 0x000000030400720c */ /* 0x000fda0003f06270 */
[----:B------:R-:W-:Y:S05]  /*00b0*/  @P0 EXIT ;  /* 0x000000000000094d */ /* 0x000fea0003800000 */
[----:B------:R-:W-:Y:S01]  /*00c0*/  IABS R5, R7 ;  /* 0x0000000700057213 */ /* 0x000fe20000000000 */
[----:B------:R-:W0:Y:S03]  /*00d0*/  LDCU UR4, c[0x0][0x39c] ;  /* 0x00007380ff0477ac */ /* 0x000e260008000800 */
[----:B------:R-:W1:Y:S01]  /*00e0*/  I2F.RP R0, R5 ;  /* 0x0000000500007306 */ /* 0x000e620000209400 */
[----:B------:R-:W2:Y:S07]  /*00f0*/  LDCU.64 UR6, c[0x0][0x358] ;  /* 0x00006b00ff0677ac */ /* 0x000eae0008000a00 */
[----:B-1----:R-:W1:Y:S01]  /*0100*/  MUFU.RCP R0, R0 ;  /* 0x0000000000007308 */ /* 0x002e620000001000 */
[----:B0-----:R-:W-:Y:S01]  /*0110*/  UISETP.GE.AND UP0, UPT, UR4, 0x1, UPT ;  /* 0x000000010400788c */ /* 0x001fe2000bf06270 */
[----:B-1----:R-:W-:-:S06]  /*0120*/  VIADD R2, R0, 0xffffffe ;  /* 0x0ffffffe00027836 */ /* 0x002fcc0000000000 */
[----:B------:R0:W1:Y:S02]  /*0130*/  F2I.FTZ.U32.TRUNC.NTZ R3, R2 ;  /* 0x0000000200037305 */ /* 0x000064000021f000 */
[----:B0-----:R-:W-:Y:S02]  /*0140*/  IMAD.MOV.U32 R2, RZ, RZ, RZ ;  /* 0x000000ffff027224 */ /* 0x001fe400078e00ff */
[----:B-1----:R-:W-:-:S04]  /*0150*/  IMAD.MOV R6, RZ, RZ, -R3 ;  /* 0x000000ffff067224 */ /* 0x002fc800078e0a03 */
[----:B------:R-:W-:Y:S01]  /*0160*/  IMAD R9, R6, R5, RZ ;  /* 0x0000000506097224 */ /* 0x000fe200078e02ff */
[----:B------:R-:W-:-:S03]  /*0170*/  IABS R6, R4 ;  /* 0x0000000400067213 */ /* 0x000fc60000000000 */
[----:B------:R-:W-:-:S04]  /*0180*/  IMAD.HI.U32 R3, R3, R9, R2 ;  /* 0x0000000903037227 */ /* 0x000fc800078e0002 */
[----:B------:R-:W-:Y:S02]  /*0190*/  IMAD.MOV.U32 R2, RZ, RZ, RZ ;  /* 0x000000ffff027224 */ /* 0x000fe400078e00ff */
[----:B------:R-:W-:-:S04]  /*01a0*/  IMAD.HI.U32 R17, R3, R6, RZ ;  /* 0x0000000603117227 */ /* 0x000fc800078e00ff */
[----:B------:R-:W-:Y:S02]  /*01b0*/  IMAD.MOV R0, RZ, RZ, -R17 ;  /* 0x000000ffff007224 */ /* 0x000fe400078e0a11 */
[----:B------:R-:W-:Y:S02]  /*01c0*/  IMAD.MOV.U32 R3, RZ, RZ, RZ ;  /* 0x000000ffff037224 */ /* 0x000fe400078e00ff */
        /* <DEDUP_REMOVED lines=8> */
[----:B------:R-:W-:-:S06]  /*0250*/  @P0 IADD3 R17, PT, PT, R17, 0x1, RZ ;  /* 0x0000000111110810 */ /* 0x000fcc0007ffe0ff */
[----:B------:R-:W-:Y:S01]  /*0260*/  @!P1 IMAD.MOV R17, RZ, RZ, -R17 ;  /* 0x000000ffff119224 */ /* 0x000fe200078e0a11 */
[----:B------:R-:W-:-:S05]  /*0270*/  @!P2 LOP3.LUT R17, RZ, R7, RZ, 0x33, !PT ;  /* 0x00000007ff11a212 */ /* 0x000fca00078e33ff */
[----:B------:R-:W-:-:S04]  /*0280*/  IMAD.MOV R16, RZ, RZ, -R17 ;  /* 0x000000ffff107224 */ /* 0x000fc800078e0a11 */
[----:B------:R-:W-:Y:S01]  /*0290*/  IMAD R16, R7, R16, R4 ;  /* 0x0000001007107224 */ /* 0x000fe200078e0204 */
[----:B--2---:R-:W-:Y:S06]  /*02a0*/  BRA.U !UP0, `(.L_x_106) ;  /* 0x0000000908707547 */ /* 0x004fec000b800000 */
[----:B------:R-:W0:Y:S01]  /*02b0*/  LDC.64 R2, c[0x0][0x388] ;  /* 0x0000e200ff027b82 */ /* 0x000e220000000a00 */
[----:B------:R-:W1:Y:S01]  /*02c0*/  LDCU.64 UR8, c[0x0][0x390] ;  /* 0x00007200ff0877ac */ /* 0x000e620008000a00 */
[----:B------:R-:W2:Y:S01]  /*02d0*/  LDCU UR10, c[0x0][0x398] ;  /* 0x00007300ff0a77ac */ /* 0x000ea20008000800 */
[----:B0-----:R-:W-:-:S06]  /*02e0*/  IMAD.WIDE R2, R4, 0x2, R2 ;  /* 0x0000000204027825 */ /* 0x001fcc00078e0202 */
[----:B------:R-:W3:Y:S01]  /*02f0*/  LDG.E.U16 R2, desc[UR6][R2.64] ;  /* 0x0000000602027981 */ /* 0x000ee2000c1e1500 */
[----:B-1----:R-:W-:Y:S02]  /*0300*/  USHF.L.U32 UR4, UR8, 0x1, URZ ;  /* 0x0000000108047899 */ /* 0x002fe400080006ff */
[----:B------:R-:W-:Y:S01]  /*0310*/  VIADD R15, R17, -UR8 ;  /* 0x80000008110f7c36 */ /* 0x000fe20008000000 */
[----:B------:R-:W-:Y:S02]  /*0320*/  UIMAD UR5, UR8, UR8, URZ ;  /* 0x00000008080572a4 */ /* 0x000fe4000f8e02ff */
[----:B------:R-:W-:Y:S02]  /*0330*/  VIADD R14, R16, -UR8 ;  /* 0x80000008100e7c36 */ /* 0x000fe40008000000 */
[----:B------:R-:W-:Y:S01]  /*0340*/  IMAD.MOV.U32 R13, RZ, RZ, RZ ;  /* 0x000000ffff0d7224 */ /* 0x000fe200078e00ff */
[----:B------:R-:W-:Y:S01]  /*0350*/  I2FP.F32.S32 R11, UR4 ;  /* 0x00000004000b7c45 */ /* 0x000fe20008201400 */
[----:B------:R-:W-:Y:S01]  /*0360*/  IMAD.MOV.U32 R12, RZ, RZ, R4 ;  /* 0x000000ffff0c7224 */ /* 0x000fe200078e0004 */
[----:B------:R-:W-:-:S03]  /*0370*/  UMOV UR4, URZ ;  /* 0x000000ff00047c82 */ /* 0x000fc60008000000 */
[----:B------:R-:W-:Y:S01]  /*0380*/  FADD R11, R11, 0.99998998641967773438 ;  /* 0x3f7fff580b0b7421 */ /* 0x000fe20000000000 */
[----:B---3--:R-:W-:-:S04]  /*0390*/  IADD3 R9, PT, PT, R2, UR9, RZ ;  /* 0x0000000902097c10 */ /* 0x008fc8000fffe0ff */
[----:B--2---:R-:W-:Y:S02]  /*03a0*/  IADD3 R10, PT, PT, -R9, UR10, RZ ;  /* 0x0000000a090a7c10 */ /* 0x004fe4000fffe1ff */
[----:B------:R-:W-:-:S07]  /*03b0*/  I2FP.F32.S32 R9, R9 ;  /* 0x0000000900097245 */ /* 0x000fce0000201400 */
.L_x_116:
[----:B------:R-:W-:Y:S01]  /*03c0*/  IMAD.MOV.U32 R3, RZ, RZ, 0x41c64e6d ;  /* 0x41c64e6dff037424 */ /* 0x000fe200078e00ff */
[----:B------:R-:W0:Y:S01]  /*03d0*/  LDCU UR9, c[0x0][0x380] ;  /* 0x00007000ff0977ac */ /* 0x000e220008000800 */
[----:B------:R-:W-:Y:S01]  /*03e0*/  IMAD.MOV.U32 R5, RZ, RZ, -0x3d5d6597 ;  /* 0xc2a29a69ff057424 */ /* 0x000fe200078e00ff */
[----:B------:R-:W-:Y:S01]  /*03f0*/  BSSY.RECONVERGENT B0, `(.L_x_107) ;  /* 0x0000081000007945 */ /* 0x000fe20003800200 */
[C---:B------:R-:W-:Y:S01]  /*0400*/  IMAD R0, R12.reuse, R3, 0x3039 ;  /* 0x000030390c007424 */ /* 0x040fe200078e0203 */
[----:B------:R-:W1:Y:S01]  /*0410*/  LDCU UR8, c[0x0][0x39c] ;  /* 0x00007380ff0877ac */ /* 0x000e620008000800 */
[----:B------:R-:W-:Y:S02]  /*0420*/  IMAD R12, R12, R5, -0x2c23e982 ;  /* 0xd3dc167e0c0c7424 */ /* 0x000fe400078e0205 */
[----:B------:R-:W-:Y:S01]  /*0430*/  IMAD.MOV.U32 R22, RZ, RZ, RZ ;  /* 0x000000ffff167224 */ /* 0x000fe200078e00ff */
[----:B------:R-:W-:Y:S01]  /*0440*/  LOP3.LUT R0, R0, 0x7fffffff, RZ, 0xc0, !PT ;  /* 0x7fffffff00007812 */ /* 0x000fe200078ec0ff */
[----:B------:R-:W-:Y:S01]  /*0450*/  UIADD3 UR4, UPT, UPT, UR4, 0x1, URZ ;  /* 0x0000000104047890 */ /* 0x000fe2000fffe0ff */
[----:B------:R-:W-:-:S02]  /*0460*/  LOP3.LUT R12, R12, 0x7fffffff, RZ, 0xc0, !PT ;  /* 0x7fffffff0c0c7812 */ /* 0x000fc400078ec0ff */
[----:B------:R-:W-:Y:S02]  /*0470*/  I2FP.F32.U32 R0, R0 ;  /* 0x0000000000007245 */ /* 0x000fe40000201000 */
[----:B------:R-:W-:-:S03]  /*0480*/  I2FP.F32.U32 R6, R12 ;  /* 0x0000000c00067245 */ /* 0x000fc60000201000 */
[C---:B------:R-:W-:Y:S02]  /*0490*/  FMUL R0, R11.reuse, R0 ;  /* 0x000000000b007220 */ /* 0x040fe40000400000 */
[----:B------:R-:W-:Y:S02]  /*04a0*/  FMUL R6, R11, R6 ;  /* 0x000000060b067220 */ /* 0x000fe40000400000 */
[----:B------:R-:W-:Y:S01]  /*04b0*/  FMUL R2, R0, 4.6566128730773925781e-10 ;  /* 0x3000000000027820 */ /* 0x000fe20000400000 */
[----:B-1----:R-:W-:Y:S01]  /*04c0*/  UISETP.NE.AND UP0, UPT, UR4, UR8, UPT ;  /* 0x000000080400728c */ /* 0x002fe2000bf05270 */
[----:B------:R-:W-:-:S04]  /*04d0*/  FMUL R6, R6, 4.6566128730773925781e-10 ;  /* 0x3000000006067820 */ /* 0x000fc80000400000 */
[----:B------:R-:W1:Y:S08]  /*04e0*/  F2I.TRUNC.NTZ R2, R2 ;  /* 0x0000000200027305 */ /* 0x000e70000020f100 */
[----:B------:R-:W2:Y:S01]  /*04f0*/  F2I.TRUNC.NTZ R3, R6 ;  /* 0x0000000600037305 */ /* 0x000ea2000020f100 */
[----:B-1----:R-:W-:-:S04]  /*0500*/  IMAD.IADD R0, R15, 0x1, R2 ;  /* 0x000000010f007824 */ /* 0x002fc800078e0202 */
[----:B------:R-:W-:Y:S01]  /*0510*/  IMAD.IADD R7, R0, 0x1, -R17 ;  /* 0x0000000100077824 */ /* 0x000fe200078e0a11 */
[----:B--2---:R-:W-:-:S03]  /*0520*/  IADD3 R3, PT, PT, R14, R3, RZ ;  /* 0x000000030e037210 */ /* 0x004fc60007ffe0ff */
[----:B------:R-:W-:Y:S02]  /*0530*/  IMAD R5, R7, R7, RZ ;  /* 0x0000000707057224 */ /* 0x000fe400078e02ff */
[----:B------:R-:W-:-:S04]  /*0540*/  IMAD.IADD R8, R3, 0x1, -R16 ;  /* 0x0000000103087824 */ /* 0x000fc800078e0a10 */
[----:B------:R-:W-:-:S05]  /*0550*/  IMAD R5, R8, R8, R5 ;  /* 0x0000000808057224 */ /* 0x000fca00078e0205 */
[----:B------:R-:W-:-:S13]  /*0560*/  ISETP.GT.U32.AND P0, PT, R5, UR5, PT ;  /* 0x0000000505007c0c */ /* 0x000fda000bf04070 */
[----:B------:R-:W-:-:S04]  /*0570*/  @P0 IMAD.HI R2, R7, 0x55555556, RZ ;  /* 0x5555555607020827 */ /* 0x000fc800078e02ff */
[----:B------:R-:W-:Y:S01]  /*0580*/  @P0 IMAD.HI R5, R8, 0x55555556, RZ ;  /* 0x5555555608050827 */ /* 0x000fe200078e02ff */
[----:B------:R-:W-:-:S04]  /*0590*/  @P0 LEA.HI R2, R2, R2, RZ, 0x1 ;  /* 0x0000000202020211 */ /* 0x000fc800078f08ff */
[----:B------:R-:W-:Y:S01]  /*05a0*/  @P0 LEA.HI R5, R5, R5, RZ, 0x1 ;  /* 0x0000000505050211 */ /* 0x000fe200078f08ff */
[----:B------:R-:W-:-:S04]  /*05b0*/  @P0 IMAD.IADD R0, R17, 0x1, R2 ;  /* 0x0000000111000824 */ /* 0x000fc800078e0202 */
[----:B------:R-:W-:Y:S01]  /*05c0*/  @P0 IMAD.IADD R3, R16, 0x1, R5 ;  /* 0x0000000110030824 */ /* 0x000fe200078e0205 */
[----:B0-----:R-:W-:-:S04]  /*05d0*/  ISETP.GE.AND P0, PT, R0, UR9, PT ;  /* 0x0000000900007c0c */ /* 0x001fc8000bf06270 */
[C---:B------:R-:W-:Y:S02]  /*05e0*/  ISETP.GE.AND P1, PT, R3.reuse, UR9, PT ;  /* 0x0000000903007c0c */ /* 0x040fe4000bf26270 */
[----:B------:R-:W-:Y:S02]  /*05f0*/  ISETP.GT.AND P0, PT, R0, -0x1, !P0 ;  /* 0xffffffff0000780c */ /* 0x000fe40004704270 */
[----:B------:R-:W-:-:S04]  /*0600*/  ISETP.GT.AND P1, PT, R3, -0x1, !P1 ;  /* 0xffffffff0300780c */ /* 0x000fc80004f24270 */
[----:B------:R-:W-:-:S13]  /*0610*/  PLOP3.LUT P0, PT, P0, P1, PT, 0x80, 0x8 ;  /* 0x000000000008781c */ /* 0x000fda0000703070 */
[----:B-----5:R-:W-:Y:S05]  /*0620*/  @!P0 BRA `(.L_x_108) ;  /* 0x0000000400748947 */ /* 0x020fea0003800000 */
[----:B------:R-:W0:Y:S01]  /*0630*/  LDC.64 R6, c[0x0][0x388] ;  /* 0x0000e200ff067b82 */ /* 0x000e220000000a00 */
[----:B------:R-:W-:-:S04]  /*0640*/  IMAD R5, R0, UR9, R3 ;  /* 0x0000000900057c24 */ /* 0x000fc8000f8e0203 */
[----:B0-----:R-:W-:-:S05]  /*0650*/  IMAD.WIDE R6, R5, 0x2, R6 ;  /* 0x0000000205067825 */ /* 0x001fca00078e0206 */
[----:B------:R0:W5:Y:S01]  /*0660*/  LDG.E.U16 R21, desc[UR6][R6.64] ;  /* 0x0000000606157981 */ /* 0x000162000c1e1500 */
[----:B------:R-:W-:Y:S01]  /*0670*/  IADD3 R2, PT, PT, R17, -R0, RZ ;  /* 0x8000000011027210 */ /* 0x000fe20007ffe0ff */
[----:B------:R-:W-:Y:S03]  /*0680*/  BSSY.RELIABLE B1, `(.L_x_109) ;  /* 0x000000a000017945 */ /* 0x000fe60003800100 */
[----:B------:R-:W-:-:S04]  /*0690*/  IABS R2, R2 ;  /* 0x0000000200027213 */ /* 0x000fc80000000000 */
[----:B------:R-:W-:-:S13]  /*06a0*/  ISETP.GT.AND P0, PT, R2, 0x1, PT ;  /* 0x000000010200780c */ /* 0x000fda0003f04270 */
[----:B0-----:R-:W-:Y:S05]  /*06b0*/  @P0 BRA `(.L_x_110) ;  /* 0x0000000000180947 */ /* 0x001fea0003800000 */
[----:B------:R-:W-:Y:S02]  /*06c0*/  IMAD.IADD R2, R16, 0x1, -R3 ;  /* 0x0000000110027824 */ /* 0x000fe400078e0a03 */
[----:B------:R-:W-:-:S03]  /*06d0*/  IMAD.MOV.U32 R22, RZ, RZ, 0x1 ;  /* 0x00000001ff167424 */ /* 0x000fc600078e00ff */
[----:B------:R-:W-:-:S04]  /*06e0*/  IABS R2, R2 ;  /* 0x0000000200027213 */ /* 0x000fc80000000000 */
[----:B------:R-:W-:-:S13]  /*06f0*/  ISETP.GE.AND P0, PT, R2, 0x2, PT ;  /* 0x000000020200780c */ /* 0x000fda0003f06270 */
[----:B------:R-:W-:Y:S05]  /*0700*/  @!P0 BREAK.RELIABLE B1 ;  /* 0x0000000000018942 */ /* 0x000fea0003800100 */
[----:B------:R-:W-:Y:S05]  /*0710*/  @!P0 BRA `(.L_x_108) ;  /* 0x0000000400388947 */ /* 0x000fea0003800000 */
.L_x_110:
[----:B------:R-:W-:Y:S05]  /*0720*/  BSYNC.RELIABLE B1 ;  /* 0x0000000000017941 */ /* 0x000fea0003800100 */
.L_x_109:
[----:B------:R-:W-:Y:S01]  /*0730*/  IMAD.IADD R0, R0, 0x1, -R17 ;  /* 0x0000000100007824 */ /* 0x000fe200078e0a11 */
[----:B------:R-:W-:Y:S01]  /*0740*/  BSSY.RECONVERGENT B1, `(.L_x_111) ;  /* 0x0000018000017945 */ /* 0x000fe20003800200 */
[----:B------:R-:W-:Y:S02]  /*0750*/  IMAD.IADD R3, R3, 0x1, -R16 ;  /* 0x0000000103037824 */ /* 0x000fe400078e0a10 */
[----:B------:R-:W-:Y:S01]  /*0760*/  IMAD.MOV.U32 R8, RZ, RZ, 0x1 ;  /* 0x00000001ff087424 */ /* 0x000fe200078e00ff */
[----:B------:R-:W-:Y:S02]  /*0770*/  IABS R7, R0 ;  /* 0x0000000000077213 */ /* 0x000fe40000000000 */
[----:B------:R-:W-:-:S04]  /*0780*/  IABS R6, R3 ;  /* 0x0000000300067213 */ /* 0x000fc80000000000 */
[----:B------:R-:W-:-:S04]  /*0790*/  ISETP.GE.U32.AND P0, PT, R7, R6, PT ;  /* 0x000000060700720c */ /* 0x000fc80003f06070 */
[----:B------:R-:W-:Y:S02]  /*07a0*/  SEL R18, R3, R0, !P0 ;  /* 0x0000000003127207 */ /* 0x000fe40004000000 */
[----:B------:R-:W-:Y:S02]  /*07b0*/  SEL R0, R0, R3, !P0 ;  /* 0x0000000300007207 */ /* 0x000fe40004000000 */
[----:B------:R-:W-:Y:S02]  /*07c0*/  I2FP.F32.S32 R19, R18 ;  /* 0x0000001200137245 */ /* 0x000fe40000201400 */
[----:B------:R-:W-:Y:S02]  /*07d0*/  I2FP.F32.S32 R0, R0 ;  /* 0x0000000000007245 */ /* 0x000fe40000201400 */
[----:B------:R-:W0:Y:S01]  /*07e0*/  MUFU.RCP R2, R19 ;  /* 0x0000001300027308 */ /* 0x000e220000001000 */
[----:B------:R-:W-:-:S04]  /*07f0*/  ISETP.GE.AND P1, PT, R18, 0x1, PT ;  /* 0x000000011200780c */ /* 0x000fc80003f26270 */
[----:B------:R-:W-:-:S03]  /*0800*/  SEL R8, R8, 0xffffffff, P1 ;  /* 0xffffffff08087807 */ /* 0x000fc60000800000 */
[----:B------:R-:W1:Y:S01]  /*0810*/  FCHK P0, R0, R19 ;  /* 0x0000001300007302 */ /* 0x000e620000000000 */
[----:B0-----:R-:W-:-:S04]  /*0820*/  FFMA R3, -R19, R2, 1 ;  /* 0x3f80000013037423 */ /* 0x001fc80000000102 */
[----:B------:R-:W-:-:S04]  /*0830*/  FFMA R3, R2, R3, R2 ;  /* 0x0000000302037223 */ /* 0x000fc80000000002 */
[----:B------:R-:W-:-:S04]  /*0840*/  FFMA R2, R0, R3, RZ ;  /* 0x0000000300027223 */ /* 0x000fc800000000ff */
[----:B------:R-:W-:-:S04]  /*0850*/  FFMA R5, -R19, R2, R0 ;  /* 0x0000000213057223 */ /* 0x000fc80000000100 */
[----:B------:R-:W-:Y:S01]  /*0860*/  FFMA R5, R3, R5, R2 ;  /* 0x0000000503057223 */ /* 0x000fe20000000002 */
[----:B-1----:R-:W-:Y:S06]  /*0870*/  @!P0 BRA `(.L_x_112) ;  /* 0x0000000000108947 */ /* 0x002fec0003800000 */
[----:B------:R-:W-:Y:S02]  /*0880*/  MOV R3, R19 ;  /* 0x0000001300037202 */ /* 0x000fe40000000f00 */
[----:B------:R-:W-:-:S07]  /*0890*/  MOV R22, 0x8b0 ;  /* 0x000008b000167802 */ /* 0x000fce0000000f00 */
[----:B-----5:R-:W-:Y:S05]  /*08a0*/  CALL.REL.NOINC `($__internal_1_$__cuda_sm3x_div_rn_noftz_f32_slowpath) ;  /* 0x0000000400447944 */ /* 0x020fea0003c00000 */
[----:B------:R-:W-:-:S07]  /*08b0*/  IMAD.MOV.U32 R5, RZ, RZ, R0 ;  /* 0x000000ffff057224 */ /* 0x000fce00078e0000 */
.L_x_112:
[----:B------:R-:W-:Y:S05]  /*08c0*/  BSYNC.RECONVERGENT B1 ;  /* 0x0000000000017941 */ /* 0x000fea0003800200 */
.L_x_111:
[----:B------:R-:W0:Y:S01]  /*08d0*/  MUFU.RCP R0, R19 ;  /* 0x0000001300007308 */ /* 0x000e220000001000 */
[----:B-----5:R-:W-:Y:S01]  /*08e0*/  IMAD.IADD R21, R10, 0x1, R21 ;  /* 0x000000010a157824 */ /* 0x020fe200078e0215 */
[----:B------:R-:W-:Y:S04]  /*08f0*/  BSSY.RECONVERGENT B1, `(.L_x_113) ;  /* 0x000000d000017945 */ /* 0x000fe80003800200 */
[----:B------:R-:W-:-:S04]  /*0900*/  I2FP.F32.S32 R20, R21 ;  /* 0x0000001500147245 */ /* 0x000fc80000201400 */
        /* <DEDUP_REMOVED lines=8> */
[----:B------:R-:W-:Y:S01]  /*0990*/  MOV R22, 0x9c0 ;  /* 0x000009c000167802 */ /* 0x000fe20000000f00 */
[----:B------:R-:W-:-:S07]  /*09a0*/  IMAD.MOV.U32 R3, RZ, RZ, R19 ;  /* 0x000000ffff037224 */ /* 0x000fce00078e0013 */
[----:B------:R-:W-:Y:S05]  /*09b0*/  CALL.REL.NOINC `($__internal_1_$__cuda_sm3x_div_rn_noftz_f32_slowpath) ;  /* 0x0000000400007944 */ /* 0x000fea0003c00000 */
.L_x_114:
[----:B------:R-:W-:Y:S05]  /*09c0*/  BSYNC.RECONVERGENT B1 ;  /* 0x0000000000017941 */ /* 0x000fea0003800200 */
.L_x_113:
[----:B------:R-:W-:Y:S01]  /*09d0*/  IABS R2, R8 ;  /* 0x0000000800027213 */ /* 0x000fe20000000000 */
[----:B------:R-:W-:Y:S01]  /*09e0*/  IMAD.MOV.U32 R22, RZ, RZ, 0x1 ;  /* 0x00000001ff167424 */ /* 0x000fe200078e00ff */
[----:B------:R-:W-:-:S04]  /*09f0*/  IABS R3, R18 ;  /* 0x0000001200037213 */ /* 0x000fc80000000000 */
[----:B------:R-:W-:-:S13]  /*0a00*/  ISETP.GE.U32.AND P0, PT, R2, R3, PT ;  /* 0x000000030200720c */ /* 0x000fda0003f06070 */
[----:B------:R-:W-:Y:S05]  /*0a10*/  @P0 BRA `(.L_x_108) ;  /* 0x0000000000780947 */ /* 0x000fea0003800000 */
[----:B------:R-:W0:Y:S01]  /*0a20*/  LDC.64 R2, c[0x0][0x388] ;  /* 0x0000e200ff027b82 */ /* 0x000e220000000a00 */
[----:B------:R-:W-:Y:S01]  /*0a30*/  HFMA2 R20, -RZ, RZ, 0, 5.9604644775390625e-08 ;  /* 0x00000001ff147431 */ /* 0x000fe200000001ff */
[----:B------:R-:W-:Y:S01]  /*0a40*/  ISETP.GE.U32.AND P1, PT, R7, R6, PT ;  /* 0x000000060700720c */ /* 0x000fe20003f26070 */
[----:B------:R-:W-:-:S12]  /*0a50*/  IMAD.MOV.U32 R19, RZ, RZ, R8 ;  /* 0x000000ffff137224 */ /* 0x000fd800078e0008 */
.L_x_115:
[----:B------:R-:W-:Y:S01]  /*0a60*/  I2FP.F32.S32 R22, R19 ;  /* 0x0000001300167245 */ /* 0x000fe20000201400 */
[----:B------:R-:W-:Y:S01]  /*0a70*/  IMAD.MOV.U32 R7, RZ, RZ, 0x3f000000 ;  /* 0x3f000000ff077424 */ /* 0x000fe200078e00ff */
[----:B------:R-:W1:Y:S03]  /*0a80*/  LDCU UR8, c[0x0][0x380] ;  /* 0x00007000ff0877ac */ /* 0x000e660008000800 */
[----:B------:R-:W-:-:S05]  /*0a90*/  FMUL R6, R22, R5 ;  /* 0x0000000516067220 */ /* 0x000fca0000400000 */
[----:B------:R-:W-:-:S05]  /*0aa0*/  LOP3.LUT R7, R7, 0x80000000, R6, 0xb8, !PT ;  /* 0x8000000007077812 */ /* 0x000fca00078eb806 */
[----:B------:R-:W-:-:S04]  /*0ab0*/  FADD.RZ R21, R6, R7 ;  /* 0x0000000706157221 */ /* 0x000fc8000000c000 */
[----:B------:R-:W2:Y:S02]  /*0ac0*/  F2I.TRUNC.NTZ R6, R21 ;  /* 0x0000001500067305 */ /* 0x000ea4000020f100 */
[----:B--2---:R-:W-:Y:S02]  /*0ad0*/  SEL R24, R6, R19, !P1 ;  /* 0x0000001306187207 */ /* 0x004fe40004800000 */
[----:B------:R-:W-:-:S03]  /*0ae0*/  SEL R7, R19, R6, !P1 ;  /* 0x0000000613077207 */ /* 0x000fc60004800000 */
[----:B------:R-:W-:Y:S02]  /*0af0*/  IMAD.IADD R24, R17, 0x1, R24 ;  /* 0x0000000111187824 */ /* 0x000fe400078e0218 */
[----:B------:R-:W-:-:S04]  /*0b00*/  IMAD.IADD R7, R16, 0x1, R7 ;  /* 0x0000000110077824 */ /* 0x000fc800078e0207 */
[----:B-1----:R-:W-:-:S04]  /*0b10*/  IMAD R7, R24, UR8, R7 ;  /* 0x0000000818077c24 */ /* 0x002fc8000f8e0207 */
[----:B0-----:R-:W-:-:S06]  /*0b20*/  IMAD.WIDE R6, R7, 0x2, R2 ;  /* 0x0000000207067825 */ /* 0x001fcc00078e0202 */
[----:B------:R-:W2:Y:S01]  /*0b30*/  LDG.E.U16 R6, desc[UR6][R6.64] ;  /* 0x0000000606067981 */ /* 0x000ea2000c1e1500 */
[----:B------:R-:W-:Y:S01]  /*0b40*/  FFMA R23, R22, R0, R9 ;  /* 0x0000000016177223 */ /* 0x000fe20000000009 */
[----:B--2---:R-:W-:-:S04]  /*0b50*/  I2FP.F32.U32 R22, R6 ;  /* 0x0000000600167245 */ /* 0x004fc80000201000 */
[----:B------:R-:W-:Y:S01]  /*0b60*/  FSETP.GEU.AND P0, PT, R23, R22, PT ;  /* 0x000000161700720b */ /* 0x000fe20003f0e000 */
[----:B------:R-:W-:-:S12]  /*0b70*/  IMAD.MOV.U32 R22, RZ, RZ, RZ ;  /* 0x000000ffff167224 */ /* 0x000fd800078e00ff */
[----:B------:R-:W-:Y:S05]  /*0b80*/  @!P0 BRA `(.L_x_108) ;  /* 0x00000000001c8947 */ /* 0x000fea0003800000 */
[----:B------:R-:W-:Y:S01]  /*0b90*/  IMAD R19, R8, R20, R19 ;  /* 0x0000001408137224 */ /* 0x000fe200078e0213 */
[----:B------:R-:W-:Y:S02]  /*0ba0*/  IABS R7, R18 ;  /* 0x0000001200077213 */ /* 0x000fe40000000000 */
[----:B------:R-:W-:Y:S02]  /*0bb0*/  SHF.L.U32 R20, R20, 0x1, RZ ;  /* 0x0000000114147819 */ /* 0x000fe400000006ff */
[----:B------:R-:W-:-:S04]  /*0bc0*/  IABS R6, R19 ;  /* 0x0000001300067213 */ /* 0x000fc80000000000 */
[----:B------:R-:W-:-:S13]  /*0bd0*/  ISETP.GE.AND P0, PT, R6, R7, PT ;  /* 0x000000070600720c */ /* 0x000fda0003f06270 */
[----:B------:R-:W-:Y:S05]  /*0be0*/  @!P0 BRA `(.L_x_115) ;  /* 0xfffffffc009c8947 */ /* 0x000fea000383ffff */
[----:B------:R-:W-:-:S07]  /*0bf0*/  IMAD.MOV.U32 R22, RZ, RZ, 0x1 ;  /* 0x00000001ff167424 */ /* 0x000fce00078e00ff */
.L_x_108:
[----:B------:R-:W-:Y:S05]  /*0c00*/  BSYNC.RECONVERGENT B0 ;  /* 0x0000000000007941 */ /* 0x000fea0003800200 */
.L_x_107:
[----:B------:R-:W-:Y:S05]  /*0c10*/  WARPSYNC.ALL ;  /* 0x0000000000007948 */ /* 0x000fea0003800000 */
[----:B------:R-:W-:Y:S01]  /*0c20*/  IMAD.IADD R13, R22, 0x1, R13 ;  /* 0x00000001160d7824 */ /* 0x000fe200078e020d */
[----:B------:R-:W-:Y:S06]  /*0c30*/  BRA.U UP0, `(.L_x_116) ;  /* 0xfffffff500e07547 */ /* 0x000fec000b83ffff */
[----:B------:R-:W0:Y:S01]  /*0c40*/  LDCU UR4, c[0x0][0x39c] ;  /* 0x00007380ff0477ac */ /* 0x000e220008000800 */
[----:B------:R-:W-:Y:S02]  /*0c50*/  I2FP.F32.U32 R2, R13 ;  /* 0x0000000d00027245 */ /* 0x000fe40000201000 */
[----:B0-----:R-:W-:-:S07]  /*0c60*/  I2FP.F32.U32 R3, UR4 ;  /* 0x0000000400037c45 */ /* 0x001fce0008201000 */
.L_x_106:
[----:B------:R-:W0:Y:S01]  /*0c70*/  MUFU.RCP R0, R3 ;  /* 0x0000000300007308 */ /* 0x000e220000001000 */
[----:B------:R-:W-:Y:S07]  /*0c80*/  BSSY.RECONVERGENT B0, `(.L_x_117) ;  /* 0x000000b000007945 */ /* 0x000fee0003800200 */
[----:B------:R-:W1:Y:S01]  /*0c90*/  FCHK P0, R2, R3 ;  /* 0x0000000302007302 */ /* 0x000e620000000000 */
[----:B0-----:R-:W-:-:S04]  /*0ca0*/  FFMA R5, R0, -R3, 1 ;  /* 0x3f80000000057423 */ /* 0x001fc80000000803 */
[----:B------:R-:W-:-:S04]  /*0cb0*/  FFMA R0, R0, R5, R0 ;  /* 0x0000000500007223 */ /* 0x000fc80000000000 */
[----:B------:R-:W-:-:S04]  /*0cc0*/  FFMA R5, R0, R2, RZ ;  /* 0x0000000200057223 */ /* 0x000fc800000000ff */
[----:B------:R-:W-:-:S04]  /*0cd0*/  FFMA R6, R5, -R3, R2 ;  /* 0x8000000305067223 */ /* 0x000fc80000000002 */
[----:B------:R-:W-:Y:S01]  /*0ce0*/  FFMA R0, R0, R6, R5 ;  /* 0x0000000600007223 */ /* 0x000fe20000000005 */
[----:B-1----:R-:W-:Y:S06]  /*0cf0*/  @!P0 BRA `(.L_x_118) ;  /* 0x00000000000c8947 */ /* 0x002fec0003800000 */
[----:B------:R-:W-:Y:S01]  /*0d00*/  IMAD.MOV.U32 R0, RZ, RZ, R2 ;  /* 0x000000ffff007224 */ /* 0x000fe200078e0002 */
[----:B------:R-:W-:-:S07]  /*0d10*/  MOV R22, 0xd30 ;  /* 0x00000d3000167802 */ /* 0x000fce0000000f00 */
[----:B-----5:R-:W-:Y:S05]  /*0d20*/  CALL.REL.NOINC `($__internal_1_$__cuda_sm3x_div_rn_noftz_f32_slowpath) ;  /* 0x0000000000247944 */ /* 0x020fea0003c00000 */
.L_x_118:
[----:B------:R-:W-:Y:S05]  /*0d30*/  BSYNC.RECONVERGENT B0 ;  /* 0x0000000000007941 */ /* 0x000fea0003800200 */
.L_x_117:
[----:B------:R-:W0:Y:S01]  /*0d40*/  LDCU.64 UR4, c[0x0][0x3a0] ;  /* 0x00007400ff0477ac */ /* 0x000e220008000a00 */
[----:B------:R-:W-:-:S06]  /*0d50*/  FMUL R0, R0, 255.998992919921875 ;  /* 0x437fffbe00007820 */ /* 0x000fcc0000400000 */
[----:B------:R-:W1:Y:S01]  /*0d60*/  F2I.TRUNC.NTZ R0, R0 ;  /* 0x0000000000007305 */ /* 0x000e62000020f100 */
[----:B0-----:R-:W-:-:S04]  /*0d70*/  IADD3 R2, P0, PT, R4, UR4, RZ ;  /* 0x0000000404027c10 */ /* 0x001fc8000ff1e0ff */
[----:B------:R-:W-:Y:S02]  /*0d80*/  LEA.HI.X.SX32 R3, R4, UR5, 0x1, P0 ;  /* 0x0000000504037c11 */ /* 0x000fe400080f0eff */
[----:B-1----:R-:W-:-:S05]  /*0d90*/  VIMNMX R5, PT, PT, R0, 0xff, PT ;  /* 0x000000ff00057848 */ /* 0x002fca0003fe0100 */
[----:B------:R-:W-:Y:S01]  /*0da0*/  STG.E.U8 desc[UR6][R2.64], R5 ;  /* 0x0000000502007986 */ /* 0x000fe2000c101106 */
[----:B------:R-:W-:Y:S05]  /*0db0*/  EXIT ;  /* 0x000000000000794d */ /* 0x000fea0003800000 */
        .weak           $__internal_1_$__cuda_sm3x_div_rn_noftz_f32_slowpath
        .type           $__internal_1_$__cuda_sm3x_div_rn_noftz_f32_slowpath,@function
        .size           $__internal_1_$__cuda_sm3x_div_rn_noftz_f32_slowpath,(.L_x_132 - $__internal_1_$__cuda_sm3x_div_rn_noftz_f32_slowpath)
$__internal_1_$__cuda_sm3x_div_rn_noftz_f32_slowpath:
        /* <DEDUP_REMOVED lines=9> */
[----:B------:R-:W-:Y:S01]  /*0e50*/  @!P0 MOV R2, RZ ;  /* 0x000000ff00028202 */ /* 0x000fe20000000f00 */
        /* <DEDUP_REMOVED lines=17> */
[----:B------:R-:W-:-:S05]  /*0f70*/  VIADD R2, R23, 0xffffffff ;  /* 0xffffffff17027836 */ /* 0x000fca0000000000 */
[----:B------:R-:W-:Y:S01]  /*0f80*/  ISETP.GE.AND P0, PT, R2, RZ, PT ;  /* 0x000000ff0200720c */ /* 0x000fe20003f06270 */
[----:B------:R-:W-:-:S05]  /*0f90*/  VIADD R2, R20, 0xffffffff ;  /* 0xffffffff14027836 */ /* 0x000fca0000000000 */
[----:B------:R-:W-:-:S07]  /*0fa0*/  ISETP.GE.AND P1, PT, R2, RZ, PT ;  /* 0x000000ff0200720c */ /* 0x000fce0003f26270 */
[----:B------:R-:W-:Y:S02]  /*0fb0*/  @P0 IMAD.MOV.U32 R2, RZ, RZ, RZ ;  /* 0x000000ffff020224 */ /* 0x000fe400078e00ff */
[----:B------:R-:W-:Y:S01]  /*0fc0*/  @!P0 FFMA R0, R0, 1.84467440737095516160e+19, RZ ;  /* 0x5f80000000008823 */ /* 0x000fe200000000ff */
[----:B------:R-:W-:-:S03]  /*0fd0*/  @!P0 IMAD.MOV.U32 R2, RZ, RZ, -0x40 ;  /* 0xffffffc0ff028424 */ /* 0x000fc600078e00ff */
[----:B------:R-:W-:Y:S01]  /*0fe0*/  @!P1 FFMA R3, R3, 1.84467440737095516160e+19, RZ ;  /* 0x5f80000003039823 */ /* 0x000fe200000000ff */
[----:B------:R-:W-:-:S07]  /*0ff0*/  @!P1 VIADD R2, R2, 0x40 ;  /* 0x0000004002029836 */ /* 0x000fce0000000000 */
.L_x_120:
[----:B------:R-:W-:Y:S01]  /*1000*/  LEA R24, R20, 0xc0800000, 0x17 ;  /* 0xc080000014187811 */ /* 0x000fe200078eb8ff */
[----:B------:R-:W-:Y:S03]  /*1010*/  BSSY.RECONVERGENT B3, `(.L_x_125) ;  /* 0x0000036000037945 */ /* 0x000fe60003800200 */
[----:B------:R-:W-:Y:S01]  /*1020*/  IADD3 R26, PT, PT, -R24, R3, RZ ;  /* 0x00000003181a7210 */ /* 0x000fe20007ffe1ff */
[----:B------:R-:W-:-:S03]  /*1030*/  VIADD R3, R23, 0xffffff81 ;  /* 0xffffff8117037836 */ /* 0x000fc60000000000 */
[----:B------:R-:W0:Y:S01]  /*1040*/  MUFU.RCP R24, R26 ;  /* 0x0000001a00187308 */ /* 0x000e220000001000 */
[----:B------:R-:W-:Y:S01]  /*1050*/  FADD.FTZ R25, -R26, -RZ ;  /* 0x800000ff1a197221 */ /* 0x000fe20000010100 */
[----:B------:R-:W-:-:S03]  /*1060*/  IMAD R0, R3, -0x800000, R0 ;  /* 0xff80000003007824 */ /* 0x000fc600078e0200 */
[----:B0-----:R-:W-:-:S04]  /*1070*/  FFMA R23, R24, R25, 1 ;  /* 0x3f80000018177423 */ /* 0x001fc80000000019 */
[----:B------:R-:W-:-:S04]  /*1080*/  FFMA R23, R24, R23, R24 ;  /* 0x0000001718177223 */ /* 0x000fc80000000018 */
[----:B------:R-:W-:-:S04]  /*1090*/  FFMA R24, R0, R23, RZ ;  /* 0x0000001700187223 */ /* 0x000fc800000000ff */
[----:B------:R-:W-:-:S04]  /*10a0*/  FFMA R27, R25, R24, R0 ;  /* 0x00000018191b7223 */ /* 0x000fc80000000000 */
[----:B------:R-:W-:Y:S01]  /*10b0*/  FFMA R24, R23, R27, R24 ;  /* 0x0000001b17187223 */ /* 0x000fe20000000018 */
[----:B------:R-:W-:-:S03]  /*10c0*/  IADD3 R27, PT, PT, R3, 0x7f, -R20 ;  /* 0x0000007f031b7810 */ /* 0x000fc60007ffe814 */
[----:B------:R-:W-:Y:S02]  /*10d0*/  FFMA R25, R25, R24, R0 ;  /* 0x0000001819197223 */ /* 0x000fe40000000000 */
[----:B------:R-:W-:Y:S02]  /*10e0*/  IMAD.IADD R27, R27, 0x1, R2 ;  /* 0x000000011b1b7824 */ /* 0x000fe400078e0202 */
        /* <DEDUP_REMOVED lines=14> */
[-CC-:B------:R-:W-:Y:S01]  /*11d0*/  FFMA.RZ R2, R23, R25.reuse, R24.reuse ;  /* 0x0000001917027223 */ /* 0x180fe2000000c018 */
[C---:B------:R-:W-:Y:S02]  /*11e0*/  ISETP.NE.AND P2, PT, R3.reuse, RZ, PT ;  /* 0x000000ff0300720c */ /* 0x040fe40003f45270 */
[----:B------:R-:W-:Y:S02]  /*11f0*/  ISETP.NE.AND P1, PT, R3, RZ, PT ;  /* 0x000000ff0300720c */ /* 0x000fe40003f25270 */
[----:B------:R-:W-:Y:S01]  /*1200*/  LOP3.LUT R20, R2, 0x7fffff, RZ, 0xc0, !PT ;  /* 0x007fffff02147812 */ /* 0x000fe200078ec0ff */
[CCC-:B------:R-:W-:Y:S01]  /*1210*/  FFMA.RP R2, R23.reuse, R25.reuse, R24.reuse ;  /* 0x0000001917027223 */ /* 0x1c0fe20000008018 */
[----:B------:R-:W-:Y:S01]  /*1220*/  FFMA.RM R23, R23, R25, R24 ;  /* 0x0000001917177223 */ /* 0x000fe20000004018 */
[C---:B------:R-:W-:Y:S01]  /*1230*/  VIADD R25, R3.reuse, 0x20 ;  /* 0x0000002003197836 */ /* 0x040fe20000000000 */
[----:B------:R-:W-:Y:S02]  /*1240*/  LOP3.LUT R20, R20, 0x800000, RZ, 0xfc, !PT ;  /* 0x0080000014147812 */ /* 0x000fe400078efcff */
[----:B------:R-:W-:-:S02]  /*1250*/  IADD3 R3, PT, PT, -R3, RZ, RZ ;  /* 0x000000ff03037210 */ /* 0x000fc40007ffe1ff */
[----:B------:R-:W-:Y:S02]  /*1260*/  SHF.L.U32 R25, R20, R25, RZ ;  /* 0x0000001914197219 */ /* 0x000fe400000006ff */
[----:B------:R-:W-:Y:S02]  /*1270*/  FSETP.NEU.FTZ.AND P0, PT, R2, R23, PT ;  /* 0x000000170200720b */ /* 0x000fe40003f1d000 */
        /* <DEDUP_REMOVED lines=11> */
.L_x_127:
[----:B------:R-:W-:-:S04]  /*1330*/  LOP3.LUT R0, R0, 0x80000000, RZ, 0xc0, !PT ;  /* 0x8000000000007812 */ /* 0x000fc800078ec0ff */
[----:B------:R-:W-:Y:S01]  /*1340*/  LOP3.LUT R0, R0, 0x7f800000, RZ, 0xfc, !PT ;  /* 0x7f80000000007812 */ /* 0x000fe200078efcff */
[----:B------:R-:W-:Y:S06]  /*1350*/  BRA `(.L_x_128) ;  /* 0x0000000000047947 */ /* 0x000fec0003800000 */
.L_x_126:
[----:B------:R-:W-:-:S07]  /*1360*/  IMAD R0, R27, 0x800000, R0 ;  /* 0x008000001b007824 */ /* 0x000fce00078e0200 */
.L_x_128:
[----:B------:R-:W-:Y:S05]  /*1370*/  BSYNC.RECONVERGENT B3 ;  /* 0x0000000000037941 */ /* 0x000fea0003800200 */
.L_x_125:
[----:B------:R-:W-:Y:S05]  /*1380*/  BRA `(.L_x_129) ;  /* 0x0000000000207947 */ /* 0x000fea0003800000 */
.L_x_124:
[----:B------:R-:W-:-:S04]  /*1390*/  LOP3.LUT R0, R3, 0x80000000, R0, 0x48, !PT ;  /* 0x8000000003007812 */ /* 0x000fc800078e4800 */
[----:B------:R-:W-:Y:S01]  /*13a0*/  LOP3.LUT R0, R0, 0x7f800000, RZ, 0xfc, !PT ;  /* 0x7f80000000007812 */ /* 0x000fe200078efcff */
[----:B------:R-:W-:Y:S06]  /*13b0*/  BRA `(.L_x_129) ;  /* 0x0000000000147947 */ /* 0x000fec0003800000 */
.L_x_123:
[----:B------:R-:W-:Y:S01]  /*13c0*/  LOP3.LUT R0, R3, 0x80000000, R0, 0x48, !PT ;  /* 0x8000000003007812 */ /* 0x000fe200078e4800 */
[----:B------:R-:W-:Y:S06]  /*13d0*/  BRA `(.L_x_129) ;  /* 0x00000000000c7947 */ /* 0x000fec0003800000 */
.L_x_122:
[----:B------:R-:W0:Y:S01]  /*13e0*/  MUFU.RSQ R0, -QNAN ;  /* 0xffc0000000007908 */ /* 0x000e220000001400 */
[----:B------:R-:W-:Y:S05]  /*13f0*/  BRA `(.L_x_129) ;  /* 0x0000000000047947 */ /* 0x000fea0003800000 */
.L_x_121:
[----:B------:R-:W-:-:S07]  /*1400*/  FADD.FTZ R0, R0, R3 ;  /* 0x0000000300007221 */ /* 0x000fce0000010000 */
.L_x_129:
[----:B------:R-:W-:Y:S05]  /*1410*/  BSYNC.RECONVERGENT B2 ;  /* 0x0000000000027941 */ /* 0x000fea0003800200 */
.L_x_119:
[----:B------:R-:W-:Y:S02]  /*1420*/  IMAD.MOV.U32 R2, RZ, RZ, R22 ;  /* 0x000000ffff027224 */ /* 0x000fe400078e0016 */
[----:B------:R-:W-:-:S04]  /*1430*/  IMAD.MOV.U32 R3, RZ, RZ, 0x0 ;  /* 0x00000000ff037424 */ /* 0x000fc800078e00ff */
[----:B0-----:R-:W-:Y:S05]  /*1440*/  RET.REL.NODEC R2 `(_Z12calc_one_vixiPKtiiiiPh) ;  /* 0xffffffe802ec7950 */ /* 0x001fea0003c3ffff */
.L_x_130:
        /* <DEDUP_REMOVED lines=11> */
.L_x_132:


//--------------------- .nv.shared._Z10calc_unioniiiPKiPKyiiiiPcPy --------------------------
	.section	.nv.shared._Z10calc_unioniiiPKiPKyiiiiPcPy,"aw",@nobits
	.sectionflags	@""
	.align	16
.nv.shared._Z10calc_unioniiiPKiPKyiiiiPcPy:
	.zero		1040


//--------------------- .nv.shared.reserved.0     --------------------------
	.section	.nv.shared.reserved.0,"aw",@nobits
	.weak		__nv_reservedSMEM_offset_0_alias
	.size		__nv_reservedSMEM_offset_0_alias, 0, 64
	.other		__nv_reservedSMEM_offset_0_alias,@"STO_CUDA_RESERVED_SHARED STV_DEFAULT"
__nv_reservedSMEM_offset_0_alias:
	.zero		0
	.zero		64


//--------------------- .nv.shared._Z10findtopobsiPKcPKiPi --------------------------
	.section	.nv.shared._Z10findtopobsiPKcPKiPi,"aw",@nobits
	.sectionflags	@""
	.align	16
.nv.shared._Z10findtopobsiPKcPKiPi:
	.zero		3072


//--------------------- .nv.shared._Z10union_areaiiiiPKiPKyiiiiPKciiiS2_PiS5_ --------------------------
	.section	.nv.shared._Z10union_areaiiiiPKiPKyiiiiPKciiiS2_PiS5_,"aw",@nobits
	.sectionflags	@""
	.align	16
	.zero		1024


//--------------------- .nv.shared._Z15calc_extra_areaiiPKiS0_PKyiiiS2_Pi --------------------------
	.section	.nv.shared._Z15calc_extra_areaiiPKiS0_PKyiiiS2_Pi,"aw",@nobits
	.sectionflags	@""
	.align	16
	.zero		1024


//--------------------- .nv.shared._Z13calc_one_shediPKtiiiiPKiPy --------------------------
	.section	.nv.shared._Z13calc_one_shediPKtiiiiPKiPy,"aw",@nobits
	.sectionflags	@""
	.align	16
.nv.shared._Z13calc_one_shediPKtiiiiPKiPy:
	.zero		1040


//--------------------- .nv.shared._Z17process_one_blockiPhfiiPi --------------------------
	.section	.nv.shared._Z17process_one_blockiPhfiiPi,"aw",@nobits
	.sectionflags	@""
	.align	16
.nv.shared._Z17process_one_blockiPhfiiPi:
	.zero		1040


//--------------------- .nv.shared._Z12calc_one_vixiPKtiiiiPh --------------------------
	.section	.nv.shared._Z12calc_one_vixiPKtiiiiPh,"aw",@nobits
	.sectionflags	@""
	.align	16
	.zero		1024


//--------------------- .nv.constant0._Z10calc_unioniiiPKiPKyiiiiPcPy --------------------------
	.section	.nv.constant0._Z10calc_unioniiiPKiPKyiiiiPcPy,"a",@progbits
	.sectionflags	@""
	.align	4
.nv.constant0._Z10calc_unioniiiPKiPKyiiiiPcPy:
	.zero		960


//--------------------- .nv.constant0._Z10findtopobsiPKcPKiPi --------------------------
	.section	.nv.constant0._Z10findtopobsiPKcPKiPi,"a",@progbits
	.sectionflags	@""
	.align	4
.nv.constant0._Z10findtopobsiPKcPKiPi:
	.zero		928


//--------------------- .nv.constant0._Z10union_areaiiiiPKiPKyiiiiPKciiiS2_PiS5_ --------------------------
	.section	.nv.constant0._Z10union_areaiiiiPKiPKyiiiiPKciiiS2_PiS5_,"a",@progbits
	.sectionflags	@""
	.align	4
.nv.constant0._Z10union_areaiiiiPKiPKyiiiiPKciiiS2_PiS5_:
	.zero		992


//--------------------- .nv.constant0._Z15calc_extra_areaiiPKiS0_PKyiiiS2_Pi --------------------------
	.section	.nv.constant0._Z15calc_extra_areaiiPKiS0_PKyiiiS2_Pi,"a",@progbits
	.sectionflags	@""
	.align	4
.nv.constant0._Z15calc_extra_areaiiPKiS0_PKyiiiS2_Pi:
	.zero		960


//--------------------- .nv.constant0._Z13calc_one_shediPKtiiiiPKiPy --------------------------
	.section	.nv.constant0._Z13calc_one_shediPKtiiiiPKiPy,"a",@progbits
	.sectionflags	@""
	.align	4
.nv.constant0._Z13calc_one_shediPKtiiiiPKiPy:
	.zero		944


//--------------------- .nv.constant0._Z17process_one_blockiPhfiiPi --------------------------
	.section	.nv.constant0._Z17process_one_blockiPhfiiPi,"a",@progbits
	.sectionflags	@""
	.align	4
.nv.constant0._Z17process_one_blockiPhfiiPi:
	.zero		936


//--------------------- .nv.constant0._Z12calc_one_vixiPKtiiiiPh --------------------------
	.section	.nv.constant0._Z12calc_one_vixiPKtiiiiPh,"a",@progbits
	.sectionflags	@""
	.align	4
.nv.constant0._Z12calc_one_vixiPKtiiiiPh:
	.zero		936


//--------------------- SYMBOLS --------------------------

	.type		.nv.reservedSmem.offset0,@object
	.size		.nv.reservedSmem.offset0,0x4
	.type		.nv.reservedSmem.cap,@object
	.size		.nv.reservedSmem.cap,0x4
